	.target	sm_100a

	.elftype	@"ET_EXEC"


//--------------------- .note.nv.tkinfo           --------------------------
	.section	.note.nv.tkinfo,"",@"SHT_NOTE"
	.sectionflags	@"SHF_NOTE_NV_TKINFO"
	.tkinfo
        /*0018*/ 	.word	0x00000002
        /*0030*/ 	.string	""
        /*0030*/ 	.string	"ptxas"
        /*0030*/ 	.string	"Cuda compilation tools, release 13.0, V13.0.88"
        /*0030*/ 	.string	"Build cuda_13.0.r13.0/compiler.36424714_0"
        /*0030*/ 	.string	"-arch sm_100a -m 64 "



//--------------------- .note.nv.cuinfo           --------------------------
	.section	.note.nv.cuinfo,"",@"SHT_NOTE"
	.sectionflags	@"SHF_NOTE_NV_CUINFO"
        /*0018*/ 	.short	0x0002
        /*001a*/ 	.short	0x0064
        /*001c*/ 	.short	0x0082
	.zero		2


//--------------------- .nv.info                  --------------------------
	.section	.nv.info,"",@"SHT_CUDA_INFO"
	.align	4


	//----- nvinfo : EIATTR_REGCOUNT
	.align		4
        /*0000*/ 	.byte	0x04, 0x2f
        /*0002*/ 	.short	(.L_19 - .L_18)
	.align		4
.L_18:
        /*0004*/ 	.word	index@(_ZN7cutlass13device_kernelINS_4gemm6kernel13GemmUniversalINS1_17GroupProblemShapeIN4cute5tupleIJiiiEEEEENS1_10collective13CollectiveMmaINS1_40MainloopSm100ArrayTmaUmmaWarpSpecializedILi6ELi8ELi4ENS6_IJNS5_1CILi2EEENSC_ILi1EEESE_EEEEENS6_IJNSC_ILi128EEESH_SH_EEENS_6half_tEPNS6_IJlSE_NSC_ILi0EEEEEESJ_SM_NS5_8TiledMMAINS5_8MMA_AtomIJNS5_26SM100_MMA_F16BF16_2x1SM_SSISJ_SJ_fLi128ELi128ELNS5_4UMMA5MajorE0ELSR_0ELNSQ_7ScaleInE0ELSS_0EEEEEENS5_6LayoutINS6_IJSE_SE_SE_EEENS6_IJSK_SK_SK_EEEEENS6_IJNS5_10UnderscoreESZ_SZ_EEEEENS5_18SM100_TMA_2SM_LOADENS5_14ComposedLayoutINS5_7SwizzleILi3ELi4ELi3EEENS5_18smem_ptr_flag_bitsILi16EEENSV_INS6_IJNSC_ILi8EEENSC_ILi64EEEEEENS6_IJS19_SE_EEEEEEEvNS5_8identityES12_S1D_vS1E_EENS_8epilogue10collective18CollectiveEpilogueINS1G_31Sm100PtrArrayTmaWarpSpecializedILi4ELi2ELi16ELb1ELb0EEEJNS6_IJS19_SH_SH_EEENS6_IJNSV_IS19_SE_EENSV_INS6_IJNSC_ILi16EEESD_EEENS6_IJSE_S19_EEEEEEEESJ_PNS6_IJSE_lSK_EEESJ_S1T_NS1G_6fusion15FusionCallbacksIS1K_NS1U_17LinearCombinationISJ_fSJ_fLNS_15FloatRoundStyleE2EEES1L_S1R_JEEENS5_5SM1004TMEM4LOAD26SM100_TMEM_LOAD_16dp256b2xENS5_13SM90_TMA_LOADENS13_IS15_S17_NSV_INS6_IJS19_S18_EEES1P_EEEENS5_17SM75_U16x8_LDSM_TENS5_14SM90_TMA_STOREES27_NS5_17SM90_U16x8_STSM_TENS5_39AutoVectorizingCopyWithAssumedAlignmentILi128EEEEEEvvEEEEvNT_6ParamsE)
        /*0008*/ 	.word	0x000000a8


	//----- nvinfo : EIATTR_FRAME_SIZE
	.align		4
.L_19:
        /*000c*/ 	.byte	0x04, 0x11
        /*000e*/ 	.short	(.L_21 - .L_20)
	.align		4
.L_20:
        /*0010*/ 	.word	index@($__internal_3_$__cuda_sm20_div_u64)
        /*0014*/ 	.word	0x00000000


	//----- nvinfo : EIATTR_FRAME_SIZE
	.align		4
.L_21:
        /*0018*/ 	.byte	0x04, 0x11
        /*001a*/ 	.short	(.L_23 - .L_22)
	.align		4
.L_22:
        /*001c*/ 	.word	index@($__internal_2_$__cuda_sm10x_tcgen05_guardrail_trap_unallocated_columns_being_dealloced)
        /*0020*/ 	.word	0x00000000


	//----- nvinfo : EIATTR_FRAME_SIZE
	.align		4
.L_23:
        /*0024*/ 	.byte	0x04, 0x11
        /*0026*/ 	.short	(.L_25 - .L_24)
	.align		4
.L_24:
        /*0028*/ 	.word	index@($__internal_1_$__cuda_sm10x_tcgen05_guardrail_trap_phase_invalid_during_alloc)
        /*002c*/ 	.word	0x00000000


	//----- nvinfo : EIATTR_FRAME_SIZE
	.align		4
.L_25:
        /*0030*/ 	.byte	0x04, 0x11
        /*0032*/ 	.short	(.L_27 - .L_26)
	.align		4
.L_26:
        /*0034*/ 	.word	index@($__internal_0_$__cuda_sm10x_tcgen05_guardrail_trap_col_being_dealloced_not_returned_by_alloc)
        /*0038*/ 	.word	0x00000000


	//----- nvinfo : EIATTR_FRAME_SIZE
	.align		4
.L_27:
        /*003c*/ 	.byte	0x04, 0x11
        /*003e*/ 	.short	(.L_29 - .L_28)
	.align		4
.L_28:
        /*0040*/ 	.word	index@(_ZN7cutlass13device_kernelINS_4gemm6kernel13GemmUniversalINS1_17GroupProblemShapeIN4cute5tupleIJiiiEEEEENS1_10collective13CollectiveMmaINS1_40MainloopSm100ArrayTmaUmmaWarpSpecializedILi6ELi8ELi4ENS6_IJNS5_1CILi2EEENSC_ILi1EEESE_EEEEENS6_IJNSC_ILi128EEESH_SH_EEENS_6half_tEPNS6_IJlSE_NSC_ILi0EEEEEESJ_SM_NS5_8TiledMMAINS5_8MMA_AtomIJNS5_26SM100_MMA_F16BF16_2x1SM_SSISJ_SJ_fLi128ELi128ELNS5_4UMMA5MajorE0ELSR_0ELNSQ_7ScaleInE0ELSS_0EEEEEENS5_6LayoutINS6_IJSE_SE_SE_EEENS6_IJSK_SK_SK_EEEEENS6_IJNS5_10UnderscoreESZ_SZ_EEEEENS5_18SM100_TMA_2SM_LOADENS5_14ComposedLayoutINS5_7SwizzleILi3ELi4ELi3EEENS5_18smem_ptr_flag_bitsILi16EEENSV_INS6_IJNSC_ILi8EEENSC_ILi64EEEEEENS6_IJS19_SE_EEEEEEEvNS5_8identityES12_S1D_vS1E_EENS_8epilogue10collective18CollectiveEpilogueINS1G_31Sm100PtrArrayTmaWarpSpecializedILi4ELi2ELi16ELb1ELb0EEEJNS6_IJS19_SH_SH_EEENS6_IJNSV_IS19_SE_EENSV_INS6_IJNSC_ILi16EEESD_EEENS6_IJSE_S19_EEEEEEEESJ_PNS6_IJSE_lSK_EEESJ_S1T_NS1G_6fusion15FusionCallbacksIS1K_NS1U_17LinearCombinationISJ_fSJ_fLNS_15FloatRoundStyleE2EEES1L_S1R_JEEENS5_5SM1004TMEM4LOAD26SM100_TMEM_LOAD_16dp256b2xENS5_13SM90_TMA_LOADENS13_IS15_S17_NSV_INS6_IJS19_S18_EEES1P_EEEENS5_17SM75_U16x8_LDSM_TENS5_14SM90_TMA_STOREES27_NS5_17SM90_U16x8_STSM_TENS5_39AutoVectorizingCopyWithAssumedAlignmentILi128EEEEEEvvEEEEvNT_6ParamsE)
        /*0044*/ 	.word	0x00000000


	//----- nvinfo : EIATTR_MIN_STACK_SIZE
	.align		4
.L_29:
        /*0048*/ 	.byte	0x04, 0x12
        /*004a*/ 	.short	(.L_31 - .L_30)
	.align		4
.L_30:
        /*004c*/ 	.word	index@(_ZN7cutlass13device_kernelINS_4gemm6kernel13GemmUniversalINS1_17GroupProblemShapeIN4cute5tupleIJiiiEEEEENS1_10collective13CollectiveMmaINS1_40MainloopSm100ArrayTmaUmmaWarpSpecializedILi6ELi8ELi4ENS6_IJNS5_1CILi2EEENSC_ILi1EEESE_EEEEENS6_IJNSC_ILi128EEESH_SH_EEENS_6half_tEPNS6_IJlSE_NSC_ILi0EEEEEESJ_SM_NS5_8TiledMMAINS5_8MMA_AtomIJNS5_26SM100_MMA_F16BF16_2x1SM_SSISJ_SJ_fLi128ELi128ELNS5_4UMMA5MajorE0ELSR_0ELNSQ_7ScaleInE0ELSS_0EEEEEENS5_6LayoutINS6_IJSE_SE_SE_EEENS6_IJSK_SK_SK_EEEEENS6_IJNS5_10UnderscoreESZ_SZ_EEEEENS5_18SM100_TMA_2SM_LOADENS5_14ComposedLayoutINS5_7SwizzleILi3ELi4ELi3EEENS5_18smem_ptr_flag_bitsILi16EEENSV_INS6_IJNSC_ILi8EEENSC_ILi64EEEEEENS6_IJS19_SE_EEEEEEEvNS5_8identityES12_S1D_vS1E_EENS_8epilogue10collective18CollectiveEpilogueINS1G_31Sm100PtrArrayTmaWarpSpecializedILi4ELi2ELi16ELb1ELb0EEEJNS6_IJS19_SH_SH_EEENS6_IJNSV_IS19_SE_EENSV_INS6_IJNSC_ILi16EEESD_EEENS6_IJSE_S19_EEEEEEEESJ_PNS6_IJSE_lSK_EEESJ_S1T_NS1G_6fusion15FusionCallbacksIS1K_NS1U_17LinearCombinationISJ_fSJ_fLNS_15FloatRoundStyleE2EEES1L_S1R_JEEENS5_5SM1004TMEM4LOAD26SM100_TMEM_LOAD_16dp256b2xENS5_13SM90_TMA_LOADENS13_IS15_S17_NSV_INS6_IJS19_S18_EEES1P_EEEENS5_17SM75_U16x8_LDSM_TENS5_14SM90_TMA_STOREES27_NS5_17SM90_U16x8_STSM_TENS5_39AutoVectorizingCopyWithAssumedAlignmentILi128EEEEEEvvEEEEvNT_6ParamsE)
        /*0050*/ 	.word	0x00000000
.L_31:


//--------------------- .nv.compat                --------------------------
	.section	.nv.compat,"",@"SHT_CUDA_COMPAT_INFO"
	.align	4
        /*0000*/ 	.byte	0x02, 0x09, 0x01, 0x00, 0x02, 0x02, 0x02, 0x00, 0x02, 0x05, 0x05, 0x00, 0x03, 0x07, 0x01, 0x01
        /*0010*/ 	.byte	0x02, 0x03, 0x03, 0x00, 0x02, 0x06, 0x01, 0x00, 0x04, 0x0b, 0x08, 0x00, 0x09, 0x00, 0x00, 0x00
        /*0020*/ 	.byte	0x00, 0x00, 0x00, 0x00


//--------------------- .nv.info._ZN7cutlass13device_kernelINS_4gemm6kernel13GemmUniversalINS1_17GroupProblemShapeIN4cute5tupleIJiiiEEEEENS1_10collective13CollectiveMmaINS1_40MainloopSm100ArrayTmaUmmaWarpSpecializedILi6ELi8ELi4ENS6_IJNS5_1CILi2EEENSC_ILi1EEESE_EEEEENS6_IJNSC_ILi128EEESH_SH_EEENS_6half_tEPNS6_IJlSE_NSC_ILi0EEEEEESJ_SM_NS5_8TiledMMAINS5_8MMA_AtomIJNS5_26SM100_MMA_F16BF16_2x1SM_SSISJ_SJ_fLi128ELi128ELNS5_4UMMA5MajorE0ELSR_0ELNSQ_7ScaleInE0ELSS_0EEEEEENS5_6LayoutINS6_IJSE_SE_SE_EEENS6_IJSK_SK_SK_EEEEENS6_IJNS5_10UnderscoreESZ_SZ_EEEEENS5_18SM100_TMA_2SM_LOADENS5_14ComposedLayoutINS5_7SwizzleILi3ELi4ELi3EEENS5_18smem_ptr_flag_bitsILi16EEENSV_INS6_IJNSC_ILi8EEENSC_ILi64EEEEEENS6_IJS19_SE_EEEEEEEvNS5_8identityES12_S1D_vS1E_EENS_8epilogue10collective18CollectiveEpilogueINS1G_31Sm100PtrArrayTmaWarpSpecializedILi4ELi2ELi16ELb1ELb0EEEJNS6_IJS19_SH_SH_EEENS6_IJNSV_IS19_SE_EENSV_INS6_IJNSC_ILi16EEESD_EEENS6_IJSE_S19_EEEEEEEESJ_PNS6_IJSE_lSK_EEESJ_S1T_NS1G_6fusion15FusionCallbacksIS1K_NS1U_17LinearCombinationISJ_fSJ_fLNS_15FloatRoundStyleE2EEES1L_S1R_JEEENS5_5SM1004TMEM4LOAD26SM100_TMEM_LOAD_16dp256b2xENS5_13SM90_TMA_LOADENS13_IS15_S17_NSV_INS6_IJS19_S18_EEES1P_EEEENS5_17SM75_U16x8_LDSM_TENS5_14SM90_TMA_STOREES27_NS5_17SM90_U16x8_STSM_TENS5_39AutoVectorizingCopyWithAssumedAlignmentILi128EEEEEEvvEEEEvNT_6ParamsE --------------------------
	.section	.nv.info._ZN7cutlass13device_kernelINS_4gemm6kernel13GemmUniversalINS1_17GroupProblemShapeIN4cute5tupleIJiiiEEEEENS1_10collective13CollectiveMmaINS1_40MainloopSm100ArrayTmaUmmaWarpSpecializedILi6ELi8ELi4ENS6_IJNS5_1CILi2EEENSC_ILi1EEESE_EEEEENS6_IJNSC_ILi128EEESH_SH_EEENS_6half_tEPNS6_IJlSE_NSC_ILi0EEEEEESJ_SM_NS5_8TiledMMAINS5_8MMA_AtomIJNS5_26SM100_MMA_F16BF16_2x1SM_SSISJ_SJ_fLi128ELi128ELNS5_4UMMA5MajorE0ELSR_0ELNSQ_7ScaleInE0ELSS_0EEEEEENS5_6LayoutINS6_IJSE_SE_SE_EEENS6_IJSK_SK_SK_EEEEENS6_IJNS5_10UnderscoreESZ_SZ_EEEEENS5_18SM100_TMA_2SM_LOADENS5_14ComposedLayoutINS5_7SwizzleILi3ELi4ELi3EEENS5_18smem_ptr_flag_bitsILi16EEENSV_INS6_IJNSC_ILi8EEENSC_ILi64EEEEEENS6_IJS19_SE_EEEEEEEvNS5_8identityES12_S1D_vS1E_EENS_8epilogue10collective18CollectiveEpilogueINS1G_31Sm100PtrArrayTmaWarpSpecializedILi4ELi2ELi16ELb1ELb0EEEJNS6_IJS19_SH_SH_EEENS6_IJNSV_IS19_SE_EENSV_INS6_IJNSC_ILi16EEESD_EEENS6_IJSE_S19_EEEEEEEESJ_PNS6_IJSE_lSK_EEESJ_S1T_NS1G_6fusion15FusionCallbacksIS1K_NS1U_17LinearCombinationISJ_fSJ_fLNS_15FloatRoundStyleE2EEES1L_S1R_JEEENS5_5SM1004TMEM4LOAD26SM100_TMEM_LOAD_16dp256b2xENS5_13SM90_TMA_LOADENS13_IS15_S17_NSV_INS6_IJS19_S18_EEES1P_EEEENS5_17SM75_U16x8_LDSM_TENS5_14SM90_TMA_STOREES27_NS5_17SM90_U16x8_STSM_TENS5_39AutoVectorizingCopyWithAssumedAlignmentILi128EEEEEEvvEEEEvNT_6ParamsE,"",@"SHT_CUDA_INFO"
	.sectionflags	@""
	.align	4


	//----- nvinfo : EIATTR_CUDA_API_VERSION
	.align		4
        /*0000*/ 	.byte	0x04, 0x37
        /*0002*/ 	.short	(.L_33 - .L_32)
.L_32:
        /*0004*/ 	.word	0x00000082


	//----- nvinfo : EIATTR_KPARAM_INFO
	.align		4
.L_33:
        /*0008*/ 	.byte	0x04, 0x17
        /*000a*/ 	.short	(.L_35 - .L_34)
.L_34:
        /*000c*/ 	.word	0x00000000
        /*0010*/ 	.short	0x0000
        /*0012*/ 	.short	0x0000
        /*0014*/ 	.byte	0x00, 0xf0, 0x01, 0x24


	//----- nvinfo : EIATTR_AT_ENTRY_FRAGMENTS
	.align		4
.L_35:
        /*0018*/ 	.byte	0x04, 0x4f
        /*001a*/ 	.short	(.L_37 - .L_36)


	//   ....[0]....
.L_36:
        /*001c*/ 	.word	0x00000007


	//----- nvinfo : EIATTR_RESERVED_SMEM_USED
	.align		4
.L_37:
        /*0020*/ 	.byte	0x01, 0x41
	.zero		2


	//----- nvinfo : EIATTR_SPARSE_MMA_MASK
	.align		4
        /*0024*/ 	.byte	0x03, 0x50
        /*0026*/ 	.short	0x0000


	//----- nvinfo : EIATTR_TCGEN05_2CTA_USED
	.align		4
        /*0028*/ 	.byte	0x01, 0x52
	.zero		2


	//----- nvinfo : EIATTR_MAXREG_COUNT
	.align		4
        /*002c*/ 	.byte	0x03, 0x1b
        /*002e*/ 	.short	0x00a8


	//----- nvinfo : EIATTR_NUM_BARRIERS
	.align		4
        /*0030*/ 	.byte	0x02, 0x4c
        /*0032*/ 	.byte	0x07
	.zero		1


	//----- nvinfo : EIATTR_EXTERNS
	.align		4
        /*0034*/ 	.byte	0x04, 0x0f
        /*0036*/ 	.short	(.L_39 - .L_38)


	//   ....[0]....
	.align		4
.L_38:
        /*0038*/ 	.word	index@(__assertfail)


	//----- nvinfo : EIATTR_MERCURY_ISA_VERSION
	.align		4
.L_39:
        /*003c*/ 	.byte	0x03, 0x5f
        /*003e*/ 	.short	0x0101


	//----- nvinfo : EIATTR_INT_WARP_WIDE_INSTR_OFFSETS
	.align		4
        /*0040*/ 	.byte	0x04, 0x31
        /*0042*/ 	.short	(.L_41 - .L_40)


	//   ....[0]....
.L_40:
        /*0044*/ 	.word	0x00001100


	//   ....[1]....
        /*0048*/ 	.word	0x000011a0


	//   ....[2]....
        /*004c*/ 	.word	0x00010a30


	//   ....[3]....
        /*0050*/ 	.word	0x00010a50


	//   ....[4]....
        /*0054*/ 	.word	0x00010a80


	//----- nvinfo : EIATTR_COOP_GROUP_MASK_REGIDS
	.align		4
.L_41:
        /*0058*/ 	.byte	0x04, 0x29
        /*005a*/ 	.short	(.L_43 - .L_42)


	//   ....[0]....
.L_42:
        /*005c*/ 	.word	0xffffffff


	//   ....[1]....
        /*0060*/ 	.word	0xffffffff


	//   ....[2]....
        /*0064*/ 	.word	0xffffffff


	//   ....[3]....
        /*0068*/ 	.word	0xffffffff


	//   ....[4]....
        /*006c*/ 	.word	0xffffffff


	//   ....[5]....
        /*0070*/ 	.word	0xffffffff


	//   ....[6]....
        /*0074*/ 	.word	0xffffffff


	//   ....[7]....
        /*0078*/ 	.word	0xffffffff


	//   ....[8]....
        /*007c*/ 	.word	0xffffffff


	//   ....[9]....
        /*0080*/ 	.word	0xffffffff


	//   ....[10]....
        /*0084*/ 	.word	0xffffffff


	//   ....[11]....
        /*0088*/ 	.word	0xffffffff


	//   ....[12]....
        /*008c*/ 	.word	0xffffffff


	//   ....[13]....
        /*0090*/ 	.word	0xffffffff


	//   ....[14]....
        /*0094*/ 	.word	0xffffffff


	//   ....[15]....
        /*0098*/ 	.word	0xffffffff


	//   ....[16]....
        /*009c*/ 	.word	0xffffffff


	//   ....[17]....
        /*00a0*/ 	.word	0xffffffff


	//   ....[18]....
        /*00a4*/ 	.word	0xffffffff


	//   ....[19]....
        /*00a8*/ 	.word	0xffffffff


	//   ....[20]....
        /*00ac*/ 	.word	0xffffffff


	//   ....[21]....
        /*00b0*/ 	.word	0xffffffff


	//   ....[22]....
        /*00b4*/ 	.word	0xffffffff


	//   ....[23]....
        /*00b8*/ 	.word	0xffffffff


	//   ....[24]....
        /*00bc*/ 	.word	0xffffffff


	//   ....[25]....
        /*00c0*/ 	.word	0xffffffff


	//   ....[26]....
        /*00c4*/ 	.word	0xffffffff


	//   ....[27]....
        /*00c8*/ 	.word	0xffffffff


	//   ....[28]....
        /*00cc*/ 	.word	0xffffffff


	//   ....[29]....
        /*00d0*/ 	.word	0xffffffff


	//   ....[30]....
        /*00d4*/ 	.word	0xffffffff


	//   ....[31]....
        /*00d8*/ 	.word	0xffffffff


	//   ....[32]....
        /*00dc*/ 	.word	0xffffffff


	//   ....[33]....
        /*00e0*/ 	.word	0xffffffff


	//   ....[34]....
        /*00e4*/ 	.word	0xffffffff


	//   ....[35]....
        /*00e8*/ 	.word	0xffffffff


	//   ....[36]....
        /*00ec*/ 	.word	0xffffffff


	//   ....[37]....
        /*00f0*/ 	.word	0xffffffff


	//   ....[38]....
        /*00f4*/ 	.word	0xffffffff


	//   ....[39]....
        /*00f8*/ 	.word	0xffffffff


	//   ....[40]....
        /*00fc*/ 	.word	0xffffffff


	//   ....[41]....
        /*0100*/ 	.word	0xffffffff


	//   ....[42]....
        /*0104*/ 	.word	0xffffffff


	//   ....[43]....
        /*0108*/ 	.word	0xffffffff


	//   ....[44]....
        /*010c*/ 	.word	0xffffffff


	//   ....[45]....
        /*0110*/ 	.word	0xffffffff


	//   ....[46]....
        /*0114*/ 	.word	0xffffffff


	//   ....[47]....
        /*0118*/ 	.word	0xffffffff


	//   ....[48]....
        /*011c*/ 	.word	0xffffffff


	//   ....[49]....
        /*0120*/ 	.word	0xffffffff


	//   ....[50]....
        /*0124*/ 	.word	0xffffffff


	//   ....[51]....
        /*0128*/ 	.word	0xffffffff


	//   ....[52]....
        /*012c*/ 	.word	0xffffffff


	//   ....[53]....
        /*0130*/ 	.word	0xffffffff


	//   ....[54]....
        /*0134*/ 	.word	0xffffffff


	//   ....[55]....
        /*0138*/ 	.word	0xffffffff


	//   ....[56]....
        /*013c*/ 	.word	0xffffffff


	//   ....[57]....
        /*0140*/ 	.word	0xffffffff


	//   ....[58]....
        /*0144*/ 	.word	0xffffffff


	//   ....[59]....
        /*0148*/ 	.word	0xffffffff


	//   ....[60]....
        /*014c*/ 	.word	0xffffffff


	//   ....[61]....
        /*0150*/ 	.word	0xffffffff


	//   ....[62]....
        /*0154*/ 	.word	0xffffffff


	//   ....[63]....
        /*0158*/ 	.word	0xffffffff


	//   ....[64]....
        /*015c*/ 	.word	0xffffffff


	//   ....[65]....
        /*0160*/ 	.word	0xffffffff


	//   ....[66]....
        /*0164*/ 	.word	0xffffffff


	//   ....[67]....
        /*0168*/ 	.word	0xffffffff


	//   ....[68]....
        /*016c*/ 	.word	0xffffffff


	//   ....[69]....
        /*0170*/ 	.word	0xffffffff


	//   ....[70]....
        /*0174*/ 	.word	0xffffffff


	//   ....[71]....
        /*0178*/ 	.word	0xffffffff


	//   ....[72]....
        /*017c*/ 	.word	0xffffffff


	//   ....[73]....
        /*0180*/ 	.word	0xffffffff


	//   ....[74]....
        /*0184*/ 	.word	0xffffffff


	//   ....[75]....
        /*0188*/ 	.word	0xffffffff


	//   ....[76]....
        /*018c*/ 	.word	0xffffffff


	//   ....[77]....
        /*0190*/ 	.word	0xffffffff


	//   ....[78]....
        /*0194*/ 	.word	0xffffffff


	//   ....[79]....
        /*0198*/ 	.word	0xffffffff


	//   ....[80]....
        /*019c*/ 	.word	0xffffffff


	//   ....[81]....
        /*01a0*/ 	.word	0xffffffff


	//   ....[82]....
        /*01a4*/ 	.word	0xffffffff


	//   ....[83]....
        /*01a8*/ 	.word	0xffffffff


	//   ....[84]....
        /*01ac*/ 	.word	0xffffffff


	//   ....[85]....
        /*01b0*/ 	.word	0xffffffff


	//   ....[86]....
        /*01b4*/ 	.word	0xffffffff


	//   ....[87]....
        /*01b8*/ 	.word	0xffffffff


	//   ....[88]....
        /*01bc*/ 	.word	0xffffffff


	//   ....[89]....
        /*01c0*/ 	.word	0xffffffff


	//   ....[90]....
        /*01c4*/ 	.word	0xffffffff


	//   ....[91]....
        /*01c8*/ 	.word	0xffffffff


	//   ....[92]....
        /*01cc*/ 	.word	0xffffffff


	//   ....[93]....
        /*01d0*/ 	.word	0xffffffff


	//   ....[94]....
        /*01d4*/ 	.word	0xffffffff


	//   ....[95]....
        /*01d8*/ 	.word	0xffffffff


	//   ....[96]....
        /*01dc*/ 	.word	0xffffffff


	//   ....[97]....
        /*01e0*/ 	.word	0xffffffff


	//   ....[98]....
        /*01e4*/ 	.word	0xffffffff


	//   ....[99]....
        /*01e8*/ 	.word	0xffffffff


	//   ....[100]....
        /*01ec*/ 	.word	0xffffffff


	//   ....[101]....
        /*01f0*/ 	.word	0xffffffff


	//   ....[102]....
        /*01f4*/ 	.word	0xffffffff


	//   ....[103]....
        /*01f8*/ 	.word	0xffffffff


	//   ....[104]....
        /*01fc*/ 	.word	0xffffffff


	//   ....[105]....
        /*0200*/ 	.word	0xffffffff


	//   ....[106]....
        /*0204*/ 	.word	0xffffffff


	//   ....[107]....
        /*0208*/ 	.word	0xffffffff


	//   ....[108]....
        /*020c*/ 	.word	0xffffffff


	//   ....[109]....
        /*0210*/ 	.word	0xffffffff


	//   ....[110]....
        /*0214*/ 	.word	0xffffffff


	//   ....[111]....
        /*0218*/ 	.word	0xffffffff


	//   ....[112]....
        /*021c*/ 	.word	0xffffffff


	//   ....[113]....
        /*0220*/ 	.word	0xffffffff


	//   ....[114]....
        /*0224*/ 	.word	0xffffffff


	//   ....[115]....
        /*0228*/ 	.word	0xffffffff


	//   ....[116]....
        /*022c*/ 	.word	0xffffffff


	//   ....[117]....
        /*0230*/ 	.word	0xffffffff


	//   ....[118]....
        /*0234*/ 	.word	0xffffffff


	//   ....[119]....
        /*0238*/ 	.word	0xffffffff


	//   ....[120]....
        /*023c*/ 	.word	0xffffffff


	//----- nvinfo : EIATTR_COOP_GROUP_INSTR_OFFSETS
	.align		4
.L_43:
        /*0240*/ 	.byte	0x04, 0x28
        /*0242*/ 	.short	(.L_45 - .L_44)


	//   ....[0]....
.L_44:
        /*0244*/ 	.word	0x000000b0


	//   ....[1]....
        /*0248*/ 	.word	0x00000520


	//   ....[2]....
        /*024c*/ 	.word	0x00000730


	//   ....[3]....
        /*0250*/ 	.word	0x00000740


	//   ....[4]....
        /*0254*/ 	.word	0x000008c0


	//   ....[5]....
        /*0258*/ 	.word	0x00000a50


	//   ....[6]....
        /*025c*/ 	.word	0x00000b40


	//   ....[7]....
        /*0260*/ 	.word	0x00000d50


	//   ....[8]....
        /*0264*/ 	.word	0x00000f60


	//   ....[9]....
        /*0268*/ 	.word	0x00001260


	//   ....[10]....
        /*026c*/ 	.word	0x00002610


	//   ....[11]....
        /*0270*/ 	.word	0x00002640


	//   ....[12]....
        /*0274*/ 	.word	0x000026c0


	//   ....[13]....
        /*0278*/ 	.word	0x000026d0


	//   ....[14]....
        /*027c*/ 	.word	0x00002710


	//   ....[15]....
        /*0280*/ 	.word	0x00002730


	//   ....[16]....
        /*0284*/ 	.word	0x00002770


	//   ....[17]....
        /*0288*/ 	.word	0x00002790


	//   ....[18]....
        /*028c*/ 	.word	0x000027e0


	//   ....[19]....
        /*0290*/ 	.word	0x00002800


	//   ....[20]....
        /*0294*/ 	.word	0x000028a0


	//   ....[21]....
        /*0298*/ 	.word	0x000029b0


	//   ....[22]....
        /*029c*/ 	.word	0x000029e0


	//   ....[23]....
        /*02a0*/ 	.word	0x00002fb0


	//   ....[24]....
        /*02a4*/ 	.word	0x00002fc0


	//   ....[25]....
        /*02a8*/ 	.word	0x00003010


	//   ....[26]....
        /*02ac*/ 	.word	0x00003020


	//   ....[27]....
        /*02b0*/ 	.word	0x00003070


	//   ....[28]....
        /*02b4*/ 	.word	0x00003080


	//   ....[29]....
        /*02b8*/ 	.word	0x000030d0


	//   ....[30]....
        /*02bc*/ 	.word	0x000030e0


	//   ....[31]....
        /*02c0*/ 	.word	0x00003140


	//   ....[32]....
        /*02c4*/ 	.word	0x00003150


	//   ....[33]....
        /*02c8*/ 	.word	0x000031e0


	//   ....[34]....
        /*02cc*/ 	.word	0x00003230


	//   ....[35]....
        /*02d0*/ 	.word	0x000032b0


	//   ....[36]....
        /*02d4*/ 	.word	0x000032d0


	//   ....[37]....
        /*02d8*/ 	.word	0x000032e0


	//   ....[38]....
        /*02dc*/ 	.word	0x000032f0


	//   ....[39]....
        /*02e0*/ 	.word	0x00003300


	//   ....[40]....
        /*02e4*/ 	.word	0x00003310


	//   ....[41]....
        /*02e8*/ 	.word	0x00003ef0


	//   ....[42]....
        /*02ec*/ 	.word	0x00004940


	//   ....[43]....
        /*02f0*/ 	.word	0x00005830


	//   ....[44]....
        /*02f4*/ 	.word	0x00005860


	//   ....[45]....
        /*02f8*/ 	.word	0x000058e0


	//   ....[46]....
        /*02fc*/ 	.word	0x000058f0


	//   ....[47]....
        /*0300*/ 	.word	0x00005930


	//   ....[48]....
        /*0304*/ 	.word	0x00005950


	//   ....[49]....
        /*0308*/ 	.word	0x000059a0


	//   ....[50]....
        /*030c*/ 	.word	0x000059b0


	//   ....[51]....
        /*0310*/ 	.word	0x000059f0


	//   ....[52]....
        /*0314*/ 	.word	0x00005a10


	//   ....[53]....
        /*0318*/ 	.word	0x00005ab0


	//   ....[54]....
        /*031c*/ 	.word	0x00005ba0


	//   ....[55]....
        /*0320*/ 	.word	0x00005bd0


	//   ....[56]....
        /*0324*/ 	.word	0x00006190


	//   ....[57]....
        /*0328*/ 	.word	0x000061c0


	//   ....[58]....
        /*032c*/ 	.word	0x00006210


	//   ....[59]....
        /*0330*/ 	.word	0x00006220


	//   ....[60]....
        /*0334*/ 	.word	0x00006270


	//   ....[61]....
        /*0338*/ 	.word	0x00006280


	//   ....[62]....
        /*033c*/ 	.word	0x000062d0


	//   ....[63]....
        /*0340*/ 	.word	0x000062f0


	//   ....[64]....
        /*0344*/ 	.word	0x00006340


	//   ....[65]....
        /*0348*/ 	.word	0x00006350


	//   ....[66]....
        /*034c*/ 	.word	0x000063e0


	//   ....[67]....
        /*0350*/ 	.word	0x00006430


	//   ....[68]....
        /*0354*/ 	.word	0x000064b0


	//   ....[69]....
        /*0358*/ 	.word	0x000064d0


	//   ....[70]....
        /*035c*/ 	.word	0x000064e0


	//   ....[71]....
        /*0360*/ 	.word	0x000064f0


	//   ....[72]....
        /*0364*/ 	.word	0x00006500


	//   ....[73]....
        /*0368*/ 	.word	0x00006510


	//   ....[74]....
        /*036c*/ 	.word	0x00007420


	//   ....[75]....
        /*0370*/ 	.word	0x00007450


	//   ....[76]....
        /*0374*/ 	.word	0x000074d0


	//   ....[77]....
        /*0378*/ 	.word	0x000074e0


	//   ....[78]....
        /*037c*/ 	.word	0x00007520


	//   ....[79]....
        /*0380*/ 	.word	0x00007540


	//   ....[80]....
        /*0384*/ 	.word	0x00007590


	//   ....[81]....
        /*0388*/ 	.word	0x000075b0


	//   ....[82]....
        /*038c*/ 	.word	0x000075f0


	//   ....[83]....
        /*0390*/ 	.word	0x00007610


	//   ....[84]....
        /*0394*/ 	.word	0x000076a0


	//   ....[85]....
        /*0398*/ 	.word	0x00007790


	//   ....[86]....
        /*039c*/ 	.word	0x000077c0


	//   ....[87]....
        /*03a0*/ 	.word	0x00007d80


	//   ....[88]....
        /*03a4*/ 	.word	0x00007db0


	//   ....[89]....
        /*03a8*/ 	.word	0x00007e00


	//   ....[90]....
        /*03ac*/ 	.word	0x00007e10


	//   ....[91]....
        /*03b0*/ 	.word	0x00007e60


	//   ....[92]....
        /*03b4*/ 	.word	0x00007e70


	//   ....[93]....
        /*03b8*/ 	.word	0x00007ec0


	//   ....[94]....
        /*03bc*/ 	.word	0x00007ed0


	//   ....[95]....
        /*03c0*/ 	.word	0x00007f20


	//   ....[96]....
        /*03c4*/ 	.word	0x00007f40


	//   ....[97]....
        /*03c8*/ 	.word	0x00007fd0


	//   ....[98]....
        /*03cc*/ 	.word	0x00008020


	//   ....[99]....
        /*03d0*/ 	.word	0x000080a0


	//   ....[100]....
        /*03d4*/ 	.word	0x000080c0


	//   ....[101]....
        /*03d8*/ 	.word	0x000080d0


	//   ....[102]....
        /*03dc*/ 	.word	0x000080e0


	//   ....[103]....
        /*03e0*/ 	.word	0x000080f0


	//   ....[104]....
        /*03e4*/ 	.word	0x00008100


	//   ....[105]....
        /*03e8*/ 	.word	0x00008e50


	//   ....[106]....
        /*03ec*/ 	.word	0x00009c90


	//   ....[107]....
        /*03f0*/ 	.word	0x0000a070


	//   ....[108]....
        /*03f4*/ 	.word	0x0000a570


	//   ....[109]....
        /*03f8*/ 	.word	0x0000d830


	//   ....[110]....
        /*03fc*/ 	.word	0x0000dc80


	//   ....[111]....
        /*0400*/ 	.word	0x0000ded0


	//   ....[112]....
        /*0404*/ 	.word	0x0000e070


	//   ....[113]....
        /*0408*/ 	.word	0x0000e8b0


	//   ....[114]....
        /*040c*/ 	.word	0x0000ecb0


	//   ....[115]....
        /*0410*/ 	.word	0x0000f080


	//   ....[116]....
        /*0414*/ 	.word	0x0000f460


	//   ....[117]....
        /*0418*/ 	.word	0x0000f950


	//   ....[118]....
        /*041c*/ 	.word	0x0000f980


	//   ....[119]....
        /*0420*/ 	.word	0x00010930


	//   ....[120]....
        /*0424*/ 	.word	0x00010b40


	//----- nvinfo : EIATTR_REG_RECONFIG
	.align		4
.L_45:
        /*0428*/ 	.byte	0x01, 0x54
	.zero		2


	//----- nvinfo : EIATTR_VRC_CTA_INIT_COUNT
	.align		4
        /*042c*/ 	.byte	0x02, 0x4a
        /*042e*/ 	.byte	0x80
	.zero		1


	//----- nvinfo : EIATTR_SYSCALL_OFFSETS
	.align		4
        /*0430*/ 	.byte	0x04, 0x46
        /*0432*/ 	.short	(.L_47 - .L_46)


	//   ....[0]....
.L_46:
        /*0434*/ 	.word	0x0000a930


	//   ....[1]....
        /*0438*/ 	.word	0x0000aa20


	//   ....[2]....
        /*043c*/ 	.word	0x0000b0b0


	//   ....[3]....
        /*0440*/ 	.word	0x0000b220


	//   ....[4]....
        /*0444*/ 	.word	0x0000bac0


	//   ....[5]....
        /*0448*/ 	.word	0x0000bc30


	//   ....[6]....
        /*044c*/ 	.word	0x0000c480


	//   ....[7]....
        /*0450*/ 	.word	0x0000c5f0


	//   ....[8]....
        /*0454*/ 	.word	0x0000ce80


	//   ....[9]....
        /*0458*/ 	.word	0x0000cff0


	//----- nvinfo : EIATTR_MBARRIER_INSTR_OFFSETS
	.align		4
.L_47:
        /*045c*/ 	.byte	0x04, 0x39
        /*045e*/ 	.short	(.L_49 - .L_48)


	//   ....[0]....
.L_48:
        /*0460*/ 	.word	0x000007f0
        /*0464*/ 	.word	0x000000ff
        /*0468*/ 	.word	0x00000000
        /*046c*/ 	.short	0x0100
        /*046e*/ 	.byte	0x05
	.zero		1


	//   ....[1]....
        /*0470*/ 	.word	0x00000800
        /*0474*/ 	.word	0x000000ff
        /*0478*/ 	.word	0x00000030
        /*047c*/ 	.short	0x0100
        /*047e*/ 	.byte	0x05
	.zero		1


	//   ....[2]....
        /*0480*/ 	.word	0x00000810
        /*0484*/ 	.word	0x000000ff
        /*0488*/ 	.word	0x00000008
        /*048c*/ 	.short	0x0100
        /*048e*/ 	.byte	0x05
	.zero		1


	//   ....[3]....
        /*0490*/ 	.word	0x00000820
        /*0494*/ 	.word	0x000000ff
        /*0498*/ 	.word	0x00000038
        /*049c*/ 	.short	0x0100
        /*049e*/ 	.byte	0x05
	.zero		1


	//   ....[4]....
        /*04a0*/ 	.word	0x00000830
        /*04a4*/ 	.word	0x000000ff
        /*04a8*/ 	.word	0x00000010
        /*04ac*/ 	.short	0x0100
        /*04ae*/ 	.byte	0x05
	.zero		1


	//   ....[5]....
        /*04b0*/ 	.word	0x00000840
        /*04b4*/ 	.word	0x000000ff
        /*04b8*/ 	.word	0x00000040
        /*04bc*/ 	.short	0x0100
        /*04be*/ 	.byte	0x05
	.zero		1


	//   ....[6]....
        /*04c0*/ 	.word	0x00000850
        /*04c4*/ 	.word	0x000000ff
        /*04c8*/ 	.word	0x00000018
        /*04cc*/ 	.short	0x0100
        /*04ce*/ 	.byte	0x05
	.zero		1


	//   ....[7]....
        /*04d0*/ 	.word	0x00000860
        /*04d4*/ 	.word	0x000000ff
        /*04d8*/ 	.word	0x00000048
        /*04dc*/ 	.short	0x0100
        /*04de*/ 	.byte	0x05
	.zero		1


	//   ....[8]....
        /*04e0*/ 	.word	0x00000870
        /*04e4*/ 	.word	0x000000ff
        /*04e8*/ 	.word	0x00000020
        /*04ec*/ 	.short	0x0100
        /*04ee*/ 	.byte	0x05
	.zero		1


	//   ....[9]....
        /*04f0*/ 	.word	0x00000880
        /*04f4*/ 	.word	0x000000ff
        /*04f8*/ 	.word	0x00000050
        /*04fc*/ 	.short	0x0100
        /*04fe*/ 	.byte	0x05
	.zero		1


	//   ....[10]....
        /*0500*/ 	.word	0x00000890
        /*0504*/ 	.word	0x000000ff
        /*0508*/ 	.word	0x00000028
        /*050c*/ 	.short	0x0100
        /*050e*/ 	.byte	0x05
	.zero		1


	//   ....[11]....
        /*0510*/ 	.word	0x000008a0
        /*0514*/ 	.word	0x000000ff
        /*0518*/ 	.word	0x00000058
        /*051c*/ 	.short	0x0100
        /*051e*/ 	.byte	0x05
	.zero		1


	//   ....[12]....
        /*0520*/ 	.word	0x000009c0
        /*0524*/ 	.word	0x000000ff
        /*0528*/ 	.word	0x00000060
        /*052c*/ 	.short	0x0100
        /*052e*/ 	.byte	0x06
	.zero		1


	//   ....[13]....
        /*0530*/ 	.word	0x000009d0
        /*0534*/ 	.word	0x000000ff
        /*0538*/ 	.word	0x00000080
        /*053c*/ 	.short	0x0100
        /*053e*/ 	.byte	0x06
	.zero		1


	//   ....[14]....
        /*0540*/ 	.word	0x000009e0
        /*0544*/ 	.word	0x000000ff
        /*0548*/ 	.word	0x00000068
        /*054c*/ 	.short	0x0100
        /*054e*/ 	.byte	0x06
	.zero		1


	//   ....[15]....
        /*0550*/ 	.word	0x000009f0
        /*0554*/ 	.word	0x000000ff
        /*0558*/ 	.word	0x00000088
        /*055c*/ 	.short	0x0100
        /*055e*/ 	.byte	0x06
	.zero		1


	//   ....[16]....
        /*0560*/ 	.word	0x00000a00
        /*0564*/ 	.word	0x000000ff
        /*0568*/ 	.word	0x00000070
        /*056c*/ 	.short	0x0100
        /*056e*/ 	.byte	0x06
	.zero		1


	//   ....[17]....
        /*0570*/ 	.word	0x00000a10
        /*0574*/ 	.word	0x000000ff
        /*0578*/ 	.word	0x00000090
        /*057c*/ 	.short	0x0100
        /*057e*/ 	.byte	0x06
	.zero		1


	//   ....[18]....
        /*0580*/ 	.word	0x00000a20
        /*0584*/ 	.word	0x000000ff
        /*0588*/ 	.word	0x00000078
        /*058c*/ 	.short	0x0100
        /*058e*/ 	.byte	0x06
	.zero		1


	//   ....[19]....
        /*0590*/ 	.word	0x00000a30
        /*0594*/ 	.word	0x000000ff
        /*0598*/ 	.word	0x00000098
        /*059c*/ 	.short	0x0100
        /*059e*/ 	.byte	0x06
	.zero		1


	//   ....[20]....
        /*05a0*/ 	.word	0x00000b10
        /*05a4*/ 	.word	0x000000ff
        /*05a8*/ 	.word	0x000000a0
        /*05ac*/ 	.short	0x0100
        /*05ae*/ 	.byte	0x05
	.zero		1


	//   ....[21]....
        /*05b0*/ 	.word	0x00000b20
        /*05b4*/ 	.word	0x000000ff
        /*05b8*/ 	.word	0x000000a8
        /*05bc*/ 	.short	0x0100
        /*05be*/ 	.byte	0x05
	.zero		1


	//   ....[22]....
        /*05c0*/ 	.word	0x00000c40
        /*05c4*/ 	.word	0x000000ff
        /*05c8*/ 	.word	0x000000b0
        /*05cc*/ 	.short	0x0100
        /*05ce*/ 	.byte	0x06
	.zero		1


	//   ....[23]....
        /*05d0*/ 	.word	0x00000c50
        /*05d4*/ 	.word	0x000000ff
        /*05d8*/ 	.word	0x000000f0
        /*05dc*/ 	.short	0x0100
        /*05de*/ 	.byte	0x06
	.zero		1


	//   ....[24]....
        /*05e0*/ 	.word	0x00000c60
        /*05e4*/ 	.word	0x000000ff
        /*05e8*/ 	.word	0x000000b8
        /*05ec*/ 	.short	0x0100
        /*05ee*/ 	.byte	0x06
	.zero		1


	//   ....[25]....
        /*05f0*/ 	.word	0x00000c70
        /*05f4*/ 	.word	0x000000ff
        /*05f8*/ 	.word	0x000000f8
        /*05fc*/ 	.short	0x0100
        /*05fe*/ 	.byte	0x06
	.zero		1


	//   ....[26]....
        /*0600*/ 	.word	0x00000c80
        /*0604*/ 	.word	0x000000ff
        /*0608*/ 	.word	0x000000c0
        /*060c*/ 	.short	0x0100
        /*060e*/ 	.byte	0x06
	.zero		1


	//   ....[27]....
        /*0610*/ 	.word	0x00000c90
        /*0614*/ 	.word	0x000000ff
        /*0618*/ 	.word	0x00000100
        /*061c*/ 	.short	0x0100
        /*061e*/ 	.byte	0x06
	.zero		1


	//   ....[28]....
        /*0620*/ 	.word	0x00000ca0
        /*0624*/ 	.word	0x000000ff
        /*0628*/ 	.word	0x000000c8
        /*062c*/ 	.short	0x0100
        /*062e*/ 	.byte	0x06
	.zero		1


	//   ....[29]....
        /*0630*/ 	.word	0x00000cb0
        /*0634*/ 	.word	0x000000ff
        /*0638*/ 	.word	0x00000108
        /*063c*/ 	.short	0x0100
        /*063e*/ 	.byte	0x06
	.zero		1


	//   ....[30]....
        /*0640*/ 	.word	0x00000cc0
        /*0644*/ 	.word	0x000000ff
        /*0648*/ 	.word	0x000000d0
        /*064c*/ 	.short	0x0100
        /*064e*/ 	.byte	0x06
	.zero		1


	//   ....[31]....
        /*0650*/ 	.word	0x00000cd0
        /*0654*/ 	.word	0x000000ff
        /*0658*/ 	.word	0x00000110
        /*065c*/ 	.short	0x0100
        /*065e*/ 	.byte	0x06
	.zero		1


	//   ....[32]....
        /*0660*/ 	.word	0x00000ce0
        /*0664*/ 	.word	0x000000ff
        /*0668*/ 	.word	0x000000d8
        /*066c*/ 	.short	0x0100
        /*066e*/ 	.byte	0x06
	.zero		1


	//   ....[33]....
        /*0670*/ 	.word	0x00000cf0
        /*0674*/ 	.word	0x000000ff
        /*0678*/ 	.word	0x00000118
        /*067c*/ 	.short	0x0100
        /*067e*/ 	.byte	0x06
	.zero		1


	//   ....[34]....
        /*0680*/ 	.word	0x00000d00
        /*0684*/ 	.word	0x000000ff
        /*0688*/ 	.word	0x000000e0
        /*068c*/ 	.short	0x0100
        /*068e*/ 	.byte	0x06
	.zero		1


	//   ....[35]....
        /*0690*/ 	.word	0x00000d10
        /*0694*/ 	.word	0x000000ff
        /*0698*/ 	.word	0x00000120
        /*069c*/ 	.short	0x0100
        /*069e*/ 	.byte	0x06
	.zero		1


	//   ....[36]....
        /*06a0*/ 	.word	0x00000d20
        /*06a4*/ 	.word	0x000000ff
        /*06a8*/ 	.word	0x000000e8
        /*06ac*/ 	.short	0x0100
        /*06ae*/ 	.byte	0x06
	.zero		1


	//   ....[37]....
        /*06b0*/ 	.word	0x00000d30
        /*06b4*/ 	.word	0x000000ff
        /*06b8*/ 	.word	0x00000128
        /*06bc*/ 	.short	0x0100
        /*06be*/ 	.byte	0x06
	.zero		1


	//   ....[38]....
        /*06c0*/ 	.word	0x00000e50
        /*06c4*/ 	.word	0x000000ff
        /*06c8*/ 	.word	0x00000190
        /*06cc*/ 	.short	0x0100
        /*06ce*/ 	.byte	0x06
	.zero		1


	//   ....[39]....
        /*06d0*/ 	.word	0x00000e60
        /*06d4*/ 	.word	0x000000ff
        /*06d8*/ 	.word	0x000001d0
        /*06dc*/ 	.short	0x0100
        /*06de*/ 	.byte	0x06
	.zero		1


	//   ....[40]....
        /*06e0*/ 	.word	0x00000e70
        /*06e4*/ 	.word	0x000000ff
        /*06e8*/ 	.word	0x00000198
        /*06ec*/ 	.short	0x0100
        /*06ee*/ 	.byte	0x06
	.zero		1


	//   ....[41]....
        /*06f0*/ 	.word	0x00000e80
        /*06f4*/ 	.word	0x000000ff
        /*06f8*/ 	.word	0x000001d8
        /*06fc*/ 	.short	0x0100
        /*06fe*/ 	.byte	0x06
	.zero		1


	//   ....[42]....
        /*0700*/ 	.word	0x00000e90
        /*0704*/ 	.word	0x000000ff
        /*0708*/ 	.word	0x000001a0
        /*070c*/ 	.short	0x0100
        /*070e*/ 	.byte	0x06
	.zero		1


	//   ....[43]....
        /*0710*/ 	.word	0x00000ea0
        /*0714*/ 	.word	0x000000ff
        /*0718*/ 	.word	0x000001e0
        /*071c*/ 	.short	0x0100
        /*071e*/ 	.byte	0x06
	.zero		1


	//   ....[44]....
        /*0720*/ 	.word	0x00000eb0
        /*0724*/ 	.word	0x000000ff
        /*0728*/ 	.word	0x000001a8
        /*072c*/ 	.short	0x0100
        /*072e*/ 	.byte	0x06
	.zero		1


	//   ....[45]....
        /*0730*/ 	.word	0x00000ec0
        /*0734*/ 	.word	0x000000ff
        /*0738*/ 	.word	0x000001e8
        /*073c*/ 	.short	0x0100
        /*073e*/ 	.byte	0x06
	.zero		1


	//   ....[46]....
        /*0740*/ 	.word	0x00000ed0
        /*0744*/ 	.word	0x000000ff
        /*0748*/ 	.word	0x000001b0
        /*074c*/ 	.short	0x0100
        /*074e*/ 	.byte	0x06
	.zero		1


	//   ....[47]....
        /*0750*/ 	.word	0x00000ee0
        /*0754*/ 	.word	0x000000ff
        /*0758*/ 	.word	0x000001f0
        /*075c*/ 	.short	0x0100
        /*075e*/ 	.byte	0x06
	.zero		1


	//   ....[48]....
        /*0760*/ 	.word	0x00000ef0
        /*0764*/ 	.word	0x000000ff
        /*0768*/ 	.word	0x000001b8
        /*076c*/ 	.short	0x0100
        /*076e*/ 	.byte	0x06
	.zero		1


	//   ....[49]....
        /*0770*/ 	.word	0x00000f00
        /*0774*/ 	.word	0x000000ff
        /*0778*/ 	.word	0x000001f8
        /*077c*/ 	.short	0x0100
        /*077e*/ 	.byte	0x06
	.zero		1


	//   ....[50]....
        /*0780*/ 	.word	0x00000f10
        /*0784*/ 	.word	0x000000ff
        /*0788*/ 	.word	0x000001c0
        /*078c*/ 	.short	0x0100
        /*078e*/ 	.byte	0x06
	.zero		1


	//   ....[51]....
        /*0790*/ 	.word	0x00000f20
        /*0794*/ 	.word	0x000000ff
        /*0798*/ 	.word	0x00000200
        /*079c*/ 	.short	0x0100
        /*079e*/ 	.byte	0x06
	.zero		1


	//   ....[52]....
        /*07a0*/ 	.word	0x00000f30
        /*07a4*/ 	.word	0x000000ff
        /*07a8*/ 	.word	0x000001c8
        /*07ac*/ 	.short	0x0100
        /*07ae*/ 	.byte	0x06
	.zero		1


	//   ....[53]....
        /*07b0*/ 	.word	0x00000f40
        /*07b4*/ 	.word	0x000000ff
        /*07b8*/ 	.word	0x00000208
        /*07bc*/ 	.short	0x0100
        /*07be*/ 	.byte	0x06
	.zero		1


	//   ....[54]....
        /*07c0*/ 	.word	0x00001070
        /*07c4*/ 	.word	0x000000ff
        /*07c8*/ 	.word	0x00000130
        /*07cc*/ 	.short	0x0100
        /*07ce*/ 	.byte	0x06
	.zero		1


	//   ....[55]....
        /*07d0*/ 	.word	0x00001080
        /*07d4*/ 	.word	0x000000ff
        /*07d8*/ 	.word	0x00000150
        /*07dc*/ 	.short	0x0100
        /*07de*/ 	.byte	0x06
	.zero		1


	//   ....[56]....
        /*07e0*/ 	.word	0x00001090
        /*07e4*/ 	.word	0x000000ff
        /*07e8*/ 	.word	0x00000138
        /*07ec*/ 	.short	0x0100
        /*07ee*/ 	.byte	0x06
	.zero		1


	//   ....[57]....
        /*07f0*/ 	.word	0x000010a0
        /*07f4*/ 	.word	0x000000ff
        /*07f8*/ 	.word	0x00000158
        /*07fc*/ 	.short	0x0100
        /*07fe*/ 	.byte	0x06
	.zero		1


	//   ....[58]....
        /*0800*/ 	.word	0x000010b0
        /*0804*/ 	.word	0x000000ff
        /*0808*/ 	.word	0x00000140
        /*080c*/ 	.short	0x0100
        /*080e*/ 	.byte	0x06
	.zero		1


	//   ....[59]....
        /*0810*/ 	.word	0x000010c0
        /*0814*/ 	.word	0x000000ff
        /*0818*/ 	.word	0x00000160
        /*081c*/ 	.short	0x0100
        /*081e*/ 	.byte	0x06
	.zero		1


	//   ....[60]....
        /*0820*/ 	.word	0x000010d0
        /*0824*/ 	.word	0x000000ff
        /*0828*/ 	.word	0x00000148
        /*082c*/ 	.short	0x0100
        /*082e*/ 	.byte	0x06
	.zero		1


	//   ....[61]....
        /*0830*/ 	.word	0x000010e0
        /*0834*/ 	.word	0x000000ff
        /*0838*/ 	.word	0x00000168
        /*083c*/ 	.short	0x0100
        /*083e*/ 	.byte	0x06
	.zero		1


	//   ....[62]....
        /*0840*/ 	.word	0x000011e0
        /*0844*/ 	.word	0x000000ff
        /*0848*/ 	.word	0x00000180
        /*084c*/ 	.short	0x0100
        /*084e*/ 	.byte	0x05
	.zero		1


	//   ....[63]....
        /*0850*/ 	.word	0x00004190
        /*0854*/ 	.word	0x000000ff
        /*0858*/ 	.word	0x00000030
        /*085c*/ 	.short	0x010a
        /*085e*/ 	.byte	0x07
	.zero		1


	//   ....[64]....
        /*0860*/ 	.word	0x00004300
        /*0864*/ 	.word	0x000000ff
        /*0868*/ 	.word	0x00000030
        /*086c*/ 	.short	0x010a
        /*086e*/ 	.byte	0x11
	.zero		1


	//   ....[65]....
        /*0870*/ 	.word	0x000044a0
        /*0874*/ 	.word	0x000000ff
        /*0878*/ 	.word	0x00000030
        /*087c*/ 	.short	0x010a
        /*087e*/ 	.byte	0x04
	.zero		1


	//   ....[66]....
        /*0880*/ 	.word	0x000045d0
        /*0884*/ 	.word	0x000000ff
        /*0888*/ 	.word	0x000000a8
        /*088c*/ 	.short	0x0101
        /*088e*/ 	.byte	0x14
	.zero		1


	//   ....[67]....
        /*0890*/ 	.word	0x000045f0
        /*0894*/ 	.word	0x000000ff
        /*0898*/ 	.word	0x00000030
        /*089c*/ 	.short	0x010a
        /*089e*/ 	.byte	0x04
	.zero		1


	//   ....[68]....
        /*08a0*/ 	.word	0x00004670
        /*08a4*/ 	.word	0x000000ff
        /*08a8*/ 	.word	0x00000030
        /*08ac*/ 	.short	0x010a
        /*08ae*/ 	.byte	0x09
	.zero		1


	//   ....[69]....
        /*08b0*/ 	.word	0x00004800
        /*08b4*/ 	.word	0x000000ff
        /*08b8*/ 	.word	0x00000030
        /*08bc*/ 	.short	0x010a
        /*08be*/ 	.byte	0x04
	.zero		1


	//   ....[70]....
        /*08c0*/ 	.word	0x00004990
        /*08c4*/ 	.word	0x000000ff
        /*08c8*/ 	.word	0x00000190
        /*08cc*/ 	.short	0x010a
        /*08ce*/ 	.byte	0x04
	.zero		1


	//   ....[71]....
        /*08d0*/ 	.word	0x00004b20
        /*08d4*/ 	.word	0x000000ff
        /*08d8*/ 	.word	0x00000000
        /*08dc*/ 	.short	0x0101
        /*08de*/ 	.byte	0x04
	.zero		1


	//   ....[72]....
        /*08e0*/ 	.word	0x00004b90
        /*08e4*/ 	.word	0x000000ff
        /*08e8*/ 	.word	0x00000000
        /*08ec*/ 	.short	0x010a
        /*08ee*/ 	.byte	0x04
	.zero		1


	//   ....[73]....
        /*08f0*/ 	.word	0x00004c20
        /*08f4*/ 	.word	0x000000ff
        /*08f8*/ 	.word	0x00000000
        /*08fc*/ 	.short	0x010a
        /*08fe*/ 	.byte	0x04
	.zero		1


	//   ....[74]....
        /*0900*/ 	.word	0x00004cb0
        /*0904*/ 	.word	0x000000ff
        /*0908*/ 	.word	0x00000000
        /*090c*/ 	.short	0x010a
        /*090e*/ 	.byte	0x04
	.zero		1


	//   ....[75]....
        /*0910*/ 	.word	0x00004d40
        /*0914*/ 	.word	0x000000ff
        /*0918*/ 	.word	0x00000000
        /*091c*/ 	.short	0x010a
        /*091e*/ 	.byte	0x04
	.zero		1


	//   ....[76]....
        /*0920*/ 	.word	0x00004dd0
        /*0924*/ 	.word	0x000000ff
        /*0928*/ 	.word	0x00000000
        /*092c*/ 	.short	0x010a
        /*092e*/ 	.byte	0x04
	.zero		1


	//   ....[77]....
        /*0930*/ 	.word	0x00004e70
        /*0934*/ 	.word	0x00000000
        /*0938*/ 	.word	0x00000000
        /*093c*/ 	.short	0x010a
        /*093e*/ 	.byte	0xff
	.zero		1


	//   ....[78]....
        /*0940*/ 	.word	0x00006a00
        /*0944*/ 	.word	0x000000ff
        /*0948*/ 	.word	0x000000f0
        /*094c*/ 	.short	0x010a
        /*094e*/ 	.byte	0x04
	.zero		1


	//   ....[79]....
        /*0950*/ 	.word	0x00006ba0
        /*0954*/ 	.word	0x000000ff
        /*0958*/ 	.word	0x000000b0
        /*095c*/ 	.short	0x0101
        /*095e*/ 	.byte	0x04
	.zero		1


	//   ....[80]....
        /*0960*/ 	.word	0x00008620
        /*0964*/ 	.word	0x000000ff
        /*0968*/ 	.word	0x000000f0
        /*096c*/ 	.short	0x010a
        /*096e*/ 	.byte	0x04
	.zero		1


	//   ....[81]....
        /*0970*/ 	.word	0x000087a0
        /*0974*/ 	.word	0x000000ff
        /*0978*/ 	.word	0x000000b0
        /*097c*/ 	.short	0x0101
        /*097e*/ 	.byte	0x04
	.zero		1


	//   ....[82]....
        /*0980*/ 	.word	0x00008ec0
        /*0984*/ 	.word	0x0000000f
        /*0988*/ 	.word	0x000000a8
        /*098c*/ 	.short	0x010a
        /*098e*/ 	.byte	0xff
	.zero		1


	//   ....[83]....
        /*0990*/ 	.word	0x00009130
        /*0994*/ 	.word	0x000000ff
        /*0998*/ 	.word	0x00000080
        /*099c*/ 	.short	0x010a
        /*099e*/ 	.byte	0x18
	.zero		1


	//   ....[84]....
        /*09a0*/ 	.word	0x00009250
        /*09a4*/ 	.word	0x000000ff
        /*09a8*/ 	.word	0x00000060
        /*09ac*/ 	.short	0x010b
        /*09ae*/ 	.byte	0x18
	.zero		1


	//   ....[85]....
        /*09b0*/ 	.word	0x000092c0
        /*09b4*/ 	.word	0x000000ff
        /*09b8*/ 	.word	0x00000000
        /*09bc*/ 	.short	0x0101
        /*09be*/ 	.byte	0x04
	.zero		1


	//   ....[86]....
        /*09c0*/ 	.word	0x000092f0
        /*09c4*/ 	.word	0x000000ff
        /*09c8*/ 	.word	0x00000088
        /*09cc*/ 	.short	0x010a
        /*09ce*/ 	.byte	0x18
	.zero		1


	//   ....[87]....
        /*09d0*/ 	.word	0x00009420
        /*09d4*/ 	.word	0x000000ff
        /*09d8*/ 	.word	0x00000068
        /*09dc*/ 	.short	0x010b
        /*09de*/ 	.byte	0x18
	.zero		1


	//   ....[88]....
        /*09e0*/ 	.word	0x00009480
        /*09e4*/ 	.word	0x000000ff
        /*09e8*/ 	.word	0x00000000
        /*09ec*/ 	.short	0x0101
        /*09ee*/ 	.byte	0x04
	.zero		1


	//   ....[89]....
        /*09f0*/ 	.word	0x000094b0
        /*09f4*/ 	.word	0x000000ff
        /*09f8*/ 	.word	0x00000090
        /*09fc*/ 	.short	0x010a
        /*09fe*/ 	.byte	0x18
	.zero		1


	//   ....[90]....
        /*0a00*/ 	.word	0x000095e0
        /*0a04*/ 	.word	0x000000ff
        /*0a08*/ 	.word	0x00000070
        /*0a0c*/ 	.short	0x010b
        /*0a0e*/ 	.byte	0x18
	.zero		1


	//   ....[91]....
        /*0a10*/ 	.word	0x00009640
        /*0a14*/ 	.word	0x000000ff
        /*0a18*/ 	.word	0x00000000
        /*0a1c*/ 	.short	0x0101
        /*0a1e*/ 	.byte	0x04
	.zero		1


	//   ....[92]....
        /*0a20*/ 	.word	0x00009670
        /*0a24*/ 	.word	0x000000ff
        /*0a28*/ 	.word	0x00000098
        /*0a2c*/ 	.short	0x010a
        /*0a2e*/ 	.byte	0x18
	.zero		1


	//   ....[93]....
        /*0a30*/ 	.word	0x000097a0
        /*0a34*/ 	.word	0x000000ff
        /*0a38*/ 	.word	0x00000078
        /*0a3c*/ 	.short	0x010b
        /*0a3e*/ 	.byte	0x18
	.zero		1


	//   ....[94]....
        /*0a40*/ 	.word	0x00009820
        /*0a44*/ 	.word	0x000000ff
        /*0a48*/ 	.word	0x00000000
        /*0a4c*/ 	.short	0x0101
        /*0a4e*/ 	.byte	0x04
	.zero		1


	//   ....[95]....
        /*0a50*/ 	.word	0x00009870
        /*0a54*/ 	.word	0x000000ff
        /*0a58*/ 	.word	0x00000190
        /*0a5c*/ 	.short	0x010a
        /*0a5e*/ 	.byte	0x08
	.zero		1


	//   ....[96]....
        /*0a60*/ 	.word	0x000099d0
        /*0a64*/ 	.word	0x000000ff
        /*0a68*/ 	.word	0x00000000
        /*0a6c*/ 	.short	0x0101
        /*0a6e*/ 	.byte	0x08
	.zero		1


	//   ....[97]....
        /*0a70*/ 	.word	0x00009a80
        /*0a74*/ 	.word	0x000000ff
        /*0a78*/ 	.word	0x00000080
        /*0a7c*/ 	.short	0x010a
        /*0a7e*/ 	.byte	0x18
	.zero		1


	//   ....[98]....
        /*0a80*/ 	.word	0x00009ac0
        /*0a84*/ 	.word	0x000000ff
        /*0a88*/ 	.word	0x00000088
        /*0a8c*/ 	.short	0x010a
        /*0a8e*/ 	.byte	0x18
	.zero		1


	//   ....[99]....
        /*0a90*/ 	.word	0x00009b00
        /*0a94*/ 	.word	0x000000ff
        /*0a98*/ 	.word	0x00000090
        /*0a9c*/ 	.short	0x010a
        /*0a9e*/ 	.byte	0x18
	.zero		1


	//   ....[100]....
        /*0aa0*/ 	.word	0x00009b60
        /*0aa4*/ 	.word	0x00000000
        /*0aa8*/ 	.word	0x00000098
        /*0aac*/ 	.short	0x010a
        /*0aae*/ 	.byte	0xff
	.zero		1


	//   ....[101]....
        /*0ab0*/ 	.word	0x0000a610
        /*0ab4*/ 	.word	0x000000ff
        /*0ab8*/ 	.word	0x00000190
        /*0abc*/ 	.short	0x010a
        /*0abe*/ 	.byte	0x06
	.zero		1


	//   ....[102]....
        /*0ac0*/ 	.word	0x0000a7a0
        /*0ac4*/ 	.word	0x000000ff
        /*0ac8*/ 	.word	0x00000000
        /*0acc*/ 	.short	0x0101
        /*0ace*/ 	.byte	0x04
	.zero		1


	//   ....[103]....
        /*0ad0*/ 	.word	0x0000ad10
        /*0ad4*/ 	.word	0x000000ff
        /*0ad8*/ 	.word	0x00000060
        /*0adc*/ 	.short	0x010a
        /*0ade*/ 	.byte	0x2b
	.zero		1


	//   ....[104]....
        /*0ae0*/ 	.word	0x0000ad90
        /*0ae4*/ 	.word	0x00000044
        /*0ae8*/ 	.word	0x00000130
        /*0aec*/ 	.short	0x010a
        /*0aee*/ 	.byte	0xff
	.zero		1


	//   ....[105]....
        /*0af0*/ 	.word	0x0000adb0
        /*0af4*/ 	.word	0x000000ff
        /*0af8*/ 	.word	0x00000060
        /*0afc*/ 	.short	0x010a
        /*0afe*/ 	.byte	0x2b
	.zero		1


	//   ....[106]....
        /*0b00*/ 	.word	0x0000af80
        /*0b04*/ 	.word	0x00000044
        /*0b08*/ 	.word	0x00000130
        /*0b0c*/ 	.short	0x010a
        /*0b0e*/ 	.byte	0xff
	.zero		1


	//   ....[107]....
        /*0b10*/ 	.word	0x0000b800
        /*0b14*/ 	.word	0x000000ff
        /*0b18*/ 	.word	0x00000000
        /*0b1c*/ 	.short	0x0101
        /*0b1e*/ 	.byte	0x04
	.zero		1


	//   ....[108]....
        /*0b20*/ 	.word	0x0000b850
        /*0b24*/ 	.word	0x000000ff
        /*0b28*/ 	.word	0x00000068
        /*0b2c*/ 	.short	0x010a
        /*0b2e*/ 	.byte	0x2b
	.zero		1


	//   ....[109]....
        /*0b30*/ 	.word	0x0000b880
        /*0b34*/ 	.word	0x000000ff
        /*0b38*/ 	.word	0x00000068
        /*0b3c*/ 	.short	0x010a
        /*0b3e*/ 	.byte	0x2b
	.zero		1


	//   ....[110]....
        /*0b40*/ 	.word	0x0000c200
        /*0b44*/ 	.word	0x000000ff
        /*0b48*/ 	.word	0x00000000
        /*0b4c*/ 	.short	0x0101
        /*0b4e*/ 	.byte	0x04
	.zero		1


	//   ....[111]....
        /*0b50*/ 	.word	0x0000c220
        /*0b54*/ 	.word	0x000000ff
        /*0b58*/ 	.word	0x00000070
        /*0b5c*/ 	.short	0x010a
        /*0b5e*/ 	.byte	0x2b
	.zero		1


	//   ....[112]....
        /*0b60*/ 	.word	0x0000c240
        /*0b64*/ 	.word	0x000000ff
        /*0b68*/ 	.word	0x00000070
        /*0b6c*/ 	.short	0x010a
        /*0b6e*/ 	.byte	0x2b
	.zero		1


	//   ....[113]....
        /*0b70*/ 	.word	0x0000cc00
        /*0b74*/ 	.word	0x000000ff
        /*0b78*/ 	.word	0x00000000
        /*0b7c*/ 	.short	0x0101
        /*0b7e*/ 	.byte	0x04
	.zero		1


	//   ....[114]....
        /*0b80*/ 	.word	0x0000cc20
        /*0b84*/ 	.word	0x000000ff
        /*0b88*/ 	.word	0x00000078
        /*0b8c*/ 	.short	0x010a
        /*0b8e*/ 	.byte	0x2b
	.zero		1


	//   ....[115]....
        /*0b90*/ 	.word	0x0000cc40
        /*0b94*/ 	.word	0x000000ff
        /*0b98*/ 	.word	0x00000078
        /*0b9c*/ 	.short	0x010a
        /*0b9e*/ 	.byte	0x2b
	.zero		1


	//   ....[116]....
        /*0ba0*/ 	.word	0x0000d190
        /*0ba4*/ 	.word	0x00000044
        /*0ba8*/ 	.word	0x00000000
        /*0bac*/ 	.short	0x0101
        /*0bae*/ 	.byte	0xff
	.zero		1


	//   ....[117]....
        /*0bb0*/ 	.word	0x0000d720
        /*0bb4*/ 	.word	0x000000ff
        /*0bb8*/ 	.word	0x00000000
        /*0bbc*/ 	.short	0x0101
        /*0bbe*/ 	.byte	0x04
	.zero		1


	//   ....[118]....
        /*0bc0*/ 	.word	0x0000d7c0
        /*0bc4*/ 	.word	0x000000ff
        /*0bc8*/ 	.word	0x00000000
        /*0bcc*/ 	.short	0x0101
        /*0bce*/ 	.byte	0x04
	.zero		1


	//   ....[119]....
        /*0bd0*/ 	.word	0x0000e0d0
        /*0bd4*/ 	.word	0x000000ff
        /*0bd8*/ 	.word	0x000000b0
        /*0bdc*/ 	.short	0x010a
        /*0bde*/ 	.byte	0x19
	.zero		1


	//   ....[120]....
        /*0be0*/ 	.word	0x0000e210
        /*0be4*/ 	.word	0x000000ff
        /*0be8*/ 	.word	0x00000000
        /*0bec*/ 	.short	0x0101
        /*0bee*/ 	.byte	0x06
	.zero		1


	//   ....[121]....
        /*0bf0*/ 	.word	0x0000e280
        /*0bf4*/ 	.word	0x000000ff
        /*0bf8*/ 	.word	0x000001d0
        /*0bfc*/ 	.short	0x010a
        /*0bfe*/ 	.byte	0x19
	.zero		1


	//   ....[122]....
        /*0c00*/ 	.word	0x0000f360
        /*0c04*/ 	.word	0x000000ff
        /*0c08*/ 	.word	0x00000190
        /*0c0c*/ 	.short	0x0101
        /*0c0e*/ 	.byte	0x19
	.zero		1


	//   ....[123]....
        /*0c10*/ 	.word	0x0000f650
        /*0c14*/ 	.word	0x000000ff
        /*0c18*/ 	.word	0x00000008
        /*0c1c*/ 	.short	0x010a
        /*0c1e*/ 	.byte	0x06
	.zero		1


	//   ....[124]....
        /*0c20*/ 	.word	0x0000f670
        /*0c24*/ 	.word	0x000000ff
        /*0c28*/ 	.word	0x00000008
        /*0c2c*/ 	.short	0x010a
        /*0c2e*/ 	.byte	0x06
	.zero		1


	//   ....[125]....
        /*0c30*/ 	.word	0x0000f800
        /*0c34*/ 	.word	0x000000ff
        /*0c38*/ 	.word	0x00000008
        /*0c3c*/ 	.short	0x010a
        /*0c3e*/ 	.byte	0x06
	.zero		1


	//   ....[126]....
        /*0c40*/ 	.word	0x0000f820
        /*0c44*/ 	.word	0x000000ff
        /*0c48*/ 	.word	0x00000008
        /*0c4c*/ 	.short	0x010a
        /*0c4e*/ 	.byte	0x06
	.zero		1


	//   ....[127]....
        /*0c50*/ 	.word	0x0000f8e0
        /*0c54*/ 	.word	0x000000ff
        /*0c58*/ 	.word	0x00000000
        /*0c5c*/ 	.short	0x0101
        /*0c5e*/ 	.byte	0x05
	.zero		1


	//   ....[128]....
        /*0c60*/ 	.word	0x0000fbd0
        /*0c64*/ 	.word	0x000000ff
        /*0c68*/ 	.word	0x00000000
        /*0c6c*/ 	.short	0x010a
        /*0c6e*/ 	.byte	0x06
	.zero		1


	//   ....[129]....
        /*0c70*/ 	.word	0x0000fc30
        /*0c74*/ 	.word	0x000000ff
        /*0c78*/ 	.word	0x00000150
        /*0c7c*/ 	.short	0x010a
        /*0c7e*/ 	.byte	0x08
	.zero		1


	//   ....[130]....
        /*0c80*/ 	.word	0x0000fe10
        /*0c84*/ 	.word	0x000000ff
        /*0c88*/ 	.word	0x00000000
        /*0c8c*/ 	.short	0x010a
        /*0c8e*/ 	.byte	0x0d
	.zero		1


	//   ....[131]....
        /*0c90*/ 	.word	0x0000ff40
        /*0c94*/ 	.word	0x000000ff
        /*0c98*/ 	.word	0x00000000
        /*0c9c*/ 	.short	0x010a
        /*0c9e*/ 	.byte	0x28
	.zero		1


	//   ....[132]....
        /*0ca0*/ 	.word	0x00010320
        /*0ca4*/ 	.word	0x000000ff
        /*0ca8*/ 	.word	0x00000190
        /*0cac*/ 	.short	0x010a
        /*0cae*/ 	.byte	0x06
	.zero		1


	//   ....[133]....
        /*0cb0*/ 	.word	0x00010450
        /*0cb4*/ 	.word	0x000000ff
        /*0cb8*/ 	.word	0x00000000
        /*0cbc*/ 	.short	0x0101
        /*0cbe*/ 	.byte	0x06
	.zero		1


	//   ....[134]....
        /*0cc0*/ 	.word	0x000105a0
        /*0cc4*/ 	.word	0x000000ff
        /*0cc8*/ 	.word	0x00000150
        /*0ccc*/ 	.short	0x010a
        /*0cce*/ 	.byte	0x06
	.zero		1


	//   ....[135]....
        /*0cd0*/ 	.word	0x00010660
        /*0cd4*/ 	.word	0x000000ff
        /*0cd8*/ 	.word	0x00000150
        /*0cdc*/ 	.short	0x010a
        /*0cde*/ 	.byte	0x07
	.zero		1


	//   ....[136]....
        /*0ce0*/ 	.word	0x00010720
        /*0ce4*/ 	.word	0x000000ff
        /*0ce8*/ 	.word	0x00000150
        /*0cec*/ 	.short	0x010a
        /*0cee*/ 	.byte	0x07
	.zero		1


	//   ....[137]....
        /*0cf0*/ 	.word	0x000107e0
        /*0cf4*/ 	.word	0x00000000
        /*0cf8*/ 	.word	0x00000150
        /*0cfc*/ 	.short	0x010a
        /*0cfe*/ 	.byte	0xff
	.zero		1


	//   ....[138]....
        /*0d00*/ 	.word	0x00010820
        /*0d04*/ 	.word	0x00000000
        /*0d08*/ 	.word	0x00000150
        /*0d0c*/ 	.short	0x010a
        /*0d0e*/ 	.byte	0xff
	.zero		1


	//   ....[139]....
        /*0d10*/ 	.word	0x00010890
        /*0d14*/ 	.word	0x000000ff
        /*0d18*/ 	.word	0x00000000
        /*0d1c*/ 	.short	0x0101
        /*0d1e*/ 	.byte	0x06
	.zero		1


	//   ....[140]....
        /*0d20*/ 	.word	0x000108d0
        /*0d24*/ 	.word	0x000000ff
        /*0d28*/ 	.word	0x00000180
        /*0d2c*/ 	.short	0x010a
        /*0d2e*/ 	.byte	0x04
	.zero		1


	//   ....[141]....
        /*0d30*/ 	.word	0x00010920
        /*0d34*/ 	.word	0x000000ff
        /*0d38*/ 	.word	0x00000000
        /*0d3c*/ 	.short	0x0101
        /*0d3e*/ 	.byte	0x06
	.zero		1


	//   ....[142]....
        /*0d40*/ 	.word	0x00010b70
        /*0d44*/ 	.word	0x00000000
        /*0d48*/ 	.word	0x00000030
        /*0d4c*/ 	.short	0x010a
        /*0d4e*/ 	.byte	0xff
	.zero		1


	//   ....[143]....
        /*0d50*/ 	.word	0x00010bd0
        /*0d54*/ 	.word	0x00000000
        /*0d58*/ 	.word	0x00000030
        /*0d5c*/ 	.short	0x010a
        /*0d5e*/ 	.byte	0xff
	.zero		1


	//   ....[144]....
        /*0d60*/ 	.word	0x00010c30
        /*0d64*/ 	.word	0x00000000
        /*0d68*/ 	.word	0x00000190
        /*0d6c*/ 	.short	0x010a
        /*0d6e*/ 	.byte	0xff
	.zero		1


	//   ....[145]....
        /*0d70*/ 	.word	0x00010c90
        /*0d74*/ 	.word	0x00000000
        /*0d78*/ 	.word	0x00000000
        /*0d7c*/ 	.short	0x010a
        /*0d7e*/ 	.byte	0xff
	.zero		1


	//   ....[146]....
        /*0d80*/ 	.word	0x00010cf0
        /*0d84*/ 	.word	0x00000000
        /*0d88*/ 	.word	0x00000000
        /*0d8c*/ 	.short	0x010a
        /*0d8e*/ 	.byte	0xff
	.zero		1


	//   ....[147]....
        /*0d90*/ 	.word	0x00010d50
        /*0d94*/ 	.word	0x00000000
        /*0d98*/ 	.word	0x00000000
        /*0d9c*/ 	.short	0x010a
        /*0d9e*/ 	.byte	0xff
	.zero		1


	//   ....[148]....
        /*0da0*/ 	.word	0x00010db0
        /*0da4*/ 	.word	0x00000000
        /*0da8*/ 	.word	0x00000000
        /*0dac*/ 	.short	0x010a
        /*0dae*/ 	.byte	0xff
	.zero		1


	//   ....[149]....
        /*0db0*/ 	.word	0x00010e10
        /*0db4*/ 	.word	0x00000000
        /*0db8*/ 	.word	0x00000000
        /*0dbc*/ 	.short	0x010a
        /*0dbe*/ 	.byte	0xff
	.zero		1


	//   ....[150]....
        /*0dc0*/ 	.word	0x00010e70
        /*0dc4*/ 	.word	0x00000014
        /*0dc8*/ 	.word	0x000000f0
        /*0dcc*/ 	.short	0x010a
        /*0dce*/ 	.byte	0xff
	.zero		1


	//   ....[151]....
        /*0dd0*/ 	.word	0x00010ed0
        /*0dd4*/ 	.word	0x0000000b
        /*0dd8*/ 	.word	0x000000f0
        /*0ddc*/ 	.short	0x010a
        /*0dde*/ 	.byte	0xff
	.zero		1


	//   ....[152]....
        /*0de0*/ 	.word	0x00010f20
        /*0de4*/ 	.word	0x0000000f
        /*0de8*/ 	.word	0x000000a8
        /*0dec*/ 	.short	0x010a
        /*0dee*/ 	.byte	0xff
	.zero		1


	//   ....[153]....
        /*0df0*/ 	.word	0x00010f80
        /*0df4*/ 	.word	0x00000000
        /*0df8*/ 	.word	0x00000080
        /*0dfc*/ 	.short	0x010a
        /*0dfe*/ 	.byte	0xff
	.zero		1


	//   ....[154]....
        /*0e00*/ 	.word	0x00010fe0
        /*0e04*/ 	.word	0x00000000
        /*0e08*/ 	.word	0x00000088
        /*0e0c*/ 	.short	0x010a
        /*0e0e*/ 	.byte	0xff
	.zero		1


	//   ....[155]....
        /*0e10*/ 	.word	0x00011040
        /*0e14*/ 	.word	0x00000000
        /*0e18*/ 	.word	0x00000090
        /*0e1c*/ 	.short	0x010a
        /*0e1e*/ 	.byte	0xff
	.zero		1


	//   ....[156]....
        /*0e20*/ 	.word	0x000110a0
        /*0e24*/ 	.word	0x00000000
        /*0e28*/ 	.word	0x00000098
        /*0e2c*/ 	.short	0x010a
        /*0e2e*/ 	.byte	0xff
	.zero		1


	//   ....[157]....
        /*0e30*/ 	.word	0x00011100
        /*0e34*/ 	.word	0x00000000
        /*0e38*/ 	.word	0x00000190
        /*0e3c*/ 	.short	0x010a
        /*0e3e*/ 	.byte	0xff
	.zero		1


	//   ....[158]....
        /*0e40*/ 	.word	0x00011160
        /*0e44*/ 	.word	0x00000000
        /*0e48*/ 	.word	0x00000080
        /*0e4c*/ 	.short	0x010a
        /*0e4e*/ 	.byte	0xff
	.zero		1


	//   ....[159]....
        /*0e50*/ 	.word	0x000111c0
        /*0e54*/ 	.word	0x00000000
        /*0e58*/ 	.word	0x00000088
        /*0e5c*/ 	.short	0x010a
        /*0e5e*/ 	.byte	0xff
	.zero		1


	//   ....[160]....
        /*0e60*/ 	.word	0x00011220
        /*0e64*/ 	.word	0x00000000
        /*0e68*/ 	.word	0x00000090
        /*0e6c*/ 	.short	0x010a
        /*0e6e*/ 	.byte	0xff
	.zero		1


	//   ....[161]....
        /*0e70*/ 	.word	0x00011280
        /*0e74*/ 	.word	0x00000000
        /*0e78*/ 	.word	0x00000190
        /*0e7c*/ 	.short	0x010a
        /*0e7e*/ 	.byte	0xff
	.zero		1


	//   ....[162]....
        /*0e80*/ 	.word	0x00011340
        /*0e84*/ 	.word	0x00000005
        /*0e88*/ 	.word	0x00000060
        /*0e8c*/ 	.short	0x010a
        /*0e8e*/ 	.byte	0xff
	.zero		1


	//   ....[163]....
        /*0e90*/ 	.word	0x00011390
        /*0e94*/ 	.word	0x00000044
        /*0e98*/ 	.word	0x00000130
        /*0e9c*/ 	.short	0x010a
        /*0e9e*/ 	.byte	0xff
	.zero		1


	//   ....[164]....
        /*0ea0*/ 	.word	0x000113f0
        /*0ea4*/ 	.word	0x00000000
        /*0ea8*/ 	.word	0x00000068
        /*0eac*/ 	.short	0x010a
        /*0eae*/ 	.byte	0xff
	.zero		1


	//   ....[165]....
        /*0eb0*/ 	.word	0x00011450
        /*0eb4*/ 	.word	0x00000000
        /*0eb8*/ 	.word	0x00000070
        /*0ebc*/ 	.short	0x010a
        /*0ebe*/ 	.byte	0xff
	.zero		1


	//   ....[166]....
        /*0ec0*/ 	.word	0x000114b0
        /*0ec4*/ 	.word	0x00000000
        /*0ec8*/ 	.word	0x00000078
        /*0ecc*/ 	.short	0x010a
        /*0ece*/ 	.byte	0xff
	.zero		1


	//   ....[167]....
        /*0ed0*/ 	.word	0x00011510
        /*0ed4*/ 	.word	0x00000004
        /*0ed8*/ 	.word	0x000000b0
        /*0edc*/ 	.short	0x010a
        /*0ede*/ 	.byte	0xff
	.zero		1


	//   ....[168]....
        /*0ee0*/ 	.word	0x00011570
        /*0ee4*/ 	.word	0x00000004
        /*0ee8*/ 	.word	0x000001d0
        /*0eec*/ 	.short	0x010a
        /*0eee*/ 	.byte	0xff
	.zero		1


	//   ....[169]....
        /*0ef0*/ 	.word	0x000115d0
        /*0ef4*/ 	.word	0x00000000
        /*0ef8*/ 	.word	0x00000008
        /*0efc*/ 	.short	0x010a
        /*0efe*/ 	.byte	0xff
	.zero		1


	//   ....[170]....
        /*0f00*/ 	.word	0x000116b0
        /*0f04*/ 	.word	0x00000000
        /*0f08*/ 	.word	0x00000008
        /*0f0c*/ 	.short	0x010a
        /*0f0e*/ 	.byte	0xff
	.zero		1


	//   ....[171]....
        /*0f10*/ 	.word	0x00011710
        /*0f14*/ 	.word	0x00000003
        /*0f18*/ 	.word	0x00000150
        /*0f1c*/ 	.short	0x010a
        /*0f1e*/ 	.byte	0xff
	.zero		1


	//   ....[172]....
        /*0f20*/ 	.word	0x00011770
        /*0f24*/ 	.word	0x00000003
        /*0f28*/ 	.word	0x00000000
        /*0f2c*/ 	.short	0x010a
        /*0f2e*/ 	.byte	0xff
	.zero		1


	//   ....[173]....
        /*0f30*/ 	.word	0x000117d0
        /*0f34*/ 	.word	0x00000003
        /*0f38*/ 	.word	0x00000190
        /*0f3c*/ 	.short	0x010a
        /*0f3e*/ 	.byte	0xff
	.zero		1


	//   ....[174]....
        /*0f40*/ 	.word	0x00011830
        /*0f44*/ 	.word	0x00000000
        /*0f48*/ 	.word	0x00000150
        /*0f4c*/ 	.short	0x010a
        /*0f4e*/ 	.byte	0xff
	.zero		1


	//   ....[175]....
        /*0f50*/ 	.word	0x00011890
        /*0f54*/ 	.word	0x00000000
        /*0f58*/ 	.word	0x00000150
        /*0f5c*/ 	.short	0x010a
        /*0f5e*/ 	.byte	0xff
	.zero		1


	//   ....[176]....
        /*0f60*/ 	.word	0x000118f0
        /*0f64*/ 	.word	0x00000000
        /*0f68*/ 	.word	0x00000150
        /*0f6c*/ 	.short	0x010a
        /*0f6e*/ 	.byte	0xff
	.zero		1


	//   ....[177]....
        /*0f70*/ 	.word	0x00011950
        /*0f74*/ 	.word	0x00000000
        /*0f78*/ 	.word	0x00000180
        /*0f7c*/ 	.short	0x010a
        /*0f7e*/ 	.byte	0xff
	.zero		1


	//----- nvinfo : EIATTR_NUM_MBARRIERS
	.align		4
.L_49:
        /*0f80*/ 	.byte	0x03, 0x38
        /*0f82*/ 	.short	0x003f


	//----- nvinfo : EIATTR_EXIT_INSTR_OFFSETS
	.align		4
        /*0f84*/ 	.byte	0x04, 0x1c
        /*0f86*/ 	.short	(.L_51 - .L_50)


	//   ....[0]....
.L_50:
        /*0f88*/ 	.word	0x00003840


	//   ....[1]....
        /*0f8c*/ 	.word	0x00004ea0


	//   ....[2]....
        /*0f90*/ 	.word	0x00008840


	//   ....[3]....
        /*0f94*/ 	.word	0x00009b90


	//   ....[4]....
        /*0f98*/ 	.word	0x0000d7d0


	//   ....[5]....
        /*0f9c*/ 	.word	0x0000d800


	//   ....[6]....
        /*0fa0*/ 	.word	0x0000f430


	//   ....[7]....
        /*0fa4*/ 	.word	0x00010b50


	//----- nvinfo : EIATTR_INDIRECT_BRANCH_TARGETS
	.align		4
.L_51:
        /*0fa8*/ 	.byte	0x04, 0x34
        /*0faa*/ 	.short	(.L_53 - .L_52)


	//   ....[0]....
.L_52:
        /*0fac*/ 	.word	.L_x_300@srel
        /*0fb0*/ 	.short	0x0
        /*0fb2*/ 	.short	0x0
        /*0fb4*/ 	.word	0xa
        /*0fb8*/ 	.word	.L_x_301@srel
        /* <DEDUP_REMOVED lines=9> */


	//----- nvinfo : EIATTR_MAX_THREADS
	.align		4
.L_53:
        /*0fe0*/ 	.byte	0x04, 0x05
        /*0fe2*/ 	.short	(.L_55 - .L_54)
.L_54:
        /*0fe4*/ 	.word	0x00000180
        /*0fe8*/ 	.word	0x00000001
        /*0fec*/ 	.word	0x00000001


	//----- nvinfo : EIATTR_CRS_STACK_SIZE
	.align		4
.L_55:
        /*0ff0*/ 	.byte	0x04, 0x1e
        /*0ff2*/ 	.short	(.L_57 - .L_56)
.L_56:
        /*0ff4*/ 	.word	0x00000000


	//----- nvinfo : EIATTR_CBANK_PARAM_SIZE
	.align		4
.L_57:
        /*0ff8*/ 	.byte	0x03, 0x19
        /*0ffa*/ 	.short	0x0900


	//----- nvinfo : EIATTR_PARAM_CBANK
	.align		4
        /*0ffc*/ 	.byte	0x04, 0x0a
        /*0ffe*/ 	.short	(.L_59 - .L_58)
	.align		4
.L_58:
        /*1000*/ 	.word	index@(.nv.constant0._ZN7cutlass13device_kernelINS_4gemm6kernel13GemmUniversalINS1_17GroupProblemShapeIN4cute5tupleIJiiiEEEEENS1_10collective13CollectiveMmaINS1_40MainloopSm100ArrayTmaUmmaWarpSpecializedILi6ELi8ELi4ENS6_IJNS5_1CILi2EEENSC_ILi1EEESE_EEEEENS6_IJNSC_ILi128EEESH_SH_EEENS_6half_tEPNS6_IJlSE_NSC_ILi0EEEEEESJ_SM_NS5_8TiledMMAINS5_8MMA_AtomIJNS5_26SM100_MMA_F16BF16_2x1SM_SSISJ_SJ_fLi128ELi128ELNS5_4UMMA5MajorE0ELSR_0ELNSQ_7ScaleInE0ELSS_0EEEEEENS5_6LayoutINS6_IJSE_SE_SE_EEENS6_IJSK_SK_SK_EEEEENS6_IJNS5_10UnderscoreESZ_SZ_EEEEENS5_18SM100_TMA_2SM_LOADENS5_14ComposedLayoutINS5_7SwizzleILi3ELi4ELi3EEENS5_18smem_ptr_flag_bitsILi16EEENSV_INS6_IJNSC_ILi8EEENSC_ILi64EEEEEENS6_IJS19_SE_EEEEEEEvNS5_8identityES12_S1D_vS1E_EENS_8epilogue10collective18CollectiveEpilogueINS1G_31Sm100PtrArrayTmaWarpSpecializedILi4ELi2ELi16ELb1ELb0EEEJNS6_IJS19_SH_SH_EEENS6_IJNSV_IS19_SE_EENSV_INS6_IJNSC_ILi16EEESD_EEENS6_IJSE_S19_EEEEEEEESJ_PNS6_IJSE_lSK_EEESJ_S1T_NS1G_6fusion15FusionCallbacksIS1K_NS1U_17LinearCombinationISJ_fSJ_fLNS_15FloatRoundStyleE2EEES1L_S1R_JEEENS5_5SM1004TMEM4LOAD26SM100_TMEM_LOAD_16dp256b2xENS5_13SM90_TMA_LOADENS13_IS15_S17_NSV_INS6_IJS19_S18_EEES1P_EEEENS5_17SM75_U16x8_LDSM_TENS5_14SM90_TMA_STOREES27_NS5_17SM90_U16x8_STSM_TENS5_39AutoVectorizingCopyWithAssumedAlignmentILi128EEEEEEvvEEEEvNT_6ParamsE)
        /*1004*/ 	.short	0x0380
        /*1006*/ 	.short	0x0900


	//----- nvinfo : EIATTR_SW_WAR
	.align		4
.L_59:
        /*1008*/ 	.byte	0x04, 0x36
        /*100a*/ 	.short	(.L_61 - .L_60)
.L_60:
        /*100c*/ 	.word	0x00000008
.L_61:


//--------------------- .nv.callgraph             --------------------------
	.section	.nv.callgraph,"",@"SHT_CUDA_CALLGRAPH"
	.align	4
	.sectionentsize	8
	.align		4
        /*0000*/ 	.word	0x00000000
	.align		4
        /*0004*/ 	.word	0xffffffff
	.align		4
        /*0008*/ 	.word	index@(_ZN7cutlass13device_kernelINS_4gemm6kernel13GemmUniversalINS1_17GroupProblemShapeIN4cute5tupleIJiiiEEEEENS1_10collective13CollectiveMmaINS1_40MainloopSm100ArrayTmaUmmaWarpSpecializedILi6ELi8ELi4ENS6_IJNS5_1CILi2EEENSC_ILi1EEESE_EEEEENS6_IJNSC_ILi128EEESH_SH_EEENS_6half_tEPNS6_IJlSE_NSC_ILi0EEEEEESJ_SM_NS5_8TiledMMAINS5_8MMA_AtomIJNS5_26SM100_MMA_F16BF16_2x1SM_SSISJ_SJ_fLi128ELi128ELNS5_4UMMA5MajorE0ELSR_0ELNSQ_7ScaleInE0ELSS_0EEEEEENS5_6LayoutINS6_IJSE_SE_SE_EEENS6_IJSK_SK_SK_EEEEENS6_IJNS5_10UnderscoreESZ_SZ_EEEEENS5_18SM100_TMA_2SM_LOADENS5_14ComposedLayoutINS5_7SwizzleILi3ELi4ELi3EEENS5_18smem_ptr_flag_bitsILi16EEENSV_INS6_IJNSC_ILi8EEENSC_ILi64EEEEEENS6_IJS19_SE_EEEEEEEvNS5_8identityES12_S1D_vS1E_EENS_8epilogue10collective18CollectiveEpilogueINS1G_31Sm100PtrArrayTmaWarpSpecializedILi4ELi2ELi16ELb1ELb0EEEJNS6_IJS19_SH_SH_EEENS6_IJNSV_IS19_SE_EENSV_INS6_IJNSC_ILi16EEESD_EEENS6_IJSE_S19_EEEEEEEESJ_PNS6_IJSE_lSK_EEESJ_S1T_NS1G_6fusion15FusionCallbacksIS1K_NS1U_17LinearCombinationISJ_fSJ_fLNS_15FloatRoundStyleE2EEES1L_S1R_JEEENS5_5SM1004TMEM4LOAD26SM100_TMEM_LOAD_16dp256b2xENS5_13SM90_TMA_LOADENS13_IS15_S17_NSV_INS6_IJS19_S18_EEES1P_EEEENS5_17SM75_U16x8_LDSM_TENS5_14SM90_TMA_STOREES27_NS5_17SM90_U16x8_STSM_TENS5_39AutoVectorizingCopyWithAssumedAlignmentILi128EEEEEEvvEEEEvNT_6ParamsE)
	.align		4
        /*000c*/ 	.word	index@(__assertfail)
	.align		4
        /*0010*/ 	.word	0x00000000
	.align		4
        /*0014*/ 	.word	0xfffffffe
	.align		4
        /*0018*/ 	.word	0x00000000
	.align		4
        /*001c*/ 	.word	0xfffffffd
	.align		4
        /*0020*/ 	.word	0x00000000
	.align		4
        /*0024*/ 	.word	0xfffffffc


//--------------------- .nv.constant4             --------------------------
	.section	.nv.constant4,"a",@progbits
	.align	8
	.align		8
.nv.constant4:
        /*0000*/ 	.dword	__assertfail
	.align		8
        /*0008*/ 	.dword	__unnamed_1
	.align		8
        /*0010*/ 	.dword	__unnamed_2
	.align		8
        /*0018*/ 	.dword	_ZN39_INTERNAL_797ed0d5_4_k_cu_ea0a36d4_27924cuda3std3__45__cpo5beginE
	.align		8
        /*0020*/ 	.dword	_ZN39_INTERNAL_797ed0d5_4_k_cu_ea0a36d4_27924cuda3std3__45__cpo3endE
	.align		8
        /*0028*/ 	.dword	_ZN39_INTERNAL_797ed0d5_4_k_cu_ea0a36d4_27924cuda3std3__45__cpo6cbeginE
	.align		8
        /*0030*/ 	.dword	_ZN39_INTERNAL_797ed0d5_4_k_cu_ea0a36d4_27924cuda3std3__45__cpo4cendE
	.align		8
        /*0038*/ 	.dword	_ZN39_INTERNAL_797ed0d5_4_k_cu_ea0a36d4_27924cuda3std3__441_GLOBAL__N__797ed0d5_4_k_cu_ea0a36d4_27926ignoreE
	.align		8
        /*0040*/ 	.dword	_ZN39_INTERNAL_797ed0d5_4_k_cu_ea0a36d4_27924cuda3std3__419piecewise_constructE
	.align		8
        /*0048*/ 	.dword	_ZN39_INTERNAL_797ed0d5_4_k_cu_ea0a36d4_27924cuda3std3__48in_placeE
	.align		8
        /*0050*/ 	.dword	_ZN39_INTERNAL_797ed0d5_4_k_cu_ea0a36d4_27924cuda3std6ranges3__45__cpo4swapE
	.align		8
        /*0058*/ 	.dword	_ZN39_INTERNAL_797ed0d5_4_k_cu_ea0a36d4_27924cuda3std6ranges3__45__cpo9iter_moveE
	.align		8
        /*0060*/ 	.dword	_ZN39_INTERNAL_797ed0d5_4_k_cu_ea0a36d4_27924cute7productE
	.align		8
        /*0068*/ 	.dword	_ZN39_INTERNAL_797ed0d5_4_k_cu_ea0a36d4_27924cute1_E
	.align		8
        /*0070*/ 	.dword	$str$24
	.align		8
        /*0078*/ 	.dword	$str$25
	.align		8
        /*0080*/ 	.dword	$str$26
	.align		8
        /*0088*/ 	.dword	$str$27


//--------------------- .nv.constant2._ZN7cutlass13device_kernelINS_4gemm6kernel13GemmUniversalINS1_17GroupProblemShapeIN4cute5tupleIJiiiEEEEENS1_10collective13CollectiveMmaINS1_40MainloopSm100ArrayTmaUmmaWarpSpecializedILi6ELi8ELi4ENS6_IJNS5_1CILi2EEENSC_ILi1EEESE_EEEEENS6_IJNSC_ILi128EEESH_SH_EEENS_6half_tEPNS6_IJlSE_NSC_ILi0EEEEEESJ_SM_NS5_8TiledMMAINS5_8MMA_AtomIJNS5_26SM100_MMA_F16BF16_2x1SM_SSISJ_SJ_fLi128ELi128ELNS5_4UMMA5MajorE0ELSR_0ELNSQ_7ScaleInE0ELSS_0EEEEEENS5_6LayoutINS6_IJSE_SE_SE_EEENS6_IJSK_SK_SK_EEEEENS6_IJNS5_10UnderscoreESZ_SZ_EEEEENS5_18SM100_TMA_2SM_LOADENS5_14ComposedLayoutINS5_7SwizzleILi3ELi4ELi3EEENS5_18smem_ptr_flag_bitsILi16EEENSV_INS6_IJNSC_ILi8EEENSC_ILi64EEEEEENS6_IJS19_SE_EEEEEEEvNS5_8identityES12_S1D_vS1E_EENS_8epilogue10collective18CollectiveEpilogueINS1G_31Sm100PtrArrayTmaWarpSpecializedILi4ELi2ELi16ELb1ELb0EEEJNS6_IJS19_SH_SH_EEENS6_IJNSV_IS19_SE_EENSV_INS6_IJNSC_ILi16EEESD_EEENS6_IJSE_S19_EEEEEEEESJ_PNS6_IJSE_lSK_EEESJ_S1T_NS1G_6fusion15FusionCallbacksIS1K_NS1U_17LinearCombinationISJ_fSJ_fLNS_15FloatRoundStyleE2EEES1L_S1R_JEEENS5_5SM1004TMEM4LOAD26SM100_TMEM_LOAD_16dp256b2xENS5_13SM90_TMA_LOADENS13_IS15_S17_NSV_INS6_IJS19_S18_EEES1P_EEEENS5_17SM75_U16x8_LDSM_TENS5_14SM90_TMA_STOREES27_NS5_17SM90_U16x8_STSM_TENS5_39AutoVectorizingCopyWithAssumedAlignmentILi128EEEEEEvvEEEEvNT_6ParamsE --------------------------
	.section	.nv.constant2._ZN7cutlass13device_kernelINS_4gemm6kernel13GemmUniversalINS1_17GroupProblemShapeIN4cute5tupleIJiiiEEEEENS1_10collective13CollectiveMmaINS1_40MainloopSm100ArrayTmaUmmaWarpSpecializedILi6ELi8ELi4ENS6_IJNS5_1CILi2EEENSC_ILi1EEESE_EEEEENS6_IJNSC_ILi128EEESH_SH_EEENS_6half_tEPNS6_IJlSE_NSC_ILi0EEEEEESJ_SM_NS5_8TiledMMAINS5_8MMA_AtomIJNS5_26SM100_MMA_F16BF16_2x1SM_SSISJ_SJ_fLi128ELi128ELNS5_4UMMA5MajorE0ELSR_0ELNSQ_7ScaleInE0ELSS_0EEEEEENS5_6LayoutINS6_IJSE_SE_SE_EEENS6_IJSK_SK_SK_EEEEENS6_IJNS5_10UnderscoreESZ_SZ_EEEEENS5_18SM100_TMA_2SM_LOADENS5_14ComposedLayoutINS5_7SwizzleILi3ELi4ELi3EEENS5_18smem_ptr_flag_bitsILi16EEENSV_INS6_IJNSC_ILi8EEENSC_ILi64EEEEEENS6_IJS19_SE_EEEEEEEvNS5_8identityES12_S1D_vS1E_EENS_8epilogue10collective18CollectiveEpilogueINS1G_31Sm100PtrArrayTmaWarpSpecializedILi4ELi2ELi16ELb1ELb0EEEJNS6_IJS19_SH_SH_EEENS6_IJNSV_IS19_SE_EENSV_INS6_IJNSC_ILi16EEESD_EEENS6_IJSE_S19_EEEEEEEESJ_PNS6_IJSE_lSK_EEESJ_S1T_NS1G_6fusion15FusionCallbacksIS1K_NS1U_17LinearCombinationISJ_fSJ_fLNS_15FloatRoundStyleE2EEES1L_S1R_JEEENS5_5SM1004TMEM4LOAD26SM100_TMEM_LOAD_16dp256b2xENS5_13SM90_TMA_LOADENS13_IS15_S17_NSV_INS6_IJS19_S18_EEES1P_EEEENS5_17SM75_U16x8_LDSM_TENS5_14SM90_TMA_STOREES27_NS5_17SM90_U16x8_STSM_TENS5_39AutoVectorizingCopyWithAssumedAlignmentILi128EEEEEEvvEEEEvNT_6ParamsE,"a",@progbits
	.sectionflags	@""
	.align	4
.nv.constant2._ZN7cutlass13device_kernelINS_4gemm6kernel13GemmUniversalINS1_17GroupProblemShapeIN4cute5tupleIJiiiEEEEENS1_10collective13CollectiveMmaINS1_40MainloopSm100ArrayTmaUmmaWarpSpecializedILi6ELi8ELi4ENS6_IJNS5_1CILi2EEENSC_ILi1EEESE_EEEEENS6_IJNSC_ILi128EEESH_SH_EEENS_6half_tEPNS6_IJlSE_NSC_ILi0EEEEEESJ_SM_NS5_8TiledMMAINS5_8MMA_AtomIJNS5_26SM100_MMA_F16BF16_2x1SM_SSISJ_SJ_fLi128ELi128ELNS5_4UMMA5MajorE0ELSR_0ELNSQ_7ScaleInE0ELSS_0EEEEEENS5_6LayoutINS6_IJSE_SE_SE_EEENS6_IJSK_SK_SK_EEEEENS6_IJNS5_10UnderscoreESZ_SZ_EEEEENS5_18SM100_TMA_2SM_LOADENS5_14ComposedLayoutINS5_7SwizzleILi3ELi4ELi3EEENS5_18smem_ptr_flag_bitsILi16EEENSV_INS6_IJNSC_ILi8EEENSC_ILi64EEEEEENS6_IJS19_SE_EEEEEEEvNS5_8identityES12_S1D_vS1E_EENS_8epilogue10collective18CollectiveEpilogueINS1G_31Sm100PtrArrayTmaWarpSpecializedILi4ELi2ELi16ELb1ELb0EEEJNS6_IJS19_SH_SH_EEENS6_IJNSV_IS19_SE_EENSV_INS6_IJNSC_ILi16EEESD_EEENS6_IJSE_S19_EEEEEEEESJ_PNS6_IJSE_lSK_EEESJ_S1T_NS1G_6fusion15FusionCallbacksIS1K_NS1U_17LinearCombinationISJ_fSJ_fLNS_15FloatRoundStyleE2EEES1L_S1R_JEEENS5_5SM1004TMEM4LOAD26SM100_TMEM_LOAD_16dp256b2xENS5_13SM90_TMA_LOADENS13_IS15_S17_NSV_INS6_IJS19_S18_EEES1P_EEEENS5_17SM75_U16x8_LDSM_TENS5_14SM90_TMA_STOREES27_NS5_17SM90_U16x8_STSM_TENS5_39AutoVectorizingCopyWithAssumedAlignmentILi128EEEEEEvvEEEEvNT_6ParamsE:
        /*0000*/ 	.byte	0x50, 0xf4, 0x00, 0x00, 0x20, 0x4f, 0x00, 0x00, 0x20, 0x4f, 0x00, 0x00, 0x20, 0x4f, 0x00, 0x00
        /*0010*/ 	.byte	0x20, 0x4f, 0x00, 0x00, 0x20, 0x4f, 0x00, 0x00, 0x20, 0x4f, 0x00, 0x00, 0x20, 0x4f, 0x00, 0x00
        /*0020*/ 	.byte	0x10, 0xd8, 0x00, 0x00, 0x20, 0x4f, 0x00, 0x00


//--------------------- .text._ZN7cutlass13device_kernelINS_4gemm6kernel13GemmUniversalINS1_17GroupProblemShapeIN4cute5tupleIJiiiEEEEENS1_10collective13CollectiveMmaINS1_40MainloopSm100ArrayTmaUmmaWarpSpecializedILi6ELi8ELi4ENS6_IJNS5_1CILi2EEENSC_ILi1EEESE_EEEEENS6_IJNSC_ILi128EEESH_SH_EEENS_6half_tEPNS6_IJlSE_NSC_ILi0EEEEEESJ_SM_NS5_8TiledMMAINS5_8MMA_AtomIJNS5_26SM100_MMA_F16BF16_2x1SM_SSISJ_SJ_fLi128ELi128ELNS5_4UMMA5MajorE0ELSR_0ELNSQ_7ScaleInE0ELSS_0EEEEEENS5_6LayoutINS6_IJSE_SE_SE_EEENS6_IJSK_SK_SK_EEEEENS6_IJNS5_10UnderscoreESZ_SZ_EEEEENS5_18SM100_TMA_2SM_LOADENS5_14ComposedLayoutINS5_7SwizzleILi3ELi4ELi3EEENS5_18smem_ptr_flag_bitsILi16EEENSV_INS6_IJNSC_ILi8EEENSC_ILi64EEEEEENS6_IJS19_SE_EEEEEEEvNS5_8identityES12_S1D_vS1E_EENS_8epilogue10collective18CollectiveEpilogueINS1G_31Sm100PtrArrayTmaWarpSpecializedILi4ELi2ELi16ELb1ELb0EEEJNS6_IJS19_SH_SH_EEENS6_IJNSV_IS19_SE_EENSV_INS6_IJNSC_ILi16EEESD_EEENS6_IJSE_S19_EEEEEEEESJ_PNS6_IJSE_lSK_EEESJ_S1T_NS1G_6fusion15FusionCallbacksIS1K_NS1U_17LinearCombinationISJ_fSJ_fLNS_15FloatRoundStyleE2EEES1L_S1R_JEEENS5_5SM1004TMEM4LOAD26SM100_TMEM_LOAD_16dp256b2xENS5_13SM90_TMA_LOADENS13_IS15_S17_NSV_INS6_IJS19_S18_EEES1P_EEEENS5_17SM75_U16x8_LDSM_TENS5_14SM90_TMA_STOREES27_NS5_17SM90_U16x8_STSM_TENS5_39AutoVectorizingCopyWithAssumedAlignmentILi128EEEEEEvvEEEEvNT_6ParamsE --------------------------
	.section	.text._ZN7cutlass13device_kernelINS_4gemm6kernel13GemmUniversalINS1_17GroupProblemShapeIN4cute5tupleIJiiiEEEEENS1_10collective13CollectiveMmaINS1_40MainloopSm100ArrayTmaUmmaWarpSpecializedILi6ELi8ELi4ENS6_IJNS5_1CILi2EEENSC_ILi1EEESE_EEEEENS6_IJNSC_ILi128EEESH_SH_EEENS_6half_tEPNS6_IJlSE_NSC_ILi0EEEEEESJ_SM_NS5_8TiledMMAINS5_8MMA_AtomIJNS5_26SM100_MMA_F16BF16_2x1SM_SSISJ_SJ_fLi128ELi128ELNS5_4UMMA5MajorE0ELSR_0ELNSQ_7ScaleInE0ELSS_0EEEEEENS5_6LayoutINS6_IJSE_SE_SE_EEENS6_IJSK_SK_SK_EEEEENS6_IJNS5_10UnderscoreESZ_SZ_EEEEENS5_18SM100_TMA_2SM_LOADENS5_14ComposedLayoutINS5_7SwizzleILi3ELi4ELi3EEENS5_18smem_ptr_flag_bitsILi16EEENSV_INS6_IJNSC_ILi8EEENSC_ILi64EEEEEENS6_IJS19_SE_EEEEEEEvNS5_8identityES12_S1D_vS1E_EENS_8epilogue10collective18CollectiveEpilogueINS1G_31Sm100PtrArrayTmaWarpSpecializedILi4ELi2ELi16ELb1ELb0EEEJNS6_IJS19_SH_SH_EEENS6_IJNSV_IS19_SE_EENSV_INS6_IJNSC_ILi16EEESD_EEENS6_IJSE_S19_EEEEEEEESJ_PNS6_IJSE_lSK_EEESJ_S1T_NS1G_6fusion15FusionCallbacksIS1K_NS1U_17LinearCombinationISJ_fSJ_fLNS_15FloatRoundStyleE2EEES1L_S1R_JEEENS5_5SM1004TMEM4LOAD26SM100_TMEM_LOAD_16dp256b2xENS5_13SM90_TMA_LOADENS13_IS15_S17_NSV_INS6_IJS19_S18_EEES1P_EEEENS5_17SM75_U16x8_LDSM_TENS5_14SM90_TMA_STOREES27_NS5_17SM90_U16x8_STSM_TENS5_39AutoVectorizingCopyWithAssumedAlignmentILi128EEEEEEvvEEEEvNT_6ParamsE,"ax",@progbits
	.align	128
.text._ZN7cutlass13device_kernelINS_4gemm6kernel13GemmUniversalINS1_17GroupProblemShapeIN4cute5tupleIJiiiEEEEENS1_10collective13CollectiveMmaINS1_40MainloopSm100ArrayTmaUmmaWarpSpecializedILi6ELi8ELi4ENS6_IJNS5_1CILi2EEENSC_ILi1EEESE_EEEEENS6_IJNSC_ILi128EEESH_SH_EEENS_6half_tEPNS6_IJlSE_NSC_ILi0EEEEEESJ_SM_NS5_8TiledMMAINS5_8MMA_AtomIJNS5_26SM100_MMA_F16BF16_2x1SM_SSISJ_SJ_fLi128ELi128ELNS5_4UMMA5MajorE0ELSR_0ELNSQ_7ScaleInE0ELSS_0EEEEEENS5_6LayoutINS6_IJSE_SE_SE_EEENS6_IJSK_SK_SK_EEEEENS6_IJNS5_10UnderscoreESZ_SZ_EEEEENS5_18SM100_TMA_2SM_LOADENS5_14ComposedLayoutINS5_7SwizzleILi3ELi4ELi3EEENS5_18smem_ptr_flag_bitsILi16EEENSV_INS6_IJNSC_ILi8EEENSC_ILi64EEEEEENS6_IJS19_SE_EEEEEEEvNS5_8identityES12_S1D_vS1E_EENS_8epilogue10collective18CollectiveEpilogueINS1G_31Sm100PtrArrayTmaWarpSpecializedILi4ELi2ELi16ELb1ELb0EEEJNS6_IJS19_SH_SH_EEENS6_IJNSV_IS19_SE_EENSV_INS6_IJNSC_ILi16EEESD_EEENS6_IJSE_S19_EEEEEEEESJ_PNS6_IJSE_lSK_EEESJ_S1T_NS1G_6fusion15FusionCallbacksIS1K_NS1U_17LinearCombinationISJ_fSJ_fLNS_15FloatRoundStyleE2EEES1L_S1R_JEEENS5_5SM1004TMEM4LOAD26SM100_TMEM_LOAD_16dp256b2xENS5_13SM90_TMA_LOADENS13_IS15_S17_NSV_INS6_IJS19_S18_EEES1P_EEEENS5_17SM75_U16x8_LDSM_TENS5_14SM90_TMA_STOREES27_NS5_17SM90_U16x8_STSM_TENS5_39AutoVectorizingCopyWithAssumedAlignmentILi128EEEEEEvvEEEEvNT_6ParamsE:
        .type           _ZN7cutlass13device_kernelINS_4gemm6kernel13GemmUniversalINS1_17GroupProblemShapeIN4cute5tupleIJiiiEEEEENS1_10collective13CollectiveMmaINS1_40MainloopSm100ArrayTmaUmmaWarpSpecializedILi6ELi8ELi4ENS6_IJNS5_1CILi2EEENSC_ILi1EEESE_EEEEENS6_IJNSC_ILi128EEESH_SH_EEENS_6half_tEPNS6_IJlSE_NSC_ILi0EEEEEESJ_SM_NS5_8TiledMMAINS5_8MMA_AtomIJNS5_26SM100_MMA_F16BF16_2x1SM_SSISJ_SJ_fLi128ELi128ELNS5_4UMMA5MajorE0ELSR_0ELNSQ_7ScaleInE0ELSS_0EEEEEENS5_6LayoutINS6_IJSE_SE_SE_EEENS6_IJSK_SK_SK_EEEEENS6_IJNS5_10UnderscoreESZ_SZ_EEEEENS5_18SM100_TMA_2SM_LOADENS5_14ComposedLayoutINS5_7SwizzleILi3ELi4ELi3EEENS5_18smem_ptr_flag_bitsILi16EEENSV_INS6_IJNSC_ILi8EEENSC_ILi64EEEEEENS6_IJS19_SE_EEEEEEEvNS5_8identityES12_S1D_vS1E_EENS_8epilogue10collective18CollectiveEpilogueINS1G_31Sm100PtrArrayTmaWarpSpecializedILi4ELi2ELi16ELb1ELb0EEEJNS6_IJS19_SH_SH_EEENS6_IJNSV_IS19_SE_EENSV_INS6_IJNSC_ILi16EEESD_EEENS6_IJSE_S19_EEEEEEEESJ_PNS6_IJSE_lSK_EEESJ_S1T_NS1G_6fusion15FusionCallbacksIS1K_NS1U_17LinearCombinationISJ_fSJ_fLNS_15FloatRoundStyleE2EEES1L_S1R_JEEENS5_5SM1004TMEM4LOAD26SM100_TMEM_LOAD_16dp256b2xENS5_13SM90_TMA_LOADENS13_IS15_S17_NSV_INS6_IJS19_S18_EEES1P_EEEENS5_17SM75_U16x8_LDSM_TENS5_14SM90_TMA_STOREES27_NS5_17SM90_U16x8_STSM_TENS5_39AutoVectorizingCopyWithAssumedAlignmentILi128EEEEEEvvEEEEvNT_6ParamsE,@function
        .size           _ZN7cutlass13device_kernelINS_4gemm6kernel13GemmUniversalINS1_17GroupProblemShapeIN4cute5tupleIJiiiEEEEENS1_10collective13CollectiveMmaINS1_40MainloopSm100ArrayTmaUmmaWarpSpecializedILi6ELi8ELi4ENS6_IJNS5_1CILi2EEENSC_ILi1EEESE_EEEEENS6_IJNSC_ILi128EEESH_SH_EEENS_6half_tEPNS6_IJlSE_NSC_ILi0EEEEEESJ_SM_NS5_8TiledMMAINS5_8MMA_AtomIJNS5_26SM100_MMA_F16BF16_2x1SM_SSISJ_SJ_fLi128ELi128ELNS5_4UMMA5MajorE0ELSR_0ELNSQ_7ScaleInE0ELSS_0EEEEEENS5_6LayoutINS6_IJSE_SE_SE_EEENS6_IJSK_SK_SK_EEEEENS6_IJNS5_10UnderscoreESZ_SZ_EEEEENS5_18SM100_TMA_2SM_LOADENS5_14ComposedLayoutINS5_7SwizzleILi3ELi4ELi3EEENS5_18smem_ptr_flag_bitsILi16EEENSV_INS6_IJNSC_ILi8EEENSC_ILi64EEEEEENS6_IJS19_SE_EEEEEEEvNS5_8identityES12_S1D_vS1E_EENS_8epilogue10collective18CollectiveEpilogueINS1G_31Sm100PtrArrayTmaWarpSpecializedILi4ELi2ELi16ELb1ELb0EEEJNS6_IJS19_SH_SH_EEENS6_IJNSV_IS19_SE_EENSV_INS6_IJNSC_ILi16EEESD_EEENS6_IJSE_S19_EEEEEEEESJ_PNS6_IJSE_lSK_EEESJ_S1T_NS1G_6fusion15FusionCallbacksIS1K_NS1U_17LinearCombinationISJ_fSJ_fLNS_15FloatRoundStyleE2EEES1L_S1R_JEEENS5_5SM1004TMEM4LOAD26SM100_TMEM_LOAD_16dp256b2xENS5_13SM90_TMA_LOADENS13_IS15_S17_NSV_INS6_IJS19_S18_EEES1P_EEEENS5_17SM75_U16x8_LDSM_TENS5_14SM90_TMA_STOREES27_NS5_17SM90_U16x8_STSM_TENS5_39AutoVectorizingCopyWithAssumedAlignmentILi128EEEEEEvvEEEEvNT_6ParamsE,(.L_x_311 - _ZN7cutlass13device_kernelINS_4gemm6kernel13GemmUniversalINS1_17GroupProblemShapeIN4cute5tupleIJiiiEEEEENS1_10collective13CollectiveMmaINS1_40MainloopSm100ArrayTmaUmmaWarpSpecializedILi6ELi8ELi4ENS6_IJNS5_1CILi2EEENSC_ILi1EEESE_EEEEENS6_IJNSC_ILi128EEESH_SH_EEENS_6half_tEPNS6_IJlSE_NSC_ILi0EEEEEESJ_SM_NS5_8TiledMMAINS5_8MMA_AtomIJNS5_26SM100_MMA_F16BF16_2x1SM_SSISJ_SJ_fLi128ELi128ELNS5_4UMMA5MajorE0ELSR_0ELNSQ_7ScaleInE0ELSS_0EEEEEENS5_6LayoutINS6_IJSE_SE_SE_EEENS6_IJSK_SK_SK_EEEEENS6_IJNS5_10UnderscoreESZ_SZ_EEEEENS5_18SM100_TMA_2SM_LOADENS5_14ComposedLayoutINS5_7SwizzleILi3ELi4ELi3EEENS5_18smem_ptr_flag_bitsILi16EEENSV_INS6_IJNSC_ILi8EEENSC_ILi64EEEEEENS6_IJS19_SE_EEEEEEEvNS5_8identityES12_S1D_vS1E_EENS_8epilogue10collective18CollectiveEpilogueINS1G_31Sm100PtrArrayTmaWarpSpecializedILi4ELi2ELi16ELb1ELb0EEEJNS6_IJS19_SH_SH_EEENS6_IJNSV_IS19_SE_EENSV_INS6_IJNSC_ILi16EEESD_EEENS6_IJSE_S19_EEEEEEEESJ_PNS6_IJSE_lSK_EEESJ_S1T_NS1G_6fusion15FusionCallbacksIS1K_NS1U_17LinearCombinationISJ_fSJ_fLNS_15FloatRoundStyleE2EEES1L_S1R_JEEENS5_5SM1004TMEM4LOAD26SM100_TMEM_LOAD_16dp256b2xENS5_13SM90_TMA_LOADENS13_IS15_S17_NSV_INS6_IJS19_S18_EEES1P_EEEENS5_17SM75_U16x8_LDSM_TENS5_14SM90_TMA_STOREES27_NS5_17SM90_U16x8_STSM_TENS5_39AutoVectorizingCopyWithAssumedAlignmentILi128EEEEEEvvEEEEvNT_6ParamsE)
        .other          _ZN7cutlass13device_kernelINS_4gemm6kernel13GemmUniversalINS1_17GroupProblemShapeIN4cute5tupleIJiiiEEEEENS1_10collective13CollectiveMmaINS1_40MainloopSm100ArrayTmaUmmaWarpSpecializedILi6ELi8ELi4ENS6_IJNS5_1CILi2EEENSC_ILi1EEESE_EEEEENS6_IJNSC_ILi128EEESH_SH_EEENS_6half_tEPNS6_IJlSE_NSC_ILi0EEEEEESJ_SM_NS5_8TiledMMAINS5_8MMA_AtomIJNS5_26SM100_MMA_F16BF16_2x1SM_SSISJ_SJ_fLi128ELi128ELNS5_4UMMA5MajorE0ELSR_0ELNSQ_7ScaleInE0ELSS_0EEEEEENS5_6LayoutINS6_IJSE_SE_SE_EEENS6_IJSK_SK_SK_EEEEENS6_IJNS5_10UnderscoreESZ_SZ_EEEEENS5_18SM100_TMA_2SM_LOADENS5_14ComposedLayoutINS5_7SwizzleILi3ELi4ELi3EEENS5_18smem_ptr_flag_bitsILi16EEENSV_INS6_IJNSC_ILi8EEENSC_ILi64EEEEEENS6_IJS19_SE_EEEEEEEvNS5_8identityES12_S1D_vS1E_EENS_8epilogue10collective18CollectiveEpilogueINS1G_31Sm100PtrArrayTmaWarpSpecializedILi4ELi2ELi16ELb1ELb0EEEJNS6_IJS19_SH_SH_EEENS6_IJNSV_IS19_SE_EENSV_INS6_IJNSC_ILi16EEESD_EEENS6_IJSE_S19_EEEEEEEESJ_PNS6_IJSE_lSK_EEESJ_S1T_NS1G_6fusion15FusionCallbacksIS1K_NS1U_17LinearCombinationISJ_fSJ_fLNS_15FloatRoundStyleE2EEES1L_S1R_JEEENS5_5SM1004TMEM4LOAD26SM100_TMEM_LOAD_16dp256b2xENS5_13SM90_TMA_LOADENS13_IS15_S17_NSV_INS6_IJS19_S18_EEES1P_EEEENS5_17SM75_U16x8_LDSM_TENS5_14SM90_TMA_STOREES27_NS5_17SM90_U16x8_STSM_TENS5_39AutoVectorizingCopyWithAssumedAlignmentILi128EEEEEEvvEEEEvNT_6ParamsE,@"STO_CUDA_ENTRY STV_DEFAULT"
_ZN7cutlass13device_kernelINS_4gemm6kernel13GemmUniversalINS1_17GroupProblemShapeIN4cute5tupleIJiiiEEEEENS1_10collective13CollectiveMmaINS1_40MainloopSm100ArrayTmaUmmaWarpSpecializedILi6ELi8ELi4ENS6_IJNS5_1CILi2EEENSC_ILi1EEESE_EEEEENS6_IJNSC_ILi128EEESH_SH_EEENS_6half_tEPNS6_IJlSE_NSC_ILi0EEEEEESJ_SM_NS5_8TiledMMAINS5_8MMA_AtomIJNS5_26SM100_MMA_F16BF16_2x1SM_SSISJ_SJ_fLi128ELi128ELNS5_4UMMA5MajorE0ELSR_0ELNSQ_7ScaleInE0ELSS_0EEEEEENS5_6LayoutINS6_IJSE_SE_SE_EEENS6_IJSK_SK_SK_EEEEENS6_IJNS5_10UnderscoreESZ_SZ_EEEEENS5_18SM100_TMA_2SM_LOADENS5_14ComposedLayoutINS5_7SwizzleILi3ELi4ELi3EEENS5_18smem_ptr_flag_bitsILi16EEENSV_INS6_IJNSC_ILi8EEENSC_ILi64EEEEEENS6_IJS19_SE_EEEEEEEvNS5_8identityES12_S1D_vS1E_EENS_8epilogue10collective18CollectiveEpilogueINS1G_31Sm100PtrArrayTmaWarpSpecializedILi4ELi2ELi16ELb1ELb0EEEJNS6_IJS19_SH_SH_EEENS6_IJNSV_IS19_SE_EENSV_INS6_IJNSC_ILi16EEESD_EEENS6_IJSE_S19_EEEEEEEESJ_PNS6_IJSE_lSK_EEESJ_S1T_NS1G_6fusion15FusionCallbacksIS1K_NS1U_17LinearCombinationISJ_fSJ_fLNS_15FloatRoundStyleE2EEES1L_S1R_JEEENS5_5SM1004TMEM4LOAD26SM100_TMEM_LOAD_16dp256b2xENS5_13SM90_TMA_LOADENS13_IS15_S17_NSV_INS6_IJS19_S18_EEES1P_EEEENS5_17SM75_U16x8_LDSM_TENS5_14SM90_TMA_STOREES27_NS5_17SM90_U16x8_STSM_TENS5_39AutoVectorizingCopyWithAssumedAlignmentILi128EEEEEEvvEEEEvNT_6ParamsE:
[----:B------:R-:W1:Y:S01]  /*0000*/  LDC R1, c[0x0][0x37c] ;  /* 0x0000df00ff017b82 */ /* 0x000e620000000800 */
[----:B------:R-:W2:Y:S07]  /*0010*/  S2R R49, SR_TID.X ;  /* 0x0000000000317919 */ /* 0x000eae0000002100 */
[----:B------:R-:W3:Y:S01]  /*0020*/  S2UR UR35, SR_CgaCtaId ;  /* 0x00000000002379c3 */ /* 0x000ee20000008800 */
[----:B------:R-:W-:Y:S01]  /*0030*/  UMOV UR37, 0x4 ;  /* 0x0000000400257882 */ /* 0x000fe20000000000 */
[----:B------:R-:W4:Y:S01]  /*0040*/  LDCU UR34, c[0x0][0x370] ;  /* 0x00006e00ff2277ac */ /* 0x000f220008000800 */
[----:B------:R-:W-:-:S05]  /*0050*/  ELECT P2, URZ, PT ;  /* 0x0000000000ff782f */ /* 0x000fca0003840000 */
[----:B------:R-:W-:Y:S08]  /*0060*/  S2UR UR42, SR_CTAID.X ;  /* 0x00000000002a79c3 */ /* 0x000ff00000002500 */
[----:B------:R-:W4:Y:S01]  /*0070*/  S2UR UR58, SR_CTAID.Y ;  /* 0x00000000003a79c3 */ /* 0x000f220000002600 */
[----:B---3--:R-:W-:Y:S02]  /*0080*/  ULOP3.LUT UR44, UR35, 0x1, URZ, 0xc0, !UPT ;  /* 0x00000001232c7892 */ /* 0x008fe4000f8ec0ff */
[----:B------:R-:W-:Y:S01]  /*0090*/  ULOP3.LUT UR43, UR35, 0x1, URZ, 0x3c, !UPT ;  /* 0x00000001232b7892 */ /* 0x000fe2000f8e3cff */
[----:B--2---:R-:W-:-:S05]  /*00a0*/  SHF.R.U32.HI R48, RZ, 0x5, R49 ;  /* 0x00000005ff307819 */ /* 0x004fca0000011631 */
[----:B------:R-:W2:Y:S01]  /*00b0*/  SHFL.IDX PT, R0, R48, RZ, 0x1f ;  /* 0x00001fff30007589 */ /* 0x000ea200000e0000 */
[----:B----4-:R-:W-:Y:S01]  /*00c0*/  UIMAD UR16, UR58, UR34, UR42 ;  /* 0x000000223a1072a4 */ /* 0x010fe2000f8e022a */
[----:B--2---:R-:W-:-:S13]  /*00d0*/  R2UR UR21, R0 ;  /* 0x00000000001572ca */ /* 0x004fda00000e0000 */
[----:B------:R-:W-:Y:S02]  /*00e0*/  UISETP.GE.AND UP0, UPT, UR21, 0x8, UPT ;  /* 0x000000081500788c */ /* 0x000fe4000bf06270 */
[----:B------:R-:W-:Y:S02]  /*00f0*/  UISETP.GT.AND UP1, UPT, UR21, 0x3, UPT ;  /* 0x000000031500788c */ /* 0x000fe4000bf24270 */
[----:B------:R-:W-:-:S04]  /*0100*/  USEL UR37, UR37, 0x8, !UP0 ;  /* 0x0000000825257887 */ /* 0x000fc8000c000000 */
[----:B------:R-:W-:Y:S02]  /*0110*/  USEL UR37, UR37, UR21, UP1 ;  /* 0x0000001525257287 */ /* 0x000fe40008800000 */
[----:B------:R-:W-:Y:S02]  /*0120*/  ULOP3.LUT UR21, UR21, 0xfffffffc, URZ, 0xc0, !UPT ;  /* 0xfffffffc15157892 */ /* 0x000fe4000f8ec0ff */
[----:B------:R-:W-:-:S09]  /*0130*/  UISETP.NE.AND UP0, UPT, UR37, 0x2, UPT ;  /* 0x000000022500788c */ /* 0x000fd2000bf05270 */
[----:B-1----:R-:W-:Y:S05]  /*0140*/  BRA.U UP0, `(.L_x_0) ;  /* 0x0000000100f87547 */ /* 0x002fea000b800000 */
[----:B------:R-:W1:Y:S01]  /*0150*/  LDCU UR26, c[0x0][0xc1c] ;  /* 0x00018380ff1a77ac */ /* 0x000e620008000800 */
[----:B------:R-:W-:Y:S01]  /*0160*/  BSSY.RECONVERGENT B0, `(.L_x_1) ;  /* 0x000003b000007945 */ /* 0x000fe20003800200 */
[----:B------:R-:W2:Y:S01]  /*0170*/  LDCU.64 UR4, c[0x0][0x820] ;  /* 0x00010400ff0477ac */ /* 0x000ea20008000a00 */
[----:B------:R-:W-:Y:S01]  /*0180*/  ELECT P0, URZ, PT ;  /* 0x0000000000ff782f */ /* 0x000fe20003800000 */
[----:B------:R-:W-:Y:S02]  /*0190*/  USHF.L.U32 UR28, UR16, 0x4, URZ ;  /* 0x00000004101c7899 */ /* 0x000fe400080006ff */
[----:B-1----:R-:W-:-:S04]  /*01a0*/  UIADD3 UR26, UPT, UPT, UR16, UR26, URZ ;  /* 0x0000001a101a7290 */ /* 0x002fc8000fffe0ff */
[----:B------:R-:W-:Y:S02]  /*01b0*/  USHF.L.U32 UR26, UR26, 0x4, URZ ;  /* 0x000000041a1a7899 */ /* 0x000fe400080006ff */
[----:B--2---:R-:W-:Y:S02]  /*01c0*/  UIMAD.WIDE.U32 UR28, UR28, 0x80, UR4 ;  /* 0x000000801c1c78a5 */ /* 0x004fe4000f8e0004 */
[----:B------:R-:W-:Y:S02]  /*01d0*/  UIMAD.WIDE.U32 UR26, UR26, 0x80, UR4 ;  /* 0x000000801a1a78a5 */ /* 0x000fe4000f8e0004 */
[----:B------:R-:W-:Y:S10]  /*01e0*/  @!P0 BRA `(.L_x_2) ;  /* 0x0000000000c88947 */ /* 0x000ff40003800000 */
[----:B------:R-:W1:Y:S01]  /*01f0*/  LDC.64 R68, c[0x0][0x400] ;  /* 0x00010000ff447b82 */ /* 0x000e620000000a00 */
[----:B------:R-:W-:Y:S02]  /*0200*/  UMOV UR4, 0x400 ;  /* 0x0000040000047882 */ /* 0x000fe40000000000 */
[----:B------:R-:W-:-:S05]  /*0210*/  ULEA UR4, UR35, UR4, 0x18 ;  /* 0x0000000423047291 */ /* 0x000fca000f8ec0ff */
[----:B------:R-:W1:Y:S08]  /*0220*/  LDC.64 R70, c[0x0][0x408] ;  /* 0x00010200ff467b82 */ /* 0x000e700000000a00 */
[----:B------:R-:W2:Y:S08]  /*0230*/  LDC.64 R64, c[0x0][0x410] ;  /* 0x00010400ff407b82 */ /* 0x000eb00000000a00 */
[----:B------:R-:W2:Y:S08]  /*0240*/  LDC.64 R66, c[0x0][0x418] ;  /* 0x00010600ff427b82 */ /* 0x000eb00000000a00 */
[----:B------:R-:W3:Y:S01]  /*0250*/  LDC.64 R60, c[0x0][0x420] ;  /* 0x00010800ff3c7b82 */ /* 0x000ee20000000a00 */
[----:B-1----:R1:W-:Y:S07]  /*0260*/  STS.128 [UR4+0x480], R68 ;  /* 0x00048044ff007988 */ /* 0x0023ee0008000c04 */
[----:B------:R-:W3:Y:S08]  /*0270*/  LDC.64 R62, c[0x0][0x428] ;  /* 0x00010a00ff3e7b82 */ /* 0x000ef00000000a00 */
[----:B------:R-:W4:Y:S01]  /*0280*/  LDC.64 R56, c[0x0][0x430] ;  /* 0x00010c00ff387b82 */ /* 0x000f220000000a00 */
[----:B--2---:R1:W-:Y:S07]  /*0290*/  STS.128 [UR4+0x490], R64 ;  /* 0x00049040ff007988 */ /* 0x0043ee0008000c04 */
[----:B------:R-:W4:Y:S08]  /*02a0*/  LDC.64 R58, c[0x0][0x438] ;  /* 0x00010e00ff3a7b82 */ /* 0x000f300000000a00 */
[----:B------:R-:W2:Y:S01]  /*02b0*/  LDC.64 R52, c[0x0][0x440] ;  /* 0x00011000ff347b82 */ /* 0x000ea20000000a00 */
[----:B---3--:R1:W-:Y:S07]  /*02c0*/  STS.128 [UR4+0x4a0], R60 ;  /* 0x0004a03cff007988 */ /* 0x0083ee0008000c04 */
[----:B------:R-:W2:Y:S08]  /*02d0*/  LDC.64 R54, c[0x0][0x448] ;  /* 0x00011200ff367b82 */ /* 0x000eb00000000a00 */
[----:B------:R-:W3:Y:S01]  /*02e0*/  LDC.64 R44, c[0x0][0x450] ;  /* 0x00011400ff2c7b82 */ /* 0x000ee20000000a00 */
[----:B----4-:R1:W-:Y:S07]  /*02f0*/  STS.128 [UR4+0x4b0], R56 ;  /* 0x0004b038ff007988 */ /* 0x0103ee0008000c04 */
        /* <DEDUP_REMOVED lines=30> */
[----:B------:R-:W4:Y:S01]  /*04e0*/  LDC.64 R6, c[0x0][0x578] ;  /* 0x00015e00ff067b82 */ /* 0x000f220000000a00 */
[----:B---3--:R1:W-:Y:S04]  /*04f0*/  STS.128 [UR4+0x560], R8 ;  /* 0x00056008ff007988 */ /* 0x0083e80008000c04 */
[----:B----4-:R1:W-:Y:S02]  /*0500*/  STS.128 [UR4+0x570], R4 ;  /* 0x00057004ff007988 */ /* 0x0103e40008000c04 */
.L_x_2:
[----:B------:R-:W-:Y:S05]  /*0510*/  BSYNC.RECONVERGENT B0 ;  /* 0x0000000000007941 */ /* 0x000fea0003800200 */
.L_x_1:
[----:B------:R-:W-:Y:S01]  /*0520*/  NOP ;  /* 0x0000000000007918 */ /* 0x000fe20000000000 */
.L_x_0:
[----:B------:R-:W-:-:S09]  /*0530*/  UISETP.NE.AND UP0, UPT, UR37, 0x3, UPT ;  /* 0x000000032500788c */ /* 0x000fd2000bf05270 */
[----:B------:R-:W-:Y:S05]  /*0540*/  BRA.U UP0, `(.L_x_3) ;  /* 0x00000001007c7547 */ /* 0x000fea000b800000 */
[----:B-1----:R-:W1:Y:S01]  /*0550*/  LDC.64 R32, c[0x0][0x900] ;  /* 0x00024000ff207b82 */ /* 0x002e620000000a00 */
[----:B------:R-:W2:Y:S01]  /*0560*/  LDCU.64 UR6, c[0x0][0xb00] ;  /* 0x00016000ff0677ac */ /* 0x000ea20008000a00 */
[----:B------:R-:W-:Y:S01]  /*0570*/  ELECT P0, URZ, PT ;  /* 0x0000000000ff782f */ /* 0x000fe20003800000 */
[----:B------:R-:W-:-:S05]  /*0580*/  UMOV UR4, 0x400 ;  /* 0x0000040000047882 */ /* 0x000fca0000000000 */
[----:B------:R-:W1:Y:S01]  /*0590*/  LDC.64 R34, c[0x0][0x908] ;  /* 0x00024200ff227b82 */ /* 0x000e620000000a00 */
[----:B------:R-:W-:Y:S02]  /*05a0*/  ULEA UR4, UR35, UR4, 0x18 ;  /* 0x0000000423047291 */ /* 0x000fe4000f8ec0ff */
[----:B------:R-:W-:-:S05]  /*05b0*/  UIMAD UR22, UR16, 0xe, URZ ;  /* 0x0000000e101678a4 */ /* 0x000fca000f8e02ff */
[----:B------:R-:W3:Y:S01]  /*05c0*/  LDC.64 R28, c[0x0][0x910] ;  /* 0x00024400ff1c7b82 */ /* 0x000ee20000000a00 */
[----:B--2---:R-:W-:-:S07]  /*05d0*/  UIMAD.WIDE.U32 UR22, UR22, 0x80, UR6 ;  /* 0x00000080161678a5 */ /* 0x004fce000f8e0006 */
[----:B------:R-:W3:Y:S08]  /*05e0*/  LDC.64 R30, c[0x0][0x918] ;  /* 0x00024600ff1e7b82 */ /* 0x000ef00000000a00 */
[----:B------:R-:W2:Y:S01]  /*05f0*/  LDC.64 R24, c[0x0][0x920] ;  /* 0x00024800ff187b82 */ /* 0x000ea20000000a00 */
[----:B-1----:R4:W-:Y:S07]  /*0600*/  @P0 STS.128 [UR4+0x380], R32 ;  /* 0x00038020ff000988 */ /* 0x0029ee0008000c04 */
[----:B------:R-:W2:Y:S08]  /*0610*/  LDC.64 R26, c[0x0][0x928] ;  /* 0x00024a00ff1a7b82 */ /* 0x000eb00000000a00 */
[----:B------:R-:W1:Y:S01]  /*0620*/  LDC.64 R20, c[0x0][0x930] ;  /* 0x00024c00ff147b82 */ /* 0x000e620000000a00 */
[----:B---3--:R4:W-:Y:S07]  /*0630*/  @P0 STS.128 [UR4+0x390], R28 ;  /* 0x0003901cff000988 */ /* 0x0089ee0008000c04 */
[----:B------:R-:W1:Y:S08]  /*0640*/  LDC.64 R22, c[0x0][0x938] ;  /* 0x00024e00ff167b82 */ /* 0x000e700000000a00 */
[----:B------:R-:W3:Y:S01]  /*0650*/  LDC.64 R16, c[0x0][0x940] ;  /* 0x00025000ff107b82 */ /* 0x000ee20000000a00 */
[----:B--2---:R4:W-:Y:S07]  /*0660*/  @P0 STS.128 [UR4+0x3a0], R24 ;  /* 0x0003a018ff000988 */ /* 0x0049ee0008000c04 */
        /* <DEDUP_REMOVED lines=9> */
[----:B------:R-:W3:Y:S01]  /*0700*/  LDC.64 R6, c[0x0][0x978] ;  /* 0x00025e00ff067b82 */ /* 0x000ee20000000a00 */
[----:B-1----:R4:W-:Y:S04]  /*0710*/  @P0 STS.128 [UR4+0x3e0], R8 ;  /* 0x0003e008ff000988 */ /* 0x0029e80008000c04 */
[----:B---3--:R4:W-:Y:S01]  /*0720*/  @P0 STS.128 [UR4+0x3f0], R4 ;  /* 0x0003f004ff000988 */ /* 0x0089e20008000c04 */
[----:B------:R-:W-:Y:S01]  /*0730*/  NOP ;  /* 0x0000000000007918 */ /* 0x000fe20000000000 */
.L_x_3:
[----:B------:R-:W2:Y:S02]  /*0740*/  SHFL.IDX PT, R0, R48, RZ, 0x1f ;  /* 0x00001fff30007589 */ /* 0x000ea400000e0000 */
[----:B--2---:R-:W-:-:S13]  /*0750*/  ISETP.NE.AND P0, PT, R0, RZ, PT ;  /* 0x000000ff0000720c */ /* 0x004fda0003f05270 */
[----:B------:R-:W-:Y:S05]  /*0760*/  @P0 BRA `(.L_x_4) ;  /* 0x0000000000540947 */ /* 0x000fea0003800000 */
[----:B------:R-:W-:Y:S01]  /*0770*/  UMOV UR5, 0x400 ;  /* 0x0000040000057882 */ /* 0x000fe20000000000 */
[----:B------:R-:W-:Y:S01]  /*0780*/  UMOV UR4, 0x1 ;  /* 0x0000000100047882 */ /* 0x000fe20000000000 */
[----:B------:R-:W-:Y:S02]  /*0790*/  ULEA UR5, UR35, UR5, 0x18 ;  /* 0x0000000523057291 */ /* 0x000fe4000f8ec0ff */
[----:B------:R-:W-:-:S04]  /*07a0*/  UIADD3 UR6, UPT, UPT, -UR4, 0x100000, URZ ;  /* 0x0010000004067890 */ /* 0x000fc8000fffe1ff */
[----:B------:R-:W-:Y:S02]  /*07b0*/  USHF.L.U32 UR7, UR6, 0xb, URZ ;  /* 0x0000000b06077899 */ /* 0x000fe400080006ff */
[----:B------:R-:W-:Y:S01]  /*07c0*/  USHF.L.U32 UR6, UR6, 0x1, URZ ;  /* 0x0000000106067899 */ /* 0x000fe200080006ff */
[----:B------:R-:W-:Y:S01]  /*07d0*/  ELECT P0, URZ, PT ;  /* 0x0000000000ff782f */ /* 0x000fe20003800000 */
[----:B------:R-:W2:Y:S10]  /*07e0*/  FENCE.VIEW.ASYNC.S ;  /* 0x00000000000073c6 */ /* 0x000eb40000000000 */
[----:B--2---:R2:W3:Y:S01]  /*07f0*/  SYNCS.EXCH.64 URZ, [UR5], UR6 ;  /* 0x0000000605ff75b2 */ /* 0x0044e20008000100 */
[----:B------:R2:W1:Y:S01]  /*0800*/  SYNCS.EXCH.64 URZ, [UR5+0x30], UR6 ;  /* 0x0000300605ff75b2 */ /* 0x0004620008000100 */
        /* <DEDUP_REMOVED lines=10> */
[----:B------:R-:W-:Y:S01]  /*08b0*/  NOP ;  /* 0x0000000000007918 */ /* 0x000fe20000000000 */
.L_x_4:
[----:B------:R-:W5:Y:S01]  /*08c0*/  SHFL.IDX PT, R0, R48, RZ, 0x1f ;  /* 0x00001fff30007589 */ /* 0x000f6200000e0000 */
[----:B------:R-:W-:Y:S01]  /*08d0*/  NOP ;  /* 0x0000000000007918 */ /* 0x000fe20000000000 */
[----:B-----5:R-:W-:-:S13]  /*08e0*/  ISETP.NE.AND P0, PT, R0, 0x1, PT ;  /* 0x000000010000780c */ /* 0x020fda0003f05270 */
[----:B------:R-:W-:Y:S05]  /*08f0*/  @P0 BRA `(.L_x_5) ;  /* 0x0000000000540947 */ /* 0x000fea0003800000 */
[----:B--2---:R-:W-:Y:S01]  /*0900*/  UMOV UR6, 0x400 ;  /* 0x0000040000067882 */ /* 0x004fe20000000000 */
[----:B------:R-:W-:Y:S01]  /*0910*/  UMOV UR5, 0x20 ;  /* 0x0000002000057882 */ /* 0x000fe20000000000 */
[----:B------:R-:W-:Y:S01]  /*0920*/  UMOV UR4, 0x80 ;  /* 0x0000008000047882 */ /* 0x000fe20000000000 */
[----:B------:R-:W-:Y:S02]  /*0930*/  ULEA UR6, UR35, UR6, 0x18 ;  /* 0x0000000623067291 */ /* 0x000fe4000f8ec0ff */
[----:B------:R-:W-:-:S04]  /*0940*/  UIADD3 UR8, UPT, UPT, -UR5, 0x100000, URZ ;  /* 0x0010000005087890 */ /* 0x000fc8000fffe1ff */
[----:B------:R-:W-:Y:S02]  /*0950*/  USHF.L.U32 UR9, UR8, 0xb, URZ ;  /* 0x0000000b08097899 */ /* 0x000fe400080006ff */
[----:B------:R-:W-:Y:S02]  /*0960*/  USHF.L.U32 UR8, UR8, 0x1, URZ ;  /* 0x0000000108087899 */ /* 0x000fe400080006ff */
[----:B------:R-:W-:-:S04]  /*0970*/  UIADD3 UR4, UPT, UPT, -UR4, 0x100000, URZ ;  /* 0x0010000004047890 */ /* 0x000fc8000fffe1ff */
[----:B------:R-:W-:Y:S02]  /*0980*/  USHF.L.U32 UR5, UR4, 0xb, URZ ;  /* 0x0000000b04057899 */ /* 0x000fe400080006ff */
[----:B------:R-:W-:Y:S01]  /*0990*/  USHF.L.U32 UR4, UR4, 0x1, URZ ;  /* 0x0000000104047899 */ /* 0x000fe200080006ff */
[----:B------:R-:W-:Y:S01]  /*09a0*/  ELECT P0, URZ, PT ;  /* 0x0000000000ff782f */ /* 0x000fe20003800000 */
[----:B------:R-:W2:Y:S02]  /*09b0*/  FENCE.VIEW.ASYNC.S ;  /* 0x00000000000073c6 */ /* 0x000ea40000000000 */
[----:B--2---:R2:W1:Y:S08]  /*09c0*/  SYNCS.EXCH.64 URZ, [UR6+0x60], UR8 ;  /* 0x0000600806ff75b2 */ /* 0x0044700008000100 */
        /* <DEDUP_REMOVED lines=8> */
.L_x_5:
[----:B------:R-:W5:Y:S01]  /*0a50*/  SHFL.IDX PT, R0, R48, RZ, 0x1f ;  /* 0x00001fff30007589 */ /* 0x000f6200000e0000 */
[----:B------:R-:W-:Y:S01]  /*0a60*/  NOP ;  /* 0x0000000000007918 */ /* 0x000fe20000000000 */
[----:B-----5:R-:W-:-:S13]  /*0a70*/  ISETP.NE.AND P0, PT, R0, 0x3, PT ;  /* 0x000000030000780c */ /* 0x020fda0003f05270 */
[----:B------:R-:W-:Y:S05]  /*0a80*/  @P0 BRA `(.L_x_6) ;  /* 0x00000000002c0947 */ /* 0x000fea0003800000 */
[----:B--2---:R-:W-:Y:S01]  /*0a90*/  UMOV UR5, 0x400 ;  /* 0x0000040000057882 */ /* 0x004fe20000000000 */
[----:B------:R-:W-:Y:S01]  /*0aa0*/  UMOV UR4, 0x20 ;  /* 0x0000002000047882 */ /* 0x000fe20000000000 */
[----:B------:R-:W-:Y:S02]  /*0ab0*/  ULEA UR5, UR35, UR5, 0x18 ;  /* 0x0000000523057291 */ /* 0x000fe4000f8ec0ff */
[----:B------:R-:W-:-:S04]  /*0ac0*/  UIADD3 UR6, UPT, UPT, -UR4, 0x100000, URZ ;  /* 0x0010000004067890 */ /* 0x000fc8000fffe1ff */
[----:B------:R-:W-:Y:S02]  /*0ad0*/  USHF.L.U32 UR7, UR6, 0xb, URZ ;  /* 0x0000000b06077899 */ /* 0x000fe400080006ff */
[----:B------:R-:W-:Y:S01]  /*0ae0*/  USHF.L.U32 UR6, UR6, 0x1, URZ ;  /* 0x0000000106067899 */ /* 0x000fe200080006ff */
[----:B------:R-:W-:Y:S01]  /*0af0*/  ELECT P0, URZ, PT ;  /* 0x0000000000ff782f */ /* 0x000fe20003800000 */
[----:B------:R-:W2:Y:S10]  /*0b00*/  FENCE.VIEW.ASYNC.S ;  /* 0x00000000000073c6 */ /* 0x000eb40000000000 */
[----:B--2---:R2:W1:Y:S01]  /*0b10*/  SYNCS.EXCH.64 URZ, [UR5+0xa0], UR6 ;  /* 0x0000a00605ff75b2 */ /* 0x0044620008000100 */
[----:B------:R2:W1:Y:S01]  /*0b20*/  SYNCS.EXCH.64 URZ, [UR5+0xa8], UR6 ;  /* 0x0000a80605ff75b2 */ /* 0x0004620008000100 */
[----:B------:R-:W-:Y:S01]  /*0b30*/  NOP ;  /* 0x0000000000007918 */ /* 0x000fe20000000000 */
.L_x_6:
        /* <DEDUP_REMOVED lines=31> */
[----:B------:R2:W1:Y:S02]  /*0d30*/  SYNCS.EXCH.64 URZ, [UR6+0x128], UR4 ;  /* 0x0001280406ff75b2 */ /* 0x0004640008000100 */
[----:B--2---:R-:W-:Y:S01]  /*0d40*/  NOP ;  /* 0x0000000000007918 */ /* 0x004fe20000000000 */
.L_x_7:
        /* <DEDUP_REMOVED lines=33> */
.L_x_8:
[----:B------:R-:W5:Y:S01]  /*0f60*/  SHFL.IDX PT, R0, R48, RZ, 0x1f ;  /* 0x00001fff30007589 */ /* 0x000f6200000e0000 */
[----:B------:R-:W-:Y:S01]  /*0f70*/  ISETP.NE.OR P0, PT, RZ, UR37, !P2 ;  /* 0x00000025ff007c0c */ /* 0x000fe2000d705670 */
        /* <DEDUP_REMOVED lines=24> */
.L_x_9:
[----:B------:R-:W-:Y:S01]  /*1100*/  VOTEU.ALL UP0, P0 ;  /* 0x0000000000ff7886 */ /* 0x000fe20000000000 */
[----:B--2---:R-:W-:Y:S01]  /*1110*/  UMOV UR4, 0x20 ;  /* 0x0000002000047882 */ /* 0x004fe20000000000 */
[----:B------:R-:W-:Y:S01]  /*1120*/  UISETP.NE.AND UP1, UPT, UR37, 0x2, UPT ;  /* 0x000000022500788c */ /* 0x000fe2000bf25270 */
[----:B------:R-:W-:Y:S02]  /*1130*/  NOP ;  /* 0x0000000000007918 */ /* 0x000fe40000000000 */
[----:B------:R-:W-:Y:S01]  /*1140*/  @!UP0 UMOV UR5, 0x400 ;  /* 0x0000040000058882 */ /* 0x000fe20000000000 */
[----:B------:R-:W-:-:S04]  /*1150*/  @!UP0 UIADD3 UR6, UPT, UPT, -UR4, 0x100000, URZ ;  /* 0x0010000004068890 */ /* 0x000fc8000fffe1ff */
[----:B------:R-:W-:Y:S02]  /*1160*/  @!UP0 USHF.L.U32 UR7, UR6, 0xb, URZ ;  /* 0x0000000b06078899 */ /* 0x000fe400080006ff */
[----:B------:R-:W-:Y:S02]  /*1170*/  @!UP0 USHF.L.U32 UR6, UR6, 0x1, URZ ;  /* 0x0000000106068899 */ /* 0x000fe400080006ff */
[----:B------:R-:W-:Y:S01]  /*1180*/  @!UP0 ULEA UR5, UR35, UR5, 0x18 ;  /* 0x0000000523058291 */ /* 0x000fe2000f8ec0ff */
[----:B------:R-:W2:Y:S01]  /*1190*/  LDCU UR4, c[0x0][0x36c] ;  /* 0x00006d80ff0477ac */ /* 0x000ea20008000800 */
[----:B------:R-:W-:Y:S01]  /*11a0*/  VOTEU.ALL UP0, P0 ;  /* 0x0000000000ff7886 */ /* 0x000fe20000000000 */
[----:B------:R-:W-:Y:S02]  /*11b0*/  USEL UR20, URZ, 0x1, UP1 ;  /* 0x00000001ff147887 */ /* 0x000fe40008800000 */
[----:B------:R-:W-:Y:S01]  /*11c0*/  UISETP.EQ.AND UP2, UPT, UR44, URZ, !UP1 ;  /* 0x000000ff2c00728c */ /* 0x000fe2000cf42270 */
[----:B------:R-:W5:Y:S06]  /*11d0*/  FENCE.VIEW.ASYNC.S ;  /* 0x00000000000073c6 */ /* 0x000f6c0000000000 */
[----:B-----5:R1:W1:Y:S01]  /*11e0*/  @!UP0 SYNCS.EXCH.64 URZ, [UR5+0x180], UR6 ;  /* 0x0001800605ff85b2 */ /* 0x0202620008000100 */
[----:B------:R-:W-:Y:S01]  /*11f0*/  UISETP.NE.AND UP0, UPT, UR37, URZ, UPT ;  /* 0x000000ff2500728c */ /* 0x000fe2000bf05270 */
[----:B------:R-:W-:-:S03]  /*1200*/  PLOP3.LUT P2, PT, P2, PT, UP2, 0x80, 0x8 ;  /* 0x000000000008781c */ /* 0x000fc6000174f028 */
[----:B------:R-:W-:Y:S02]  /*1210*/  USEL UR24, UR20, 0x2, UP0 ;  /* 0x0000000214187887 */ /* 0x000fe40008000000 */
[----:B--2---:R-:W-:-:S09]  /*1220*/  UISETP.EQ.U32.AND UP0, UPT, UR4, 0x1, UPT ;  /* 0x000000010400788c */ /* 0x004fd2000bf02070 */
[----:B------:R-:W-:Y:S05]  /*1230*/  BRA.U !UP0, `(.L_x_10) ;  /* 0x0000000108087547 */ /* 0x000fea000b800000 */
[----:B-1-3--:R-:W-:Y:S01]  /*1240*/  UCGABAR_ARV ;  /* 0x00000000000079c7 */ /* 0x00afe20008000000 */
[----:B------:R-:W-:Y:S05]  /*1250*/  BRA `(.L_x_11) ;  /* 0x0000000000047947 */ /* 0x000fea0003800000 */
.L_x_10:
[----:B-1-3--:R-:W-:Y:S01]  /*1260*/  NOP ;  /* 0x0000000000007918 */ /* 0x00afe20000000000 */
.L_x_11:
[----:B----4-:R-:W1:Y:S01]  /*1270*/  LDC.64 R14, c[0x0][0xbf0] ;  /* 0x0002fc00ff0e7b82 */ /* 0x010e620000000a00 */
[----:B------:R-:W1:Y:S01]  /*1280*/  LDCU.64 UR50, c[0x0][0x358] ;  /* 0x00006b00ff3277ac */ /* 0x000e620008000a00 */
[----:B------:R-:W2:Y:S01]  /*1290*/  LDCU UR33, c[0x0][0xc0c] ;  /* 0x00018180ff2177ac */ /* 0x000ea20008000800 */
[----:B------:R-:W2:Y:S01]  /*12a0*/  LDCU UR4, c[0x0][0xbdc] ;  /* 0x00017b80ff0477ac */ /* 0x000ea20008000800 */
[----:B------:R-:W3:Y:S01]  /*12b0*/  LDCU UR32, c[0x0][0xc10] ;  /* 0x00018200ff2077ac */ /* 0x000ee20008000800 */
[----:B------:R-:W4:Y:S01]  /*12c0*/  LDCU.128 UR12, c[0x0][0xba0] ;  /* 0x00017400ff0c77ac */ /* 0x000f220008000c00 */
[----:B------:R-:W4:Y:S01]  /*12d0*/  LDCU.128 UR8, c[0x0][0xbb0] ;  /* 0x00017600ff0877ac */ /* 0x000f220008000c00 */
[----:B-1----:R-:W4:Y:S01]  /*12e0*/  LDG.E R8, desc[UR50][R14.64] ;  /* 0x000000320e087981 */ /* 0x002f22000c1e1900 */
[----:B------:R-:W1:Y:S03]  /*12f0*/  LDCU UR45, c[0x0][0xbe8] ;  /* 0x00017d00ff2d77ac */ /* 0x000e660008000800 */
[----:B------:R1:W4:Y:S01]  /*1300*/  LDG.E R3, desc[UR50][R14.64+0x4] ;  /* 0x000004320e037981 */ /* 0x000322000c1e1900 */
[----:B--2---:R-:W-:Y:S01]  /*1310*/  USHF.L.U32 UR33, UR33, UR4, URZ ;  /* 0x0000000421217299 */ /* 0x004fe200080006ff */
[----:B------:R-:W-:Y:S01]  /*1320*/  LOP3.LUT R7, R49, 0x1f, RZ, 0xc0, !PT ;  /* 0x0000001f31077812 */ /* 0x000fe200078ec0ff */
[----:B---3--:R-:W-:Y:S01]  /*1330*/  USHF.L.U32 UR32, UR32, UR4, URZ ;  /* 0x0000000420207299 */ /* 0x008fe200080006ff */
[----:B------:R-:W-:Y:S01]  /*1340*/  IMAD.MOV.U32 R5, RZ, RZ, RZ ;  /* 0x000000ffff057224 */ /* 0x000fe200078e00ff */
[----:B------:R-:W2:Y:S01]  /*1350*/  LDCU.128 UR4, c[0x0][0xbc0] ;  /* 0x00017800ff0477ac */ /* 0x000ea20008000c00 */
[----:B------:R-:W-:-:S02]  /*1360*/  IMAD.MOV.U32 R6, RZ, RZ, RZ ;  /* 0x000000ffff067224 */ /* 0x000fc400078e00ff */
[----:B------:R-:W-:Y:S01]  /*1370*/  IMAD.U32 R4, RZ, RZ, UR33 ;  /* 0x00000021ff047e24 */ /* 0x000fe2000f8e00ff */
[----:B------:R-:W-:Y:S01]  /*1380*/  UMOV UR36, 0x400 ;  /* 0x0000040000247882 */ /* 0x000fe20000000000 */
[----:B------:R-:W-:Y:S01]  /*1390*/  IMAD.U32 R0, RZ, RZ, UR32 ;  /* 0x00000020ff007e24 */ /* 0x000fe2000f8e00ff */
[----:B------:R-:W-:Y:S02]  /*13a0*/  UISETP.NE.AND UP5, UPT, UR37, 0x8, UPT ;  /* 0x000000082500788c */ /* 0x000fe4000bfa5270 */
[----:B------:R-:W-:Y:S01]  /*13b0*/  IABS R2, R4 ;  /* 0x0000000400027213 */ /* 0x000fe20000000000 */
[----:B----4-:R-:W-:Y:S01]  /*13c0*/  UISETP.NE.U32.AND UP3, UPT, UR14, URZ, UPT ;  /* 0x000000ff0e00728c */ /* 0x010fe2000bf65070 */
[----:B-1----:R-:W-:Y:S01]  /*13d0*/  ISETP.GE.AND P0, PT, R7, UR45, PT ;  /* 0x0000002d07007c0c */ /* 0x002fe2000bf06270 */
[----:B------:R-:W1:Y:S01]  /*13e0*/  LDCU UR40, c[0x0][0xbe0] ;  /* 0x00017c00ff2877ac */ /* 0x000e620008000800 */
[----:B------:R-:W-:Y:S02]  /*13f0*/  R2UR UR48, R2 ;  /* 0x00000000023072ca */ /* 0x000fe400000e0000 */
[----:B------:R-:W-:Y:S01]  /*1400*/  IABS R2, R0 ;  /* 0x0000000000027213 */ /* 0x000fe20000000000 */
[----:B------:R-:W-:Y:S01]  /*1410*/  UISETP.NE.AND UP1, UPT, UR37, 0x1, UPT ;  /* 0x000000012500788c */ /* 0x000fe2000bf25270 */
[----:B------:R-:W-:-:S05]  /*1420*/  CS2R.32 R23, SR_CgaSize ;  /* 0x0000000000177805 */ /* 0x000fca0000008a00 */
[----:B------:R-:W-:-:S05]  /*1430*/  IMAD R23, R23, -0xa0, RZ ;  /* 0xffffff6017177824 */ /* 0x000fca00078e02ff */
[----:B------:R-:W-:-:S14]  /*1440*/  R2UR UR39, R23 ;  /* 0x00000000172772ca */ /* 0x000fdc00000e0000 */
[----:B------:R-:W3:Y:S01]  /*1450*/  LDCU UR39, c[0x0][UR39+0x2b0] ;  /* 0x00005600272777ac */ /* 0x000ee20008000800 */
[----:B------:R-:W-:Y:S01]  /*1460*/  R2UR UR47, R2 ;  /* 0x00000000022f72ca */ /* 0x000fe200000e0000 */
[----:B------:R-:W-:Y:S02]  /*1470*/  UISETP.NE.AND.EX UP3, UPT, UR15, URZ, UPT, UP3 ;  /* 0x000000ff0f00728c */ /* 0x000fe4000bf65330 */
[----:B------:R-:W-:Y:S01]  /*1480*/  ULEA UR36, UR35, UR36, 0x18 ;  /* 0x0000002423247291 */ /* 0x000fe2000f8ec0ff */
[----:B------:R-:W4:Y:S01]  /*1490*/  @!P0 LDC.64 R12, c[0x0][0xbf0] ;  /* 0x0002fc00ff0c8b82 */ /* 0x000f220000000a00 */
[----:B------:R-:W2:Y:S01]  /*14a0*/  I2F.RP R2, UR48 ;  /* 0x0000003000027d06 */ /* 0x000ea20008209400 */
[----:B------:R-:W-:-:S05]  /*14b0*/  CS2R.32 R23, SR_CgaSize ;  /* 0x0000000000177805 */ /* 0x000fca0000008a00 */
[----:B------:R-:W-:-:S05]  /*14c0*/  IMAD R23, R23, -0xa0, RZ ;  /* 0xffffff6017177824 */ /* 0x000fca00078e02ff */
[----:B------:R-:W-:-:S14]  /*14d0*/  R2UR UR30, R23 ;  /* 0x00000000171e72ca */ /* 0x000fdc00000e0000 */
[----:B------:R-:W1:Y:S01]  /*14e0*/  LDCU UR30, c[0x0][UR30+0x2b4] ;  /* 0x000056801e1e77ac */ /* 0x000e620008000800 */
[----:B------:R-:W1:Y:S01]  /*14f0*/  LDCU UR19, c[0x0][0x374] ;  /* 0x00006e80ff1377ac */ /* 0x000e620008000800 */
[----:B------:R-:W1:Y:S01]  /*1500*/  LDCU.U8 UR17, c[0x0][0xbd8] ;  /* 0x00017b00ff1177ac */ /* 0x000e620008000000 */
[----:B--2---:R-:W2:Y:S01]  /*1510*/  MUFU.RCP R2, R2 ;  /* 0x0000000200027308 */ /* 0x004ea20000001000 */
[----:B------:R-:W-:Y:S01]  /*1520*/  I2FP.F32.U32 R9, UR42 ;  /* 0x0000002a00097c45 */ /* 0x000fe20008201000 */
[----:B----4-:R-:W-:-:S04]  /*1530*/  @!P0 IMAD.WIDE.U32 R12, R7, 0xc, R12 ;  /* 0x0000000c070c8825 */ /* 0x010fc800078e000c */
[----:B--2---:R-:W-:Y:S02]  /*1540*/  VIADD R2, R2, 0xffffffe ;  /* 0x0ffffffe02027836 */ /* 0x004fe40000000000 */
[----:B---3--:R-:W-:Y:S01]  /*1550*/  FMUL R9, R9, UR39 ;  /* 0x0000002709097c20 */ /* 0x008fe20008400000 */
[----:B------:R2:W5:Y:S03]  /*1560*/  @!P0 LDG.E R5, desc[UR50][R12.64] ;  /* 0x000000320c058981 */ /* 0x000566000c1e1900 */
[----:B------:R-:W-:Y:S01]  /*1570*/  F2I.FTZ.U32.TRUNC.NTZ R2, R2 ;  /* 0x0000000200027305 */ /* 0x000fe2000021f000 */
[----:B------:R-:W-:Y:S01]  /*1580*/  UMOV UR39, URZ ;  /* 0x000000ff00277c82 */ /* 0x000fe20008000000 */
[----:B------:R2:W5:Y:S01]  /*1590*/  @!P0 LDG.E R6, desc[UR50][R12.64+0x4] ;  /* 0x000004320c068981 */ /* 0x000562000c1e1900 */
[----:B------:R-:W-:-:S05]  /*15a0*/  CS2R.32 R23, SR_CgaSize ;  /* 0x0000000000177805 */ /* 0x000fca0000008a00 */
[----:B------:R-:W-:-:S05]  /*15b0*/  IMAD R23, R23, -0xa0, RZ ;  /* 0xffffff6017177824 */ /* 0x000fca00078e02ff */
[----:B------:R-:W-:-:S14]  /*15c0*/  R2UR UR56, R23 ;  /* 0x00000000173872ca */ /* 0x000fdc00000e0000 */
[----:B------:R-:W3:Y:S01]  /*15d0*/  LDCU UR56, c[0x0][UR56+0x2a0] ;  /* 0x00005400383877ac */ /* 0x000ee20008000800 */
[----:B------:R-:W-:Y:S01]  /*15e0*/  LOP3.LUT R10, R10, 0xfffffffd, RZ, 0xc0, !PT ;  /* 0xfffffffd0a0a7812 */ /* 0x000fe200078ec0ff */
[----:B------:R-:W-:Y:S01]  /*15f0*/  IMAD.MOV.U32 R14, RZ, RZ, RZ ;  /* 0x000000ffff0e7224 */ /* 0x000fe200078e00ff */
[----:B-1----:R-:W-:Y:S02]  /*1600*/  ISETP.NE.AND P3, PT, RZ, UR17, PT ;  /* 0x00000011ff007c0c */ /* 0x002fe4000bf65270 */
[----:B------:R-:W-:-:S05]  /*1610*/  CS2R.32 R23, SR_CgaSize ;  /* 0x0000000000177805 */ /* 0x000fca0000008a00 */
[----:B------:R-:W-:-:S05]  /*1620*/  IMAD R23, R23, -0xa0, RZ ;  /* 0xffffff6017177824 */ /* 0x000fca00078e02ff */
[----:B------:R-:W-:-:S14]  /*1630*/  R2UR UR54, R23 ;  /* 0x00000000173672ca */ /* 0x000fdc00000e0000 */
[----:B------:R-:W1:Y:S01]  /*1640*/  LDCU UR54, c[0x0][UR54+0x2a4] ;  /* 0x00005480363677ac */ /* 0x000e620008000800 */
[----:B------:R-:W-:Y:S01]  /*1650*/  F2I.U32.TRUNC.NTZ R9, R9 ;  /* 0x0000000900097305 */ /* 0x000fe2000020f000 */
[----:B------:R-:W-:Y:S01]  /*1660*/  IMAD.MOV.U32 R23, RZ, RZ, -0x1 ;  /* 0xffffffffff177424 */ /* 0x000fe200078e00ff */
[----:B------:R-:W-:Y:S01]  /*1670*/  UISETP.NE.AND UP0, UPT, UR37, URZ, UPT ;  /* 0x000000ff2500728c */ /* 0x000fe2000bf05270 */
[----:B------:R-:W-:Y:S02]  /*1680*/  R2UR UR59, R8 ;  /* 0x00000000083b72ca */ /* 0x000fe400000e0000 */
[----:B------:R-:W-:Y:S02]  /*1690*/  I2FP.F32.U32 R8, UR58 ;  /* 0x0000003a00087c45 */ /* 0x000fe40008201000 */
[----:B------:R-:W-:Y:S02]  /*16a0*/  R2UR UR25, R3 ;  /* 0x00000000031972ca */ /* 0x000fe400000e0000 */
[----:B------:R-:W4:Y:S01]  /*16b0*/  I2F.RP R3, UR47 ;  /* 0x0000002f00037d06 */ /* 0x000f220008209400 */
[----:B------:R-:W-:-:S06]  /*16c0*/  FMUL R8, R8, UR30 ;  /* 0x0000001e08087c20 */ /* 0x000fcc0008400000 */
[----:B------:R-:W-:Y:S01]  /*16d0*/  UIADD3 UR38, UP2, UPT, UR59, UR12, URZ ;  /* 0x0000000c3b267290 */ /* 0x000fe2000ff5e0ff */
[----:B------:R-:W-:Y:S03]  /*16e0*/  F2I.U32.TRUNC.NTZ R8, R8 ;  /* 0x0000000800087305 */ /* 0x000fe6000020f000 */
[----:B------:R-:W-:Y:S02]  /*16f0*/  ULEA.HI.X.SX32 UR59, UR59, UR13, 0x1, UP2 ;  /* 0x0000000d3b3b7291 */ /* 0x000fe400090f0eff */
[----:B------:R-:W-:Y:S02]  /*1700*/  UIADD3 UR38, UP2, UPT, UR38, -0x1, URZ ;  /* 0xffffffff26267890 */ /* 0x000fe4000ff5e0ff */
[----:B------:R-:W-:Y:S01]  /*1710*/  UIADD3 UR31, UP4, UPT, UR25, UR10, URZ ;  /* 0x0000000a191f7290 */ /* 0x000fe2000ff9e0ff */
[----:B----4-:R-:W4:Y:S01]  /*1720*/  MUFU.RCP R3, R3 ;  /* 0x0000000300037308 */ /* 0x010f220000001000 */
[----:B------:R-:W-:-:S02]  /*1730*/  UIADD3.X UR59, UPT, UPT, UR59, -0x1, URZ, UP2, !UPT ;  /* 0xffffffff3b3b7890 */ /* 0x000fc400097fe4ff */
[----:B------:R-:W-:Y:S02]  /*1740*/  UIADD3 UR18, UP6, UPT, UR38, UR9, URZ ;  /* 0x0000000926127290 */ /* 0x000fe4000ffde0ff */
[----:B------:R-:W-:Y:S02]  /*1750*/  ULEA.HI.X.SX32 UR25, UR25, UR11, 0x1, UP4 ;  /* 0x0000000b19197291 */ /* 0x000fe4000a0f0eff */
[----:B------:R-:W-:Y:S02]  /*1760*/  UIADD3.X UR41, UPT, UPT, URZ, UR59, URZ, UP6, !UPT ;  /* 0x0000003bff297290 */ /* 0x000fe4000b7fe4ff */
[----:B------:R-:W-:Y:S02]  /*1770*/  UIADD3 UR31, UP4, UPT, UR31, -0x1, URZ ;  /* 0xffffffff1f1f7890 */ /* 0x000fe4000ff9e0ff */
[----:B------:R-:W-:Y:S02]  /*1780*/  UIMAD.WIDE.U32 UR62, UR41, UR14, URZ ;  /* 0x0000000e293e72a5 */ /* 0x000fe4000f8e00ff */
[----:B------:R-:W-:-:S02]  /*1790*/  UIADD3.X UR25, UPT, UPT, UR25, -0x1, URZ, UP4, !UPT ;  /* 0xffffffff19197890 */ /* 0x000fc4000a7fe4ff */
[----:B------:R-:W-:Y:S02]  /*17a0*/  UIADD3 UR46, UP4, UPT, UR31, UR7, URZ ;  /* 0x000000071f2e7290 */ /* 0x000fe4000ff9e0ff */
[----:B------:R-:W-:Y:S01]  /*17b0*/  UIMAD.WIDE.U32 UR52, UR18, UR14, URZ ;  /* 0x0000000e123472a5 */ /* 0x000fe2000f8e00ff */
[----:B----4-:R-:W-:Y:S01]  /*17c0*/  VIADD R3, R3, 0xffffffe ;  /* 0x0ffffffe03037836 */ /* 0x010fe20000000000 */
[----:B------:R-:W-:Y:S02]  /*17d0*/  UIMAD.WIDE.U32 UR62, UP6, UR18, UR15, UR62 ;  /* 0x0000000f123e72a5 */ /* 0x000fe4000f8c003e */
[----:B------:R-:W-:Y:S02]  /*17e0*/  UIADD3.X UR18, UPT, UPT, URZ, UR25, URZ, UP4, !UPT ;  /* 0x00000019ff127290 */ /* 0x000fe4000a7fe4ff */
[----:B------:R-:W-:Y:S01]  /*17f0*/  UIADD3.X UR61, UPT, UPT, URZ, URZ, URZ, UP6, !UPT ;  /* 0x000000ffff3d7290 */ /* 0x000fe2000b7fe4ff */
[----:B------:R-:W4:Y:S01]  /*1800*/  F2I.FTZ.U32.TRUNC.NTZ R3, R3 ;  /* 0x0000000300037305 */ /* 0x000f22000021f000 */
[----:B------:R-:W-:-:S02]  /*1810*/  UIMAD.WIDE.U32 UR64, UR18, UR4, URZ ;  /* 0x00000004124072a5 */ /* 0x000fc4000f8e00ff */
[----:B------:R-:W-:Y:S01]  /*1820*/  UIADD3 URZ, UP6, UPT, UR53, UR62, URZ ;  /* 0x0000003e35ff7290 */ /* 0x000fe2000ffde0ff */
[----:B------:R-:W-:Y:S01]  /*1830*/  UMOV UR60, UR63 ;  /* 0x0000003f003c7c82 */ /* 0x000fe20008000000 */
[----:B------:R-:W-:Y:S02]  /*1840*/  UIMAD.WIDE.U32 UR52, UP4, UR46, UR5, UR64 ;  /* 0x000000052e3472a5 */ /* 0x000fe4000f880040 */
[----:B------:R-:W-:Y:S02]  /*1850*/  UIMAD.WIDE.U32.X UR64, UR41, UR15, UR60, UP6 ;  /* 0x0000000f294072a5 */ /* 0x000fe4000b0e043c */
[----:B------:R-:W-:Y:S02]  /*1860*/  UIMAD.WIDE.U32 UR62, UR46, UR4, URZ ;  /* 0x000000042e3e72a5 */ /* 0x000fe4000f8e00ff */
[----:B------:R-:W-:Y:S02]  /*1870*/  USEL UR38, UR38, UR64, !UP3 ;  /* 0x0000004026267287 */ /* 0x000fe4000d800000 */
[----:B------:R-:W-:Y:S01]  /*1880*/  USEL UR59, UR59, UR65, !UP3 ;  /* 0x000000413b3b7287 */ /* 0x000fe2000d800000 */
[----:B------:R-:W-:Y:S01]  /*1890*/  R2UR UR65, R2 ;  /* 0x00000000024172ca */ /* 0x000fe200000e0000 */
[----:B------:R-:W-:Y:S01]  /*18a0*/  UIADD3.X UR61, UPT, UPT, URZ, URZ, URZ, UP4, !UPT ;  /* 0x000000ffff3d7290 */ /* 0x000fe2000a7fe4ff */
[----:B------:R-:W-:Y:S01]  /*18b0*/  IABS R2, R4 ;  /* 0x0000000400027213 */ /* 0x000fe20000000000 */
[----:B------:R-:W-:-:S02]  /*18c0*/  UISETP.NE.U32.AND UP2, UPT, UR4, URZ, UPT ;  /* 0x000000ff0400728c */ /* 0x000fc4000bf45070 */
[----:B------:R-:W-:Y:S02]  /*18d0*/  UIADD3 URZ, UP4, UPT, UR63, UR52, URZ ;  /* 0x000000343fff7290 */ /* 0x000fe4000ff9e0ff */
[----:B------:R-:W-:Y:S01]  /*18e0*/  USHF.R.U64 UR59, UR38, UR8, UR59 ;  /* 0x00000008263b7299 */ /* 0x000fe2000800123b */
[----:B------:R-:W-:Y:S01]  /*18f0*/  IMAD.MOV R2, RZ, RZ, -R2 ;  /* 0x000000ffff027224 */ /* 0x000fe200078e0a02 */
[----:B------:R-:W-:Y:S01]  /*1900*/  UMOV UR60, UR53 ;  /* 0x00000035003c7c82 */ /* 0x000fe20008000000 */
[----:B------:R-:W-:Y:S01]  /*1910*/  UISETP.NE.AND.EX UP2, UPT, UR5, URZ, UPT, UP2 ;  /* 0x000000ff0500728c */ /* 0x000fe2000bf45320 */
[----:B----4-:R-:W-:Y:S01]  /*1920*/  R2UR UR53, R3 ;  /* 0x00000000033572ca */ /* 0x010fe200000e0000 */
[----:B------:R-:W-:Y:S02]  /*1930*/  UIMAD.WIDE.U32.X UR60, UR18, UR5, UR60, UP4 ;  /* 0x00000005123c72a5 */ /* 0x000fe4000a0e043c */
[----:B------:R-:W-:Y:S02]  /*1940*/  UIADD3 UR59, UPT, UPT, UR33, -0x1, UR59 ;  /* 0xffffffff213b7890 */ /* 0x000fe4000fffe03b */
[----:B------:R-:W-:-:S02]  /*1950*/  USEL UR31, UR31, UR60, !UP2 ;  /* 0x0000003c1f1f7287 */ /* 0x000fc4000d000000 */
[----:B------:R-:W-:Y:S01]  /*1960*/  USEL UR25, UR25, UR61, !UP2 ;  /* 0x0000003d19197287 */ /* 0x000fe2000d000000 */
[----:B------:R-:W-:Y:S01]  /*1970*/  R2UR UR60, R2 ;  /* 0x00000000023c72ca */ /* 0x000fe200000e0000 */
[----:B------:R-:W-:Y:S01]  /*1980*/  IMAD.U32 R3, RZ, RZ, UR59 ;  /* 0x0000003bff037e24 */ /* 0x000fe2000f8e00ff */
[----:B------:R-:W-:Y:S01]  /*1990*/  UIADD3 UR38, UPT, UPT, URZ, -UR65, URZ ;  /* 0x80000041ff267290 */ /* 0x000fe2000fffe0ff */
[----:B------:R-:W-:Y:S01]  /*19a0*/  IABS R2, R0 ;  /* 0x0000000000027213 */ /* 0x000fe20000000000 */
[----:B------:R-:W-:Y:S02]  /*19b0*/  USHF.R.U64 UR25, UR31, UR6, UR25 ;  /* 0x000000061f197299 */ /* 0x000fe40008001219 */
[----:B------:R-:W-:Y:S01]  /*19c0*/  IABS R3, R3 ;  /* 0x0000000300037213 */ /* 0x000fe20000000000 */
[----:B------:R-:W-:Y:S01]  /*19d0*/  UIMAD UR38, UR38, UR48, URZ ;  /* 0x00000030262672a4 */ /* 0x000fe2000f8e02ff */
[----:B------:R-:W-:Y:S01]  /*19e0*/  IMAD.MOV R2, RZ, RZ, -R2 ;  /* 0x000000ffff027224 */ /* 0x000fe200078e0a02 */
[----:B------:R-:W-:Y:S01]  /*19f0*/  UIADD3 UR57, UPT, UPT, UR32, -0x1, UR25 ;  /* 0xffffffff20397890 */ /* 0x000fe2000fffe019 */
[----:B------:R-:W-:Y:S01]  /*1a00*/  R2UR UR31, R3 ;  /* 0x00000000031f72ca */ /* 0x000fe200000e0000 */
[----:B------:R-:W-:Y:S01]  /*1a10*/  UMOV UR64, URZ ;  /* 0x000000ff00407c82 */ /* 0x000fe20008000000 */
[----:B------:R-:W-:Y:S01]  /*1a20*/  UIADD3 UR25, UPT, UPT, URZ, -UR53, URZ ;  /* 0x80000035ff197290 */ /* 0x000fe2000fffe0ff */
[----:B------:R-:W-:Y:S01]  /*1a30*/  R2UR UR46, R2 ;  /* 0x00000000022e72ca */ /* 0x000fe200000e0000 */
[----:B------:R-:W-:Y:S01]  /*1a40*/  UIMAD.WIDE.U32 UR62, UR65, UR38, UR64 ;  /* 0x00000026413e72a5 */ /* 0x000fe2000f8e0040 */
[----:B------:R-:W-:Y:S01]  /*1a50*/  IMAD.U32 R3, RZ, RZ, UR57 ;  /* 0x00000039ff037e24 */ /* 0x000fe2000f8e00ff */
[----:B------:R-:W-:Y:S01]  /*1a60*/  UIMAD UR25, UR25, UR47, URZ ;  /* 0x0000002f191972a4 */ /* 0x000fe2000f8e02ff */
[----:B------:R-:W-:Y:S01]  /*1a70*/  UMOV UR52, URZ ;  /* 0x000000ff00347c82 */ /* 0x000fe20008000000 */
[----:B------:R-:W-:-:S02]  /*1a80*/  UISETP.NE.AND UP4, UPT, UR40, 0x1, UPT ;  /* 0x000000012800788c */ /* 0x000fc4000bf85270 */
[----:B------:R-:W-:Y:S01]  /*1a90*/  IABS R3, R3 ;  /* 0x0000000300037213 */ /* 0x000fe20000000000 */
[----:B------:R-:W-:Y:S01]  /*1aa0*/  UMOV UR49, UR63 ;  /* 0x0000003f00317c82 */ /* 0x000fe20008000000 */
[----:B------:R-:W-:Y:S01]  /*1ab0*/  UIMAD.WIDE.U32 UR52, UR53, UR25, UR52 ;  /* 0x00000019353472a5 */ /* 0x000fe2000f8e0034 */
[----:B------:R-:W-:Y:S01]  /*1ac0*/  R2UR UR40, R9 ;  /* 0x00000000092872ca */ /* 0x000fe200000e0000 */
[----:B------:R-:W-:Y:S01]  /*1ad0*/  UIMAD.WIDE.U32 UR62, UR49, UR31, URZ ;  /* 0x0000001f313e72a5 */ /* 0x000fe2000f8e00ff */
[----:B------:R-:W-:Y:S01]  /*1ae0*/  R2UR UR55, R3 ;  /* 0x00000000033772ca */ /* 0x000fe200000e0000 */
[----:B------:R-:W-:Y:S01]  /*1af0*/  USEL UR38, UR42, UR58, !UP4 ;  /* 0x0000003a2a267287 */ /* 0x000fe2000e000000 */
[----:B------:R-:W4:Y:S01]  /*1b00*/  LDC.64 R2, c[0x0][0xbd0] ;  /* 0x0002f400ff027b82 */ /* 0x000f220000000a00 */
[----:B------:R-:W-:Y:S01]  /*1b10*/  ULOP3.LUT UR52, URZ, UR33, URZ, 0x33, !UPT ;  /* 0x00000021ff347292 */ /* 0x000fe2000f8e33ff */
[----:B------:R-:W-:Y:S01]  /*1b20*/  PRMT R9, RZ, 0x7610, R9 ;  /* 0x00007610ff097816 */ /* 0x000fe20000000009 */
[----:B------:R-:W-:Y:S01]  /*1b30*/  ULOP3.LUT UR49, URZ, UR32, URZ, 0x33, !UPT ;  /* 0x00000020ff317292 */ /* 0x000fe2000f8e33ff */
[----:B------:R-:W-:Y:S01]  /*1b40*/  UMOV UR25, UR63 ;  /* 0x0000003f00197c82 */ /* 0x000fe20008000000 */
[----:B------:R-:W-:-:S02]  /*1b50*/  UIMAD.WIDE.U32 UR62, UR34, UR19, URZ ;  /* 0x00000013223e72a5 */ /* 0x000fc4000f8e00ff */
[----:B------:R-:W-:Y:S02]  /*1b60*/  UIMAD UR60, UR25, UR60, UR31 ;  /* 0x0000003c193c72a4 */ /* 0x000fe4000f8e021f */
[----:B------:R-:W-:Y:S02]  /*1b70*/  UIADD3 UR25, UPT, UPT, UR36, 0x2b0, URZ ;  /* 0x000002b024197890 */ /* 0x000fe4000fffe0ff */
[----:B------:R-:W-:Y:S02]  /*1b80*/  UIMAD.WIDE.U32 UR66, UR53, UR55, URZ ;  /* 0x00000037354272a5 */ /* 0x000fe4000f8e00ff */
[----:B------:R-:W-:Y:S02]  /*1b90*/  UISETP.GT.U32.AND UP6, UPT, UR48, UR60, UPT ;  /* 0x0000003c3000728c */ /* 0x000fe4000bfc4070 */
[----:B------:R-:W-:Y:S01]  /*1ba0*/  UIADD3 UR36, UPT, UPT, UR36, 0x210, URZ ;  /* 0x0000021024247890 */ /* 0x000fe2000fffe0ff */
[----:B------:R-:W2:Y:S03]  /*1bb0*/  LDCU UR31, c[0x0][0x378] ;  /* 0x00006f00ff1f77ac */ /* 0x000ea60008000800 */
[----:B------:R-:W-:-:S02]  /*1bc0*/  @UP5 USEL UR36, UR36, UR25, !UP1 ;  /* 0x0000001924245287 */ /* 0x000fc4000c800000 */
[----:B------:R-:W-:Y:S01]  /*1bd0*/  UISETP.GE.AND UP1, UPT, UR59, URZ, UPT ;  /* 0x000000ff3b00728c */ /* 0x000fe2000bf26270 */
[----:B------:R-:W-:Y:S02]  /*1be0*/  UMOV UR25, UR67 ;  /* 0x0000004300197c82 */ /* 0x000fe40008000000 */
[----:B------:R-:W-:Y:S02]  /*1bf0*/  @!UP6 UIADD3 UR60, UPT, UPT, UR60, -UR48, URZ ;  /* 0x800000303c3ce290 */ /* 0x000fe4000fffe0ff */
[----:B------:R-:W-:Y:S02]  /*1c00*/  UIMAD UR55, UR25, UR46, UR55 ;  /* 0x0000002e193772a4 */ /* 0x000fe4000f8e0237 */
[----:B------:R-:W-:Y:S02]  /*1c10*/  UISETP.GT.U32.AND UP6, UPT, UR48, UR60, UPT ;  /* 0x0000003c3000728c */ /* 0x000fe4000bfc4070 */
[----:B------:R-:W-:Y:S02]  /*1c20*/  UISETP.GT.U32.AND UP5, UPT, UR47, UR55, UPT ;  /* 0x000000372f00728c */ /* 0x000fe4000bfa4070 */
[----:B------:R-:W-:-:S02]  /*1c30*/  USEL UR25, UR58, UR42, !UP4 ;  /* 0x0000002a3a197287 */ /* 0x000fc4000e000000 */
[----:B------:R-:W-:Y:S02]  /*1c40*/  USEL UR19, UR34, UR19, !UP4 ;  /* 0x0000001322137287 */ /* 0x000fe4000e000000 */
[----:B--2---:R-:W-:Y:S02]  /*1c50*/  UIMAD.WIDE.U32 UR34, UR62, UR31, URZ ;  /* 0x0000001f3e2272a5 */ /* 0x004fe4000f8e00ff */
[----:B------:R-:W-:Y:S02]  /*1c60*/  UIMAD UR31, UR63, UR31, URZ ;  /* 0x0000001f3f1f72a4 */ /* 0x000fe4000f8e02ff */
[----:B------:R-:W-:Y:S02]  /*1c70*/  @!UP6 UIADD3 UR60, UPT, UPT, UR60, -UR48, URZ ;  /* 0x800000303c3ce290 */ /* 0x000fe4000fffe0ff */
[----:B------:R-:W-:Y:S02]  /*1c80*/  @!UP5 UIADD3 UR55, UPT, UPT, UR55, -UR47, URZ ;  /* 0x8000002f3737d290 */ /* 0x000fe4000fffe0ff */
[----:B------:R-:W-:Y:S01]  /*1c90*/  UIMAD.WIDE.U32 UR62, UR25, UR19, UR38 ;  /* 0x00000013193e72a5 */ /* 0x000fe2000f8e0026 */
[----:B------:R-:W-:Y:S01]  /*1ca0*/  R2UR UR19, R8 ;  /* 0x00000000081372ca */ /* 0x000fe200000e0000 */
[----:B------:R-:W-:Y:S01]  /*1cb0*/  UISETP.GT.U32.AND UP5, UPT, UR47, UR55, UPT ;  /* 0x000000372f00728c */ /* 0x000fe2000bfa4070 */
[----:B------:R-:W-:Y:S01]  /*1cc0*/  PRMT R8, RZ, 0x7610, R8 ;  /* 0x00007610ff087816 */ /* 0x000fe20000000008 */
[----:B------:R-:W-:-:S02]  /*1cd0*/  @!UP1 UIADD3 UR60, UPT, UPT, -UR60, URZ, URZ ;  /* 0x000000ff3c3c9290 */ /* 0x000fc4000fffe1ff */
[----:B------:R-:W-:Y:S01]  /*1ce0*/  UISETP.GE.AND UP1, UPT, UR57, URZ, UPT ;  /* 0x000000ff3900728c */ /* 0x000fe2000bf26270 */
[----:B------:R-:W-:Y:S01]  /*1cf0*/  UMOV UR30, UR62 ;  /* 0x0000003e001e7c82 */ /* 0x000fe20008000000 */
[----:B------:R-:W-:Y:S01]  /*1d00*/  UMOV UR25, UR63 ;  /* 0x0000003f00197c82 */ /* 0x000fe20008000000 */
[----:B----4-:R-:W-:Y:S01]  /*1d10*/  ISETP.LE.U32.AND P0, PT, R2, UR30, PT ;  /* 0x0000001e02007c0c */ /* 0x010fe2000bf03070 */
[----:B------:R-:W-:Y:S01]  /*1d20*/  IMAD.U32 R2, RZ, RZ, UR25 ;  /* 0x00000019ff027e24 */ /* 0x000fe2000f8e00ff */
[----:B------:R-:W-:Y:S02]  /*1d30*/  UISETP.NE.AND UP6, UPT, UR33, URZ, UPT ;  /* 0x000000ff2100728c */ /* 0x000fe4000bfc5270 */
[----:B------:R-:W-:Y:S02]  /*1d40*/  @!UP5 UIADD3 UR55, UPT, UPT, UR55, -UR47, URZ ;  /* 0x8000002f3737d290 */ /* 0x000fe4000fffe0ff */
[----:B------:R-:W-:Y:S01]  /*1d50*/  UISETP.NE.AND UP5, UPT, UR32, URZ, UPT ;  /* 0x000000ff2000728c */ /* 0x000fe2000bfa5270 */
[----:B------:R-:W-:Y:S01]  /*1d60*/  ISETP.GE.U32.AND.EX P1, PT, R2, R3, PT, P0 ;  /* 0x000000030200720c */ /* 0x000fe20003f26100 */
[----:B------:R-:W-:Y:S01]  /*1d70*/  @!UP1 UIADD3 UR55, UPT, UPT, -UR55, URZ, URZ ;  /* 0x000000ff37379290 */ /* 0x000fe2000fffe1ff */
[----:B------:R-:W-:Y:S01]  /*1d80*/  PLOP3.LUT P0, PT, PT, PT, PT, 0x80, 0x8 ;  /* 0x000000000008781c */ /* 0x000fe20003f0f070 */
[----:B------:R-:W-:-:S02]  /*1d90*/  USEL UR60, UR52, UR60, !UP6 ;  /* 0x0000003c343c7287 */ /* 0x000fc4000f000000 */
[----:B------:R-:W-:Y:S02]  /*1da0*/  USEL UR55, UR49, UR55, !UP5 ;  /* 0x0000003731377287 */ /* 0x000fe4000e800000 */
[----:B------:R-:W-:Y:S02]  /*1db0*/  UIADD3 UR60, UPT, UPT, UR59, -UR60, URZ ;  /* 0x8000003c3b3c7290 */ /* 0x000fe4000fffe0ff */
[----:B------:R-:W-:Y:S02]  /*1dc0*/  UIADD3 UR55, UPT, UPT, UR57, -UR55, URZ ;  /* 0x8000003739377290 */ /* 0x000fe4000fffe0ff */
[----:B------:R-:W-:Y:S02]  /*1dd0*/  UIADD3 UR40, UPT, UPT, -UR40, URZ, URZ ;  /* 0x000000ff28287290 */ /* 0x000fe4000fffe1ff */
[----:B------:R-:W-:Y:S02]  /*1de0*/  UIMAD UR62, UR60, UR55, URZ ;  /* 0x000000373c3e72a4 */ /* 0x000fe4000f8e02ff */
[----:B------:R-:W-:Y:S01]  /*1df0*/  USEL UR60, UR55, UR60, !UP4 ;  /* 0x0000003c373c7287 */ /* 0x000fe2000e000000 */
[----:B------:R-:W-:Y:S01]  /*1e00*/  @P0 LOP3.LUT R10, R10, 0x2, RZ, 0xfc, !PT ;  /* 0x000000020a0a0812 */ /* 0x000fe200078efcff */
[----:B------:R-:W-:Y:S01]  /*1e10*/  UIADD3 UR19, UPT, UPT, -UR19, URZ, URZ ;  /* 0x000000ff13137290 */ /* 0x000fe2000fffe1ff */
[----:B------:R-:W-:Y:S01]  /*1e20*/  UMOV UR18, 0xffffffff ;  /* 0xffffffff00127882 */ /* 0x000fe20000000000 */
[----:B------:R-:W-:Y:S01]  /*1e30*/  UMOV UR41, URZ ;  /* 0x000000ff00297c82 */ /* 0x000fe20008000000 */
[----:B------:R-:W-:-:S02]  /*1e40*/  UIADD3 UR31, UPT, UPT, UR35, UR31, URZ ;  /* 0x0000001f231f7290 */ /* 0x000fc4000fffe0ff */
[----:B------:R-:W-:Y:S02]  /*1e50*/  USHF.R.S32.HI UR57, URZ, 0x1f, UR62 ;  /* 0x0000001fff397899 */ /* 0x000fe4000801143e */
[----:B------:R-:W-:Y:S02]  /*1e60*/  USHF.R.S32.HI UR55, URZ, 0x1f, UR60 ;  /* 0x0000001fff377899 */ /* 0x000fe4000801143c */
[----:B---3--:R-:W-:Y:S02]  /*1e70*/  UIMAD UR40, UR56, UR40, UR42 ;  /* 0x00000028382872a4 */ /* 0x008fe4000f8e022a */
[----:B-1----:R-:W-:Y:S01]  /*1e80*/  UIMAD UR19, UR54, UR19, UR58 ;  /* 0x00000013361372a4 */ /* 0x002fe2000f8e023a */
[----:B------:R-:W-:Y:S11]  /*1e90*/  BRA.U UP0, `(.L_x_12) ;  /* 0x0000000100347547 */ /* 0x000ff6000b800000 */
[----:B------:R-:W-:Y:S02]  /*1ea0*/  UISETP.NE.AND UP0, UPT, UR21, 0x4, UPT ;  /* 0x000000041500788c */ /* 0x000fe4000bf05270 */
[----:B------:R-:W-:-:S04]  /*1eb0*/  UISETP.NE.AND UP1, UPT, UR19, URZ, UPT ;  /* 0x000000ff1300728c */ /* 0x000fc8000bf25270 */
[----:B------:R-:W-:Y:S01]  /*1ec0*/  PLOP3.LUT P0, PT, PT, PT, UP0, 0x80, 0x8 ;  /* 0x000000000008781c */ /* 0x000fe20003f0f008 */
[----:B------:R-:W-:-:S04]  /*1ed0*/  UISETP.LT.U32.OR UP1, UPT, UR40, 0x2, !UP1 ;  /* 0x000000022800788c */ /* 0x000fc8000cf21470 */
[----:B------:R-:W-:Y:S01]  /*1ee0*/  @UP0 ULOP3.LUT UR40, UR40, 0xfffffffe, URZ, 0xc0, !UPT ;  /* 0xfffffffe28280892 */ /* 0x000fe2000f8ec0ff */
[----:B------:R-:W-:Y:S01]  /*1ef0*/  @UP0 UMOV UR19, 0x3 ;  /* 0x0000000300130882 */ /* 0x000fe20000000000 */
[----:B------:R-:W-:Y:S02]  /*1f00*/  USEL UR56, URZ, 0x1, !UP1 ;  /* 0x00000001ff387887 */ /* 0x000fe4000c800000 */
[----:B------:R-:W-:Y:S02]  /*1f10*/  @UP0 USHF.L.U32 UR19, UR19, UR40, URZ ;  /* 0x0000002813130299 */ /* 0x000fe400080006ff */
[----:B------:R-:W-:-:S04]  /*1f20*/  USEL UR54, URZ, 0x2, !UP1 ;  /* 0x00000002ff367887 */ /* 0x000fc8000c800000 */
[----:B------:R-:W-:Y:S01]  /*1f30*/  UIADD3 UR54, UPT, UPT, UR56, UR54, URZ ;  /* 0x0000003638367290 */ /* 0x000fe2000fffe0ff */
[----:B------:R-:W-:-:S05]  /*1f40*/  @P0 IMAD.U32 R2, RZ, RZ, UR19 ;  /* 0x00000013ff020e24 */ /* 0x000fca000f8e00ff */
[----:B------:R-:W-:Y:S01]  /*1f50*/  IMAD.U32 R9, RZ, RZ, UR54 ;  /* 0x00000036ff097e24 */ /* 0x000fe2000f8e00ff */
[----:B------:R-:W-:-:S07]  /*1f60*/  @P0 PRMT R8, R2, 0x7610, R8 ;  /* 0x0000761002080816 */ /* 0x000fce0000000008 */
.L_x_12:
[----:B------:R-:W-:Y:S01]  /*1f70*/  UMOV UR63, UR57 ;  /* 0x00000039003f7c82 */ /* 0x000fe20008000000 */
[----:B------:R-:W-:Y:S01]  /*1f80*/  UMOV UR61, UR55 ;  /* 0x00000037003d7c82 */ /* 0x000fe20008000000 */
[----:B------:R-:W-:Y:S01]  /*1f90*/  IMAD.U32 R16, RZ, RZ, UR62 ;  /* 0x0000003eff107e24 */ /* 0x000fe2000f8e00ff */
[----:B------:R-:W-:Y:S01]  /*1fa0*/  MOV R12, UR60 ;  /* 0x0000003c000c7c02 */ /* 0x000fe20008000f00 */
[----:B------:R-:W-:Y:S01]  /*1fb0*/  IMAD.U32 R17, RZ, RZ, UR63 ;  /* 0x0000003fff117e24 */ /* 0x000fe2000f8e00ff */
[----:B------:R-:W-:Y:S01]  /*1fc0*/  MOV R13, UR61 ;  /* 0x0000003d000d7c02 */ /* 0x000fe20008000f00 */
[----:B------:R-:W-:Y:S01]  /*1fd0*/  UMOV UR40, URZ ;  /* 0x000000ff00287c82 */ /* 0x000fe20008000000 */
[----:B------:R-:W-:Y:S01]  /*1fe0*/  UMOV UR19, 0xffffffff ;  /* 0xffffffff00137882 */ /* 0x000fe20000000000 */
[----:B------:R-:W-:Y:S05]  /*1ff0*/  @P1 BRA P3, `(.L_x_13) ;  /* 0x0000001400f01947 */ /* 0x000fea0001800000 */
[----:B------:R-:W-:Y:S01]  /*2000*/  IMAD.U32 R3, RZ, RZ, UR25 ;  /* 0x00000019ff037e24 */ /* 0x000fe2000f8e00ff */
[----:B------:R-:W-:Y:S01]  /*2010*/  ISETP.LE.U32.AND P0, PT, R16, UR30, PT ;  /* 0x0000001e10007c0c */ /* 0x000fe2000bf03070 */
[----:B------:R-:W-:Y:S01]  /*2020*/  UMOV UR41, URZ ;  /* 0x000000ff00297c82 */ /* 0x000fe20008000000 */
[----:B------:R-:W-:Y:S01]  /*2030*/  UMOV UR40, URZ ;  /* 0x000000ff00287c82 */ /* 0x000fe20008000000 */
[----:B------:R-:W-:Y:S01]  /*2040*/  IMAD.MOV.U32 R14, RZ, RZ, RZ ;  /* 0x000000ffff0e7224 */ /* 0x000fe200078e00ff */
[----:B------:R-:W-:-:S13]  /*2050*/  ISETP.GE.U32.AND.EX P0, PT, R3, R17, PT, P0 ;  /* 0x000000110300720c */ /* 0x000fda0003f06100 */
[----:B------:R-:W-:Y:S05]  /*2060*/  @!P0 BRA `(.L_x_14) ;  /* 0x0000001000b48947 */ /* 0x000fea0003800000 */
[----:B------:R-:W-:Y:S02]  /*2070*/  VIADD R2, R7, 0x20 ;  /* 0x0000002007027836 */ /* 0x000fe40000000000 */
[----:B------:R-:W-:Y:S02]  /*2080*/  IMAD.MOV.U32 R14, RZ, RZ, R7 ;  /* 0x000000ffff0e7224 */ /* 0x000fe400078e0007 */
[----:B-----5:R-:W-:Y:S01]  /*2090*/  IMAD.MOV.U32 R11, RZ, RZ, R6 ;  /* 0x000000ffff0b7224 */ /* 0x020fe200078e0006 */
[----:B------:R-:W-:Y:S02]  /*20a0*/  ISETP.GE.AND P0, PT, R2, UR45, PT ;  /* 0x0000002d02007c0c */ /* 0x000fe4000bf06270 */
[----:B------:R-:W-:-:S11]  /*20b0*/  MOV R2, R5 ;  /* 0x0000000500027202 */ /* 0x000fd60000000f00 */
[----:B------:R-:W1:Y:S01]  /*20c0*/  @!P0 LDC.64 R18, c[0x0][0xbf0] ;  /* 0x0002fc00ff128b82 */ /* 0x000e620000000a00 */
[----:B------:R-:W-:Y:S02]  /*20d0*/  UIADD3 UR19, UP1, UPT, UR10, -0x1, URZ ;  /* 0xffffffff0a137890 */ /* 0x000fe4000ff3e0ff */
[----:B------:R-:W-:Y:S01]  /*20e0*/  UIADD3 UR12, UP0, UPT, UR12, -0x1, URZ ;  /* 0xffffffff0c0c7890 */ /* 0x000fe2000ff1e0ff */
[----:B------:R-:W-:Y:S01]  /*20f0*/  BSSY.RECONVERGENT B0, `(.L_x_15) ;  /* 0x0000051000007945 */ /* 0x000fe20003800200 */
[----:B------:R-:W-:Y:S01]  /*2100*/  UIADD3.X UR40, UPT, UPT, UR11, -0x1, URZ, UP1, !UPT ;  /* 0xffffffff0b287890 */ /* 0x000fe20008ffe4ff */
[----:B-1----:R-:W-:-:S05]  /*2110*/  @!P0 IMAD.WIDE.U32 R18, R14, 0xc, R18 ;  /* 0x0000000c0e128825 */ /* 0x002fca00078e0012 */
[----:B------:R1:W5:Y:S04]  /*2120*/  @!P0 LDG.E R5, desc[UR50][R18.64+0x180] ;  /* 0x0001803212058981 */ /* 0x000368000c1e1900 */
[----:B------:R1:W5:Y:S01]  /*2130*/  @!P0 LDG.E R6, desc[UR50][R18.64+0x184] ;  /* 0x0001843212068981 */ /* 0x000362000c1e1900 */
[----:B------:R-:W-:Y:S01]  /*2140*/  ISETP.GE.AND P0, PT, R14, UR45, PT ;  /* 0x0000002d0e007c0c */ /* 0x000fe2000bf06270 */
[----:B------:R-:W-:Y:S01]  /*2150*/  UIADD3.X UR13, UPT, UPT, UR13, -0x1, URZ, UP0, !UPT ;  /* 0xffffffff0d0d7890 */ /* 0x000fe200087fe4ff */
[----:B------:R-:W-:Y:S01]  /*2160*/  HFMA2 R17, -RZ, RZ, 0, 0 ;  /* 0x00000000ff117431 */ /* 0x000fe200000001ff */
[----:B------:R-:W-:-:S10]  /*2170*/  MOV R16, 0x7fffffff ;  /* 0x7fffffff00107802 */ /* 0x000fd40000000f00 */
[----:B------:R-:W-:Y:S05]  /*2180*/  @P0 BRA `(.L_x_16) ;  /* 0x00000004001c0947 */ /* 0x000fea0003800000 */
[C---:B------:R-:W-:Y:S01]  /*2190*/  IADD3 R3, P1, PT, R2.reuse, UR12, RZ ;  /* 0x0000000c02037c10 */ /* 0x040fe2000ff3e0ff */
[----:B------:R-:W-:Y:S01]  /*21a0*/  UIADD3 UR10, UPT, UPT, URZ, -UR65, URZ ;  /* 0x80000041ff0a7290 */ /* 0x000fe2000fffe0ff */
[----:B------:R-:W-:Y:S01]  /*21b0*/  IADD3 R13, P0, PT, R11, UR19, RZ ;  /* 0x000000130b0d7c10 */ /* 0x000fe2000ff1e0ff */
[----:B------:R-:W-:Y:S01]  /*21c0*/  UMOV UR54, URZ ;  /* 0x000000ff00367c82 */ /* 0x000fe20008000000 */
[----:B------:R-:W-:Y:S01]  /*21d0*/  LEA.HI.X.SX32 R2, R2, UR13, 0x1, P1 ;  /* 0x0000000d02027c11 */ /* 0x000fe200088f0eff */
[----:B------:R-:W-:Y:S01]  /*21e0*/  UIMAD UR10, UR10, UR48, URZ ;  /* 0x000000300a0a72a4 */ /* 0x000fe2000f8e02ff */
[----:B------:R-:W-:Y:S01]  /*21f0*/  IADD3 R22, P1, PT, R3, UR9, RZ ;  /* 0x0000000903167c10 */ /* 0x000fe2000ff3e0ff */
[----:B------:R-:W-:Y:S01]  /*2200*/  UMOV UR55, UR65 ;  /* 0x0000004100377c82 */ /* 0x000fe20008000000 */
[----:B------:R-:W-:Y:S01]  /*2210*/  LEA.HI.X.SX32 R12, R11, UR40, 0x1, P0 ;  /* 0x000000280b0c7c11 */ /* 0x000fe200080f0eff */
[----:B------:R-:W-:Y:S01]  /*2220*/  UIMAD.WIDE.U32 UR10, UR65, UR10, UR54 ;  /* 0x0000000a410a72a5 */ /* 0x000fe2000f8e0036 */
[----:B------:R-:W-:Y:S01]  /*2230*/  IADD3 R16, P0, PT, R13, UR7, RZ ;  /* 0x000000070d107c10 */ /* 0x000fe2000ff1e0ff */
[----:B------:R-:W-:-:S04]  /*2240*/  IMAD.X R11, RZ, RZ, R2, P1 ;  /* 0x000000ffff0b7224 */ /* 0x000fc800008e0602 */
[----:B------:R-:W-:Y:S02]  /*2250*/  IMAD.X R15, RZ, RZ, R12, P0 ;  /* 0x000000ffff0f7224 */ /* 0x000fe400000e060c */
[----:B------:R-:W-:-:S04]  /*2260*/  IMAD.WIDE.U32 R20, R11, UR14, RZ ;  /* 0x0000000e0b147c25 */ /* 0x000fc8000f8e00ff */
[----:B-1----:R-:W-:-:S04]  /*2270*/  IMAD.WIDE.U32 R18, R15, UR4, RZ ;  /* 0x000000040f127c25 */ /* 0x002fc8000f8e00ff */
[----:B------:R-:W-:-:S04]  /*2280*/  IMAD.WIDE.U32 R20, P1, R22, UR15, R20 ;  /* 0x0000000f16147c25 */ /* 0x000fc8000f820014 */
[----:B------:R-:W-:-:S04]  /*2290*/  IMAD.WIDE.U32 R22, R22, UR14, RZ ;  /* 0x0000000e16167c25 */ /* 0x000fc8000f8e00ff */
[----:B------:R-:W-:-:S04]  /*22a0*/  IMAD.WIDE.U32 R18, P0, R16, UR5, R18 ;  /* 0x0000000510127c25 */ /* 0x000fc8000f800012 */
[----:B------:R-:W-:-:S04]  /*22b0*/  IMAD.WIDE.U32 R16, R16, UR4, RZ ;  /* 0x0000000410107c25 */ /* 0x000fc8000f8e00ff */
[----:B------:R-:W-:Y:S01]  /*22c0*/  IMAD.X R25, RZ, RZ, RZ, P1 ;  /* 0x000000ffff197224 */ /* 0x000fe200008e06ff */
[----:B------:R-:W-:Y:S01]  /*22d0*/  IADD3 RZ, P1, PT, R23, R20, RZ ;  /* 0x0000001417ff7210 */ /* 0x000fe20007f3e0ff */
[----:B------:R-:W-:Y:S02]  /*22e0*/  IMAD.MOV.U32 R24, RZ, RZ, R21 ;  /* 0x000000ffff187224 */ /* 0x000fe400078e0015 */
[----:B------:R-:W-:Y:S01]  /*22f0*/  IMAD.X R23, RZ, RZ, RZ, P0 ;  /* 0x000000ffff177224 */ /* 0x000fe200000e06ff */
[----:B------:R-:W-:Y:S01]  /*2300*/  IADD3 RZ, P0, PT, R17, R18, RZ ;  /* 0x0000001211ff7210 */ /* 0x000fe20007f1e0ff */
[----:B------:R-:W-:Y:S02]  /*2310*/  IMAD.MOV.U32 R22, RZ, RZ, R19 ;  /* 0x000000ffff167224 */ /* 0x000fe400078e0013 */
[----:B------:R-:W-:Y:S01]  /*2320*/  IMAD.WIDE.U32.X R24, R11, UR15, R24, P1 ;  /* 0x0000000f0b187c25 */ /* 0x000fe200088e0418 */
[----:B------:R-:W-:-:S03]  /*2330*/  PLOP3.LUT P1, PT, PT, PT, UP3, 0x80, 0x8 ;  /* 0x000000000008781c */ /* 0x000fc60003f2f038 */
[----:B------:R-:W-:Y:S01]  /*2340*/  IMAD.WIDE.U32.X R22, R15, UR5, R22, P0 ;  /* 0x000000050f167c25 */ /* 0x000fe200080e0416 */
[----:B------:R-:W-:Y:S02]  /*2350*/  PLOP3.LUT P0, PT, PT, PT, UP2, 0x80, 0x8 ;  /* 0x000000000008781c */ /* 0x000fe40003f0f028 */
[----:B------:R-:W-:Y:S02]  /*2360*/  SEL R3, R3, R24, !P1 ;  /* 0x0000001803037207 */ /* 0x000fe40004800000 */
[----:B------:R-:W-:Y:S02]  /*2370*/  SEL R2, R2, R25, !P1 ;  /* 0x0000001902027207 */ /* 0x000fe40004800000 */
[----:B------:R-:W-:Y:S02]  /*2380*/  SEL R13, R13, R22, !P0 ;  /* 0x000000160d0d7207 */ /* 0x000fe40004000000 */
[----:B------:R-:W-:Y:S02]  /*2390*/  SEL R12, R12, R23, !P0 ;  /* 0x000000170c0c7207 */ /* 0x000fe40004000000 */
[----:B------:R-:W-:-:S02]  /*23a0*/  SHF.R.U64 R3, R3, UR8, R2 ;  /* 0x0000000803037c19 */ /* 0x000fc40008001202 */
[----:B------:R-:W-:Y:S02]  /*23b0*/  SHF.R.U64 R13, R13, UR6, R12 ;  /* 0x000000060d0d7c19 */ /* 0x000fe4000800120c */
[----:B------:R-:W-:Y:S02]  /*23c0*/  IADD3 R11, PT, PT, R4, -0x1, R3 ;  /* 0xffffffff040b7810 */ /* 0x000fe40007ffe003 */
[----:B------:R-:W-:Y:S02]  /*23d0*/  IADD3 R3, PT, PT, R0, -0x1, R13 ;  /* 0xffffffff00037810 */ /* 0x000fe40007ffe00d */
[----:B------:R-:W-:Y:S02]  /*23e0*/  IABS R2, R4 ;  /* 0x0000000400027213 */ /* 0x000fe40000000000 */
[----:B------:R-:W-:Y:S02]  /*23f0*/  IABS R13, R11 ;  /* 0x0000000b000d7213 */ /* 0x000fe40000000000 */
[----:B------:R-:W-:Y:S01]  /*2400*/  IABS R12, R3 ;  /* 0x00000003000c7213 */ /* 0x000fe20000000000 */
[----:B------:R-:W-:Y:S01]  /*2410*/  IMAD.MOV R2, RZ, RZ, -R2 ;  /* 0x000000ffff027224 */ /* 0x000fe200078e0a02 */
[----:B------:R-:W-:Y:S01]  /*2420*/  ISETP.GE.AND P4, PT, R11, RZ, PT ;  /* 0x000000ff0b00720c */ /* 0x000fe20003f86270 */
[----:B------:R-:W-:Y:S01]  /*2430*/  IMAD.HI.U32 R16, R13, UR11, RZ ;  /* 0x0000000b0d107c27 */ /* 0x000fe2000f8e00ff */
[----:B------:R-:W-:-:S03]  /*2440*/  ISETP.GE.AND P3, PT, R3, RZ, PT ;  /* 0x000000ff0300720c */ /* 0x000fc60003f66270 */
[----:B------:R-:W-:-:S04]  /*2450*/  IMAD.HI.U32 R15, R12, UR53, RZ ;  /* 0x000000350c0f7c27 */ /* 0x000fc8000f8e00ff */
[----:B------:R-:W-:Y:S02]  /*2460*/  IMAD R2, R16, R2, R13 ;  /* 0x0000000210027224 */ /* 0x000fe400078e020d */
[----:B------:R-:W-:Y:S02]  /*2470*/  IMAD R13, R15, UR46, R12 ;  /* 0x0000002e0f0d7c24 */ /* 0x000fe4000f8e020c */
[----:B------:R-:W-:Y:S01]  /*2480*/  IMAD.U32 R12, RZ, RZ, UR52 ;  /* 0x00000034ff0c7e24 */ /* 0x000fe2000f8e00ff */
[----:B------:R-:W-:Y:S02]  /*2490*/  ISETP.LT.U32.AND P1, PT, R2, UR48, PT ;  /* 0x0000003002007c0c */ /* 0x000fe4000bf21070 */
[----:B------:R-:W-:-:S11]  /*24a0*/  ISETP.LT.U32.AND P0, PT, R13, UR47, PT ;  /* 0x0000002f0d007c0c */ /* 0x000fd6000bf01070 */
[----:B------:R-:W-:Y:S02]  /*24b0*/  @!P1 VIADD R2, R2, -UR48 ;  /* 0x8000003002029c36 */ /* 0x000fe40008000000 */
[----:B------:R-:W-:-:S03]  /*24c0*/  @!P0 VIADD R13, R13, -UR47 ;  /* 0x8000002f0d0d8c36 */ /* 0x000fc60008000000 */
[----:B------:R-:W-:Y:S02]  /*24d0*/  ISETP.LT.U32.AND P1, PT, R2, UR48, PT ;  /* 0x0000003002007c0c */ /* 0x000fe4000bf21070 */
[----:B------:R-:W-:-:S11]  /*24e0*/  ISETP.LT.U32.AND P0, PT, R13, UR47, PT ;  /* 0x0000002f0d007c0c */ /* 0x000fd6000bf01070 */
[----:B------:R-:W-:Y:S01]  /*24f0*/  @!P1 VIADD R2, R2, -UR48 ;  /* 0x8000003002029c36 */ /* 0x000fe20008000000 */
[----:B------:R-:W-:Y:S01]  /*2500*/  PLOP3.LUT P1, PT, PT, PT, UP6, 0x80, 0x8 ;  /* 0x000000000008781c */ /* 0x000fe20003f2f068 */
[----:B------:R-:W-:Y:S01]  /*2510*/  @!P0 VIADD R13, R13, -UR47 ;  /* 0x8000002f0d0d8c36 */ /* 0x000fe20008000000 */
[----:B------:R-:W-:Y:S01]  /*2520*/  PLOP3.LUT P0, PT, PT, PT, UP5, 0x80, 0x8 ;  /* 0x000000000008781c */ /* 0x000fe20003f0f058 */
[----:B------:R-:W-:Y:S02]  /*2530*/  IMAD.MOV.U32 R15, RZ, RZ, R2 ;  /* 0x000000ffff0f7224 */ /* 0x000fe400078e0002 */
[----:B------:R-:W-:Y:S02]  /*2540*/  IMAD.U32 R2, RZ, RZ, UR49 ;  /* 0x00000031ff027e24 */ /* 0x000fe4000f8e00ff */
[----:B------:R-:W-:Y:S02]  /*2550*/  @!P4 IMAD.MOV R15, RZ, RZ, -R15 ;  /* 0x000000ffff0fc224 */ /* 0x000fe400078e0a0f */
[----:B------:R-:W-:-:S03]  /*2560*/  @!P3 IMAD.MOV R13, RZ, RZ, -R13 ;  /* 0x000000ffff0db224 */ /* 0x000fc600078e0a0d */
[----:B------:R-:W-:Y:S02]  /*2570*/  SEL R12, R12, R15, !P1 ;  /* 0x0000000f0c0c7207 */ /* 0x000fe40004800000 */
[----:B------:R-:W-:Y:S02]  /*2580*/  SEL R2, R2, R13, !P0 ;  /* 0x0000000d02027207 */ /* 0x000fe40004000000 */
[----:B------:R-:W-:Y:S01]  /*2590*/  PLOP3.LUT P0, PT, PT, PT, UP4, 0x80, 0x8 ;  /* 0x000000000008781c */ /* 0x000fe20003f0f048 */
[----:B------:R-:W-:Y:S02]  /*25a0*/  IMAD.IADD R11, R11, 0x1, -R12 ;  /* 0x000000010b0b7824 */ /* 0x000fe400078e0a0c */
[----:B------:R-:W-:-:S04]  /*25b0*/  IMAD.IADD R2, R3, 0x1, -R2 ;  /* 0x0000000103027824 */ /* 0x000fc800078e0a02 */
[----:B------:R-:W-:Y:S01]  /*25c0*/  IMAD R16, R11, R2, RZ ;  /* 0x000000020b107224 */ /* 0x000fe200078e02ff */
[----:B------:R-:W-:-:S04]  /*25d0*/  SEL R12, R2, R11, !P0 ;  /* 0x0000000b020c7207 */ /* 0x000fc80004000000 */
[----:B------:R-:W-:Y:S02]  /*25e0*/  SHF.R.S32.HI R13, RZ, 0x1f, R12 ;  /* 0x0000001fff0d7819 */ /* 0x000fe4000001140c */
[----:B------:R-:W-:Y:S02]  /*25f0*/  SHF.R.S32.HI R17, RZ, 0x1f, R16 ;  /* 0x0000001fff117819 */ /* 0x000fe40000011410 */
.L_x_16:
[----:B------:R-:W-:Y:S05]  /*2600*/  BSYNC.RECONVERGENT B0 ;  /* 0x0000000000007941 */ /* 0x000fea0003800200 */
.L_x_15:
[----:B------:R-:W2:Y:S01]  /*2610*/  SHFL.UP PT, R3, R16, 0x1, RZ ;  /* 0x0420000010037989 */ /* 0x000ea200000e00ff */
[C---:B------:R-:W-:Y:S02]  /*2620*/  ISETP.NE.AND P6, PT, R7.reuse, RZ, PT ;  /* 0x000000ff0700720c */ /* 0x040fe40003fc5270 */
[C---:B------:R-:W-:Y:S01]  /*2630*/  ISETP.GE.U32.AND P1, PT, R7.reuse, 0x2, PT ;  /* 0x000000020700780c */ /* 0x040fe20003f26070 */
[----:B------:R-:W3:Y:S01]  /*2640*/  SHFL.UP PT, R2, R17, 0x1, RZ ;  /* 0x0420000011027989 */ /* 0x000ee200000e00ff */
[C---:B------:R-:W-:Y:S02]  /*2650*/  ISETP.GE.U32.AND P3, PT, R7.reuse, 0x4, PT ;  /* 0x000000040700780c */ /* 0x040fe40003f66070 */
[C---:B------:R-:W-:Y:S02]  /*2660*/  ISETP.GE.U32.AND P4, PT, R7.reuse, 0x8, PT ;  /* 0x000000080700780c */ /* 0x040fe40003f86070 */
[----:B------:R-:W-:Y:S02]  /*2670*/  ISETP.GE.U32.AND P5, PT, R7, 0x10, PT ;  /* 0x000000100700780c */ /* 0x000fe40003fa6070 */
[----:B--2---:R-:W-:-:S02]  /*2680*/  SEL R3, R3, RZ, P6 ;  /* 0x000000ff03037207 */ /* 0x004fc40003000000 */
[----:B---3--:R-:W-:Y:S02]  /*2690*/  SEL R2, R2, RZ, P6 ;  /* 0x000000ff02027207 */ /* 0x008fe40003000000 */
[----:B------:R-:W-:-:S05]  /*26a0*/  IADD3 R3, P0, PT, R3, R16, RZ ;  /* 0x0000001003037210 */ /* 0x000fca0007f1e0ff */
[----:B------:R-:W-:Y:S01]  /*26b0*/  IMAD.X R2, R2, 0x1, R17, P0 ;  /* 0x0000000102027824 */ /* 0x000fe200000e0611 */
[----:B-1----:R-:W1:Y:S04]  /*26c0*/  SHFL.UP PT, R18, R3, 0x2, RZ ;  /* 0x0440000003127989 */ /* 0x002e6800000e00ff */
[----:B------:R-:W2:Y:S01]  /*26d0*/  SHFL.UP PT, R11, R2, 0x2, RZ ;  /* 0x04400000020b7989 */ /* 0x000ea200000e00ff */
[----:B-1----:R-:W-:-:S04]  /*26e0*/  SEL R18, R18, RZ, P1 ;  /* 0x000000ff12127207 */ /* 0x002fc80000800000 */
[----:B------:R-:W-:Y:S02]  /*26f0*/  IADD3 R18, P0, PT, R18, R3, RZ ;  /* 0x0000000312127210 */ /* 0x000fe40007f1e0ff */
[----:B--2---:R-:W-:-:S03]  /*2700*/  SEL R11, R11, RZ, P1 ;  /* 0x000000ff0b0b7207 */ /* 0x004fc60000800000 */
[----:B------:R-:W1:Y:S02]  /*2710*/  SHFL.UP PT, R15, R18, 0x4, RZ ;  /* 0x04800000120f7989 */ /* 0x000e6400000e00ff */
[----:B------:R-:W-:-:S05]  /*2720*/  IMAD.X R11, R11, 0x1, R2, P0 ;  /* 0x000000010b0b7824 */ /* 0x000fca00000e0602 */
        /* <DEDUP_REMOVED lines=9> */
[----:B--2---:R-:W-:-:S05]  /*27c0*/  SEL R3, R3, RZ, P4 ;  /* 0x000000ff03037207 */ /* 0x004fca0002000000 */
[----:B------:R-:W-:Y:S02]  /*27d0*/  IMAD.X R11, R3, 0x1, R2, P0 ;  /* 0x00000001030b7824 */ /* 0x000fe400000e0602 */
[----:B------:R-:W1:Y:S01]  /*27e0*/  SHFL.UP PT, R3, R18, 0x10, RZ ;  /* 0x0600000012037989 */ /* 0x000e6200000e00ff */
[----:B------:R-:W-:-:S03]  /*27f0*/  IMAD.U32 R2, RZ, RZ, UR25 ;  /* 0x00000019ff027e24 */ /* 0x000fc6000f8e00ff */
[----:B------:R-:W2:Y:S01]  /*2800*/  SHFL.UP PT, R22, R11, 0x10, RZ ;  /* 0x060000000b167989 */ /* 0x000ea200000e00ff */
[----:B-1----:R-:W-:Y:S02]  /*2810*/  SEL R3, R3, RZ, P5 ;  /* 0x000000ff03037207 */ /* 0x002fe40002800000 */
[----:B--2---:R-:W-:Y:S02]  /*2820*/  SEL R22, R22, RZ, P5 ;  /* 0x000000ff16167207 */ /* 0x004fe40002800000 */
[----:B------:R-:W-:-:S05]  /*2830*/  IADD3 R20, P0, PT, R3, R18, RZ ;  /* 0x0000001203147210 */ /* 0x000fca0007f1e0ff */
[----:B------:R-:W-:Y:S01]  /*2840*/  IMAD.X R19, R22, 0x1, R11, P0 ;  /* 0x0000000116137824 */ /* 0x000fe200000e060b */
[----:B------:R-:W-:Y:S01]  /*2850*/  ISETP.LE.U32.AND P0, PT, R20, UR30, PT ;  /* 0x0000001e14007c0c */ /* 0x000fe2000bf03070 */
[----:B------:R-:W-:Y:S02]  /*2860*/  IMAD.MOV.U32 R18, RZ, RZ, R20 ;  /* 0x000000ffff127224 */ /* 0x000fe400078e0014 */
[----:B------:R-:W-:Y:S01]  /*2870*/  IMAD.MOV.U32 R15, RZ, RZ, R19 ;  /* 0x000000ffff0f7224 */ /* 0x000fe200078e0013 */
[----:B------:R-:W-:Y:S02]  /*2880*/  ISETP.GE.U32.AND.EX P0, PT, R2, R19, PT, P0 ;  /* 0x000000130200720c */ /* 0x000fe40003f06100 */
[----:B------:R-:W-:-:S11]  /*2890*/  CS2R R2, SRZ ;  /* 0x0000000000027805 */ /* 0x000fd6000001ff00 */
[----:B------:R-:W-:-:S04]  /*28a0*/  VOTE.ANY R21, PT, !P0 ;  /* 0x0000000000157806 */ /* 0x000fc800040e0100 */
[----:B------:R-:W-:-:S13]  /*28b0*/  ISETP.NE.AND P0, PT, R21, RZ, PT ;  /* 0x000000ff1500720c */ /* 0x000fda0003f05270 */
[----:B------:R-:W-:Y:S05]  /*28c0*/  @P0 BRA `(.L_x_17) ;  /* 0x0000000800500947 */ /* 0x000fea0003800000 */
[----:B------:R-:W1:Y:S01]  /*28d0*/  LDC R11, c[0x0][0xbe0] ;  /* 0x0002f800ff0b7b82 */ /* 0x000e620000000800 */
[----:B------:R-:W-:Y:S01]  /*28e0*/  LOP3.LUT R10, R10, 0xfffffffe, RZ, 0xc0, !PT ;  /* 0xfffffffe0a0a7812 */ /* 0x000fe200078ec0ff */
[----:B------:R-:W2:Y:S01]  /*28f0*/  LDCU UR45, c[0x0][0xbe8] ;  /* 0x00017d00ff2d77ac */ /* 0x000ea20008000800 */
[----:B------:R-:W3:Y:S01]  /*2900*/  LDCU.64 UR10, c[0x0][0xba8] ;  /* 0x00017500ff0a77ac */ /* 0x000ee20008000a00 */
[----:B------:R-:W4:Y:S01]  /*2910*/  LDCU.64 UR8, c[0x0][0xbb0] ;  /* 0x00017600ff0877ac */ /* 0x000f220008000a00 */
[----:B------:R-:W1:Y:S02]  /*2920*/  LDCU.128 UR4, c[0x0][0xbc0] ;  /* 0x00017800ff0477ac */ /* 0x000e640008000c00 */
[----:B-1----:R-:W-:-:S13]  /*2930*/  ISETP.NE.AND P0, PT, R11, 0x1, PT ;  /* 0x000000010b00780c */ /* 0x002fda0003f05270 */
[----:B--234-:R-:W-:-:S07]  /*2940*/  @P0 LOP3.LUT R10, R10, 0x1, RZ, 0xfc, !PT ;  /* 0x000000010a0a0812 */ /* 0x01cfce00078efcff */
.L_x_20:
[C---:B------:R-:W-:Y:S01]  /*2950*/  VIADD R2, R14.reuse, 0x40 ;  /* 0x000000400e027836 */ /* 0x040fe20000000000 */
[----:B-----5:R-:W-:Y:S01]  /*2960*/  MOV R18, R5 ;  /* 0x0000000500127202 */ /* 0x020fe20000000f00 */
[----:B------:R-:W-:Y:S02]  /*2970*/  VIADD R14, R14, 0x20 ;  /* 0x000000200e0e7836 */ /* 0x000fe40000000000 */
[----:B------:R-:W-:Y:S01]  /*2980*/  IMAD.MOV.U32 R15, RZ, RZ, R6 ;  /* 0x000000ffff0f7224 */ /* 0x000fe200078e0006 */
[----:B------:R-:W-:-:S13]  /*2990*/  ISETP.GE.AND P0, PT, R2, UR45, PT ;  /* 0x0000002d02007c0c */ /* 0x000fda000bf06270 */
[----:B------:R-:W1:Y:S01]  /*29a0*/  @!P0 LDC.64 R22, c[0x0][0xbf0] ;  /* 0x0002fc00ff168b82 */ /* 0x000e620000000a00 */
[----:B------:R2:W3:Y:S01]  /*29b0*/  SHFL.IDX PT, R2, R19, 0x1f, 0x1f ;  /* 0x03e01f0013027f89 */ /* 0x0004e200000e0000 */
[----:B------:R-:W-:Y:S01]  /*29c0*/  BSSY.RECONVERGENT B0, `(.L_x_18) ;  /* 0x000005e000007945 */ /* 0x000fe20003800200 */
[----:B------:R-:W-:Y:S02]  /*29d0*/  HFMA2 R17, -RZ, RZ, 0, 0 ;  /* 0x00000000ff117431 */ /* 0x000fe400000001ff */
[----:B------:R2:W4:Y:S01]  /*29e0*/  SHFL.IDX PT, R3, R20, 0x1f, 0x1f ;  /* 0x03e01f0014037f89 */ /* 0x00052200000e0000 */
[----:B-1----:R-:W-:-:S05]  /*29f0*/  @!P0 IMAD.WIDE.U32 R22, R14, 0xc, R22 ;  /* 0x0000000c0e168825 */ /* 0x002fca00078e0016 */
[----:B------:R2:W5:Y:S04]  /*2a00*/  @!P0 LDG.E R5, desc[UR50][R22.64+0x180] ;  /* 0x0001803216058981 */ /* 0x000568000c1e1900 */
[----:B------:R2:W5:Y:S01]  /*2a10*/  @!P0 LDG.E R6, desc[UR50][R22.64+0x184] ;  /* 0x0001843216068981 */ /* 0x000562000c1e1900 */
[----:B------:R-:W-:Y:S02]  /*2a20*/  ISETP.GE.AND P0, PT, R14, UR45, PT ;  /* 0x0000002d0e007c0c */ /* 0x000fe4000bf06270 */
[----:B------:R-:W-:-:S11]  /*2a30*/  MOV R16, 0x7fffffff ;  /* 0x7fffffff00107802 */ /* 0x000fd60000000f00 */
[----:B---34-:R-:W-:Y:S05]  /*2a40*/  @P0 BRA `(.L_x_19) ;  /* 0x0000000400540947 */ /* 0x018fea0003800000 */
[----:B------:R-:W-:-:S04]  /*2a50*/  IADD3 R13, P0, PT, R18, UR12, RZ ;  /* 0x0000000c120d7c10 */ /* 0x000fc8000ff1e0ff */
[----:B------:R-:W-:Y:S02]  /*2a60*/  LEA.HI.X.SX32 R12, R18, UR13, 0x1, P0 ;  /* 0x0000000d120c7c11 */ /* 0x000fe400080f0eff */
[----:B------:R-:W-:-:S04]  /*2a70*/  IADD3 R18, P0, PT, R15, UR19, RZ ;  /* 0x000000130f127c10 */ /* 0x000fc8000ff1e0ff */
[----:B------:R-:W-:Y:S02]  /*2a80*/  LEA.HI.X.SX32 R17, R15, UR40, 0x1, P0 ;  /* 0x000000280f117c11 */ /* 0x000fe400080f0eff */
[----:B------:R-:W-:-:S05]  /*2a90*/  IADD3 R16, P0, PT, R13, UR9, RZ ;  /* 0x000000090d107c10 */ /* 0x000fca000ff1e0ff */
[----:B------:R-:W-:Y:S01]  /*2aa0*/  IMAD.X R15, RZ, RZ, R12, P0 ;  /* 0x000000ffff0f7224 */ /* 0x000fe200000e060c */
[----:B--2---:R-:W-:Y:S01]  /*2ab0*/  IADD3 R20, P0, PT, R18, UR7, RZ ;  /* 0x0000000712147c10 */ /* 0x004fe2000ff1e0ff */
[----:B------:R-:W-:-:S04]  /*2ac0*/  IMAD.WIDE.U32 R28, R16, UR10, RZ ;  /* 0x0000000a101c7c25 */ /* 0x000fc8000f8e00ff */
[----:B------:R-:W-:-:S04]  /*2ad0*/  IMAD.WIDE.U32 R26, R15, UR10, RZ ;  /* 0x0000000a0f1a7c25 */ /* 0x000fc8000f8e00ff */
[----:B------:R-:W-:Y:S02]  /*2ae0*/  IMAD.X R19, RZ, RZ, R17, P0 ;  /* 0x000000ffff137224 */ /* 0x000fe400000e0611 */
[----:B------:R-:W-:-:S04]  /*2af0*/  IMAD.WIDE.U32 R26, P0, R16, UR11, R26 ;  /* 0x0000000b101a7c25 */ /* 0x000fc8000f80001a */
[----:B------:R-:W-:-:S04]  /*2b00*/  IMAD.WIDE.U32 R22, R19, UR4, RZ ;  /* 0x0000000413167c25 */ /* 0x000fc8000f8e00ff */
[----:B------:R-:W-:Y:S02]  /*2b10*/  IMAD.X R25, RZ, RZ, RZ, P0 ;  /* 0x000000ffff197224 */ /* 0x000fe400000e06ff */
[----:B------:R-:W-:-:S04]  /*2b20*/  IMAD.WIDE.U32 R22, P0, R20, UR5, R22 ;  /* 0x0000000514167c25 */ /* 0x000fc8000f800016 */
[----:B------:R-:W-:Y:S01]  /*2b30*/  IMAD.X R21, RZ, RZ, RZ, P0 ;  /* 0x000000ffff157224 */ /* 0x000fe200000e06ff */
[----:B------:R-:W-:Y:S01]  /*2b40*/  IADD3 RZ, P0, PT, R29, R26, RZ ;  /* 0x0000001a1dff7210 */ /* 0x000fe20007f1e0ff */
[----:B------:R-:W-:Y:S02]  /*2b50*/  IMAD.MOV.U32 R24, RZ, RZ, R27 ;  /* 0x000000ffff187224 */ /* 0x000fe400078e001b */
[----:B------:R-:W-:-:S04]  /*2b60*/  IMAD.WIDE.U32 R26, R20, UR4, RZ ;  /* 0x00000004141a7c25 */ /* 0x000fc8000f8e00ff */
[----:B------:R-:W-:Y:S01]  /*2b70*/  IMAD.WIDE.U32.X R24, R15, UR11, R24, P0 ;  /* 0x0000000b0f187c25 */ /* 0x000fe200080e0418 */
[----:B------:R-:W-:-:S03]  /*2b80*/  IADD3 RZ, P0, PT, R27, R22, RZ ;  /* 0x000000161bff7210 */ /* 0x000fc60007f1e0ff */
[----:B------:R-:W-:-:S04]  /*2b90*/  IMAD.MOV.U32 R20, RZ, RZ, R23 ;  /* 0x000000ffff147224 */ /* 0x000fc800078e0017 */
[----:B------:R-:W-:Y:S01]  /*2ba0*/  IMAD.WIDE.U32.X R20, R19, UR5, R20, P0 ;  /* 0x0000000513147c25 */ /* 0x000fe200080e0414 */
[----:B------:R-:W-:-:S04]  /*2bb0*/  ISETP.NE.U32.AND P0, PT, RZ, UR10, PT ;  /* 0x0000000aff007c0c */ /* 0x000fc8000bf05070 */
[----:B------:R-:W-:-:S04]  /*2bc0*/  ISETP.NE.AND.EX P0, PT, RZ, UR11, PT, P0 ;  /* 0x0000000bff007c0c */ /* 0x000fc8000bf05300 */
[----:B------:R-:W-:Y:S02]  /*2bd0*/  SEL R15, R13, R24, !P0 ;  /* 0x000000180d0f7207 */ /* 0x000fe40004000000 */
[----:B------:R-:W-:Y:S02]  /*2be0*/  SEL R12, R12, R25, !P0 ;  /* 0x000000190c0c7207 */ /* 0x000fe40004000000 */
[----:B------:R-:W-:Y:S02]  /*2bf0*/  ISETP.NE.U32.AND P0, PT, RZ, UR4, PT ;  /* 0x00000004ff007c0c */ /* 0x000fe4000bf05070 */
[----:B------:R-:W-:Y:S02]  /*2c00*/  SHF.R.U64 R15, R15, UR8, R12 ;  /* 0x000000080f0f7c19 */ /* 0x000fe4000800120c */
[----:B------:R-:W-:Y:S02]  /*2c10*/  ISETP.NE.AND.EX P0, PT, RZ, UR5, PT, P0 ;  /* 0x00000005ff007c0c */ /* 0x000fe4000bf05300 */
[----:B------:R-:W-:-:S02]  /*2c20*/  IADD3 R19, PT, PT, R4, -0x1, R15 ;  /* 0xffffffff04137810 */ /* 0x000fc40007ffe00f */
[----:B------:R-:W-:Y:S02]  /*2c30*/  SEL R13, R17, R21, !P0 ;  /* 0x00000015110d7207 */ /* 0x000fe40004000000 */
[----:B------:R-:W-:Y:S02]  /*2c40*/  IABS R17, R4 ;  /* 0x0000000400117213 */ /* 0x000fe40000000000 */
[----:B------:R-:W-:Y:S02]  /*2c50*/  SEL R18, R18, R20, !P0 ;  /* 0x0000001412127207 */ /* 0x000fe40004000000 */
[----:B------:R-:W1:Y:S01]  /*2c60*/  I2F.RP R22, R17 ;  /* 0x0000001100167306 */ /* 0x000e620000209400 */
[----:B------:R-:W-:Y:S02]  /*2c70*/  IABS R15, R19 ;  /* 0x00000013000f7213 */ /* 0x000fe40000000000 */
[----:B------:R-:W-:Y:S02]  /*2c80*/  IABS R12, R4 ;  /* 0x00000004000c7213 */ /* 0x000fe40000000000 */
[----:B------:R-:W-:-:S03]  /*2c90*/  SHF.R.U64 R13, R18, UR6, R13 ;  /* 0x00000006120d7c19 */ /* 0x000fc6000800120d */
[----:B------:R-:W-:Y:S01]  /*2ca0*/  IMAD.MOV R12, RZ, RZ, -R12 ;  /* 0x000000ffff0c7224 */ /* 0x000fe200078e0a0c */
[----:B------:R-:W-:-:S04]  /*2cb0*/  IADD3 R18, PT, PT, R0, -0x1, R13 ;  /* 0xffffffff00127810 */ /* 0x000fc80007ffe00d */
[----:B------:R-:W-:Y:S01]  /*2cc0*/  IABS R13, R18 ;  /* 0x00000012000d7213 */ /* 0x000fe20000000000 */
[----:B-1----:R-:W1:Y:S02]  /*2cd0*/  MUFU.RCP R20, R22 ;  /* 0x0000001600147308 */ /* 0x002e640000001000 */
[----:B-1----:R-:W-:-:S06]  /*2ce0*/  VIADD R20, R20, 0xffffffe ;  /* 0x0ffffffe14147836 */ /* 0x002fcc0000000000 */
[----:B------:R-:W1:Y:S02]  /*2cf0*/  F2I.FTZ.U32.TRUNC.NTZ R21, R20 ;  /* 0x0000001400157305 */ /* 0x000e64000021f000 */
[----:B-1----:R-:W-:Y:S02]  /*2d00*/  IMAD.MOV R16, RZ, RZ, -R21 ;  /* 0x000000ffff107224 */ /* 0x002fe400078e0a15 */
[----:B------:R-:W-:Y:S02]  /*2d10*/  IMAD.MOV.U32 R20, RZ, RZ, RZ ;  /* 0x000000ffff147224 */ /* 0x000fe400078e00ff */
[----:B------:R-:W-:Y:S01]  /*2d20*/  IMAD R23, R16, R17, RZ ;  /* 0x0000001110177224 */ /* 0x000fe200078e02ff */
[----:B------:R-:W-:-:S03]  /*2d30*/  IABS R16, R0 ;  /* 0x0000000000107213 */ /* 0x000fc60000000000 */
[----:B------:R-:W-:Y:S02]  /*2d40*/  IMAD.HI.U32 R23, R21, R23, R20 ;  /* 0x0000001715177227 */ /* 0x000fe400078e0014 */
[----:B------:R-:W1:Y:S04]  /*2d50*/  I2F.RP R21, R16 ;  /* 0x0000001000157306 */ /* 0x000e680000209400 */
[----:B------:R-:W-:-:S04]  /*2d60*/  IMAD.HI.U32 R23, R23, R15, RZ ;  /* 0x0000000f17177227 */ /* 0x000fc800078e00ff */
[----:B------:R-:W-:-:S05]  /*2d70*/  IMAD R20, R23, R12, R15 ;  /* 0x0000000c17147224 */ /* 0x000fca00078e020f */
[----:B------:R-:W-:Y:S01]  /*2d80*/  ISETP.GT.U32.AND P0, PT, R17, R20, PT ;  /* 0x000000141100720c */ /* 0x000fe20003f04070 */
[----:B-1----:R-:W1:-:S12]  /*2d90*/  MUFU.RCP R22, R21 ;  /* 0x0000001500167308 */ /* 0x002e580000001000 */
[----:B------:R-:W-:Y:S02]  /*2da0*/  @!P0 IMAD.IADD R20, R20, 0x1, -R17 ;  /* 0x0000000114148824 */ /* 0x000fe400078e0a11 */
[----:B-1----:R-:W-:-:S04]  /*2db0*/  VIADD R22, R22, 0xffffffe ;  /* 0x0ffffffe16167836 */ /* 0x002fc80000000000 */
[----:B------:R-:W1:Y:S02]  /*2dc0*/  F2I.FTZ.U32.TRUNC.NTZ R23, R22 ;  /* 0x0000001600177305 */ /* 0x000e64000021f000 */
[----:B-1----:R-:W-:Y:S02]  /*2dd0*/  IMAD.MOV R12, RZ, RZ, -R23 ;  /* 0x000000ffff0c7224 */ /* 0x002fe400078e0a17 */
[----:B------:R-:W-:Y:S02]  /*2de0*/  IMAD.MOV.U32 R22, RZ, RZ, RZ ;  /* 0x000000ffff167224 */ /* 0x000fe400078e00ff */
[----:B------:R-:W-:Y:S01]  /*2df0*/  IMAD R15, R12, R16, RZ ;  /* 0x000000100c0f7224 */ /* 0x000fe200078e02ff */
[----:B------:R-:W-:-:S03]  /*2e00*/  IABS R12, R0 ;  /* 0x00000000000c7213 */ /* 0x000fc60000000000 */
[----:B------:R-:W-:-:S04]  /*2e10*/  IMAD.HI.U32 R15, R23, R15, R22 ;  /* 0x0000000f170f7227 */ /* 0x000fc800078e0016 */
[----:B------:R-:W-:Y:S02]  /*2e20*/  IMAD.MOV R12, RZ, RZ, -R12 ;  /* 0x000000ffff0c7224 */ /* 0x000fe400078e0a0c */
[----:B------:R-:W-:-:S04]  /*2e30*/  IMAD.HI.U32 R15, R15, R13, RZ ;  /* 0x0000000d0f0f7227 */ /* 0x000fc800078e00ff */
[----:B------:R-:W-:-:S05]  /*2e40*/  IMAD R13, R15, R12, R13 ;  /* 0x0000000c0f0d7224 */ /* 0x000fca00078e020d */
[----:B------:R-:W-:-:S13]  /*2e50*/  ISETP.GT.U32.AND P0, PT, R16, R13, PT ;  /* 0x0000000d1000720c */ /* 0x000fda0003f04070 */
[----:B------:R-:W-:Y:S01]  /*2e60*/  @!P0 IMAD.IADD R13, R13, 0x1, -R16 ;  /* 0x000000010d0d8824 */ /* 0x000fe200078e0a10 */
[----:B------:R-:W-:-:S13]  /*2e70*/  ISETP.GT.U32.AND P0, PT, R17, R20, PT ;  /* 0x000000141100720c */ /* 0x000fda0003f04070 */
[----:B------:R-:W-:Y:S01]  /*2e80*/  @!P0 IMAD.IADD R20, R20, 0x1, -R17 ;  /* 0x0000000114148824 */ /* 0x000fe200078e0a11 */
[----:B------:R-:W-:-:S13]  /*2e90*/  ISETP.GT.U32.AND P0, PT, R16, R13, PT ;  /* 0x0000000d1000720c */ /* 0x000fda0003f04070 */
[----:B------:R-:W-:Y:S01]  /*2ea0*/  @!P0 IMAD.IADD R13, R13, 0x1, -R16 ;  /* 0x000000010d0d8824 */ /* 0x000fe200078e0a10 */
[----:B------:R-:W-:-:S13]  /*2eb0*/  ISETP.GE.AND P0, PT, R19, RZ, PT ;  /* 0x000000ff1300720c */ /* 0x000fda0003f06270 */
[----:B------:R-:W-:Y:S01]  /*2ec0*/  @!P0 IMAD.MOV R20, RZ, RZ, -R20 ;  /* 0x000000ffff148224 */ /* 0x000fe200078e0a14 */
[----:B------:R-:W-:-:S13]  /*2ed0*/  ISETP.GE.AND P0, PT, R18, RZ, PT ;  /* 0x000000ff1200720c */ /* 0x000fda0003f06270 */
[----:B------:R-:W-:Y:S01]  /*2ee0*/  @!P0 IMAD.MOV R13, RZ, RZ, -R13 ;  /* 0x000000ffff0d8224 */ /* 0x000fe200078e0a0d */
[----:B------:R-:W-:-:S13]  /*2ef0*/  ISETP.NE.AND P0, PT, RZ, UR33, PT ;  /* 0x00000021ff007c0c */ /* 0x000fda000bf05270 */
[----:B------:R-:W-:Y:S02]  /*2f00*/  @!P0 LOP3.LUT R20, RZ, UR33, RZ, 0x33, !PT ;  /* 0x00000021ff148c12 */ /* 0x000fe4000f8e33ff */
[----:B------:R-:W-:-:S03]  /*2f10*/  ISETP.NE.AND P0, PT, RZ, UR32, PT ;  /* 0x00000020ff007c0c */ /* 0x000fc6000bf05270 */
[----:B------:R-:W-:-:S10]  /*2f20*/  IMAD.IADD R16, R19, 0x1, -R20 ;  /* 0x0000000113107824 */ /* 0x000fd400078e0a14 */
[----:B------:R-:W-:Y:S02]  /*2f30*/  @!P0 LOP3.LUT R13, RZ, UR32, RZ, 0x33, !PT ;  /* 0x00000020ff0d8c12 */ /* 0x000fe4000f8e33ff */
[----:B------:R-:W-:-:S03]  /*2f40*/  ISETP.NE.AND P0, PT, R11, 0x1, PT ;  /* 0x000000010b00780c */ /* 0x000fc60003f05270 */
[----:B------:R-:W-:-:S05]  /*2f50*/  IMAD.IADD R13, R18, 0x1, -R13 ;  /* 0x00000001120d7824 */ /* 0x000fca00078e0a0d */
[CC--:B------:R-:W-:Y:S01]  /*2f60*/  SEL R12, R13.reuse, R16.reuse, !P0 ;  /* 0x000000100d0c7207 */ /* 0x0c0fe20004000000 */
[----:B------:R-:W-:-:S03]  /*2f70*/  IMAD R16, R13, R16, RZ ;  /* 0x000000100d107224 */ /* 0x000fc600078e02ff */
[----:B------:R-:W-:Y:S02]  /*2f80*/  SHF.R.S32.HI R13, RZ, 0x1f, R12 ;  /* 0x0000001fff0d7819 */ /* 0x000fe4000001140c */
[----:B------:R-:W-:Y:S02]  /*2f90*/  SHF.R.S32.HI R17, RZ, 0x1f, R16 ;  /* 0x0000001fff117819 */ /* 0x000fe40000011410 */
.L_x_19:
[----:B------:R-:W-:Y:S05]  /*2fa0*/  BSYNC.RECONVERGENT B0 ;  /* 0x0000000000007941 */ /* 0x000fea0003800200 */
.L_x_18:
[----:B------:R-:W1:Y:S04]  /*2fb0*/  SHFL.UP PT, R15, R16, 0x1, RZ ;  /* 0x04200000100f7989 */ /* 0x000e6800000e00ff */
[----:B--2---:R-:W2:Y:S01]  /*2fc0*/  SHFL.UP PT, R20, R17, 0x1, RZ ;  /* 0x0420000011147989 */ /* 0x004ea200000e00ff */
[----:B-1----:R-:W-:Y:S02]  /*2fd0*/  SEL R15, R15, RZ, P6 ;  /* 0x000000ff0f0f7207 */ /* 0x002fe40003000000 */
[----:B--2---:R-:W-:Y:S02]  /*2fe0*/  SEL R20, R20, RZ, P6 ;  /* 0x000000ff14147207 */ /* 0x004fe40003000000 */
[----:B------:R-:W-:-:S05]  /*2ff0*/  IADD3 R18, P0, PT, R15, R16, RZ ;  /* 0x000000100f127210 */ /* 0x000fca0007f1e0ff */
[----:B------:R-:W-:Y:S01]  /*3000*/  IMAD.X R15, R20, 0x1, R17, P0 ;  /* 0x00000001140f7824 */ /* 0x000fe200000e0611 */
[----:B------:R-:W1:Y:S04]  /*3010*/  SHFL.UP PT, R19, R18, 0x2, RZ ;  /* 0x0440000012137989 */ /* 0x000e6800000e00ff */
[----:B------:R-:W2:Y:S01]  /*3020*/  SHFL.UP PT, R20, R15, 0x2, RZ ;  /* 0x044000000f147989 */ /* 0x000ea200000e00ff */
        /* <DEDUP_REMOVED lines=14> */
[----:B------:R-:W-:Y:S01]  /*3110*/  IADD3 R23, P0, PT, R15, R22, RZ ;  /* 0x000000160f177210 */ /* 0x000fe20007f1e0ff */
[----:B------:R-:W-:-:S04]  /*3120*/  IMAD.U32 R22, RZ, RZ, UR25 ;  /* 0x00000019ff167e24 */ /* 0x000fc8000f8e00ff */
[----:B------:R-:W-:Y:S02]  /*3130*/  IMAD.X R24, R18, 0x1, R21, P0 ;  /* 0x0000000112187824 */ /* 0x000fe400000e0615 */
[----:B------:R-:W1:Y:S04]  /*3140*/  SHFL.UP PT, R18, R23, 0x10, RZ ;  /* 0x0600000017127989 */ /* 0x000e6800000e00ff */
[----:B------:R-:W2:Y:S01]  /*3150*/  SHFL.UP PT, R15, R24, 0x10, RZ ;  /* 0x06000000180f7989 */ /* 0x000ea200000e00ff */
[----:B-1----:R-:W-:Y:S02]  /*3160*/  SEL R18, R18, RZ, P5 ;  /* 0x000000ff12127207 */ /* 0x002fe40002800000 */
[----:B--2---:R-:W-:Y:S02]  /*3170*/  SEL R15, R15, RZ, P5 ;  /* 0x000000ff0f0f7207 */ /* 0x004fe40002800000 */
[----:B------:R-:W-:-:S05]  /*3180*/  IADD3 R18, P0, PT, R18, R23, RZ ;  /* 0x0000001712127210 */ /* 0x000fca0007f1e0ff */
[----:B------:R-:W-:Y:S01]  /*3190*/  IMAD.X R15, R15, 0x1, R24, P0 ;  /* 0x000000010f0f7824 */ /* 0x000fe200000e0618 */
[----:B------:R-:W-:-:S05]  /*31a0*/  IADD3 R20, P0, PT, R18, R3, RZ ;  /* 0x0000000312147210 */ /* 0x000fca0007f1e0ff */
[----:B------:R-:W-:Y:S01]  /*31b0*/  IMAD.X R19, R15, 0x1, R2, P0 ;  /* 0x000000010f137824 */ /* 0x000fe200000e0602 */
[----:B------:R-:W-:-:S04]  /*31c0*/  ISETP.LE.U32.AND P0, PT, R20, UR30, PT ;  /* 0x0000001e14007c0c */ /* 0x000fc8000bf03070 */
[----:B------:R-:W-:-:S13]  /*31d0*/  ISETP.GE.U32.AND.EX P0, PT, R22, R19, PT, P0 ;  /* 0x000000131600720c */ /* 0x000fda0003f06100 */
[----:B------:R-:W-:-:S04]  /*31e0*/  VOTE.ANY R21, PT, !P0 ;  /* 0x0000000000157806 */ /* 0x000fc800040e0100 */
[----:B------:R-:W-:-:S13]  /*31f0*/  ISETP.NE.AND P0, PT, R21, RZ, PT ;  /* 0x000000ff1500720c */ /* 0x000fda0003f05270 */
[----:B------:R-:W-:Y:S05]  /*3200*/  @!P0 BRA `(.L_x_20) ;  /* 0xfffffff400d08947 */ /* 0x000fea000383ffff */
.L_x_17:
[----:B------:R-:W1:Y:S08]  /*3210*/  BREV R11, R21 ;  /* 0x00000015000b7301 */ /* 0x000e700000000000 */
[----:B-1----:R-:W1:Y:S02]  /*3220*/  FLO.U32.SH R11, R11 ;  /* 0x0000000b000b7300 */ /* 0x002e6400000e0400 */
[----:B-1----:R-:W1:Y:S02]  /*3230*/  SHFL.IDX PT, R14, R14, R11, 0x1f ;  /* 0x00001f0b0e0e7589 */ /* 0x002e6400000e0000 */
[----:B-1----:R-:W-:-:S05]  /*3240*/  IMAD.IADD R19, R7, 0x1, R14 ;  /* 0x0000000107137824 */ /* 0x002fca00078e020e */
[----:B------:R-:W-:-:S13]  /*3250*/  ISETP.GE.AND P0, PT, R19, UR45, PT ;  /* 0x0000002d13007c0c */ /* 0x000fda000bf06270 */
[----:B------:R-:W1:Y:S02]  /*3260*/  @!P0 LDC.64 R22, c[0x0][0xbf0] ;  /* 0x0002fc00ff168b82 */ /* 0x000e640000000a00 */
[----:B-1----:R-:W-:-:S05]  /*3270*/  @!P0 IMAD.WIDE R22, R19, 0xc, R22 ;  /* 0x0000000c13168825 */ /* 0x002fca00078e0216 */
[----:B-----5:R1:W5:Y:S04]  /*3280*/  @!P0 LDG.E R5, desc[UR50][R22.64] ;  /* 0x0000003216058981 */ /* 0x020368000c1e1900 */
[----:B------:R1:W5:Y:S01]  /*3290*/  @!P0 LDG.E R6, desc[UR50][R22.64+0x4] ;  /* 0x0000043216068981 */ /* 0x000362000c1e1900 */
[----:B------:R-:W-:-:S03]  /*32a0*/  IADD3 R18, P1, P0, R3, R18, -R16 ;  /* 0x0000001203127210 */ /* 0x000fc6000783e810 */
[----:B------:R-:W-:Y:S01]  /*32b0*/  SHFL.IDX PT, R16, R16, R11, 0x1f ;  /* 0x00001f0b10107589 */ /* 0x000fe200000e0000 */
[----:B------:R-:W-:-:S03]  /*32c0*/  IADD3.X R2, PT, PT, R2, R15, ~R17, P1, P0 ;  /* 0x0000000f02027210 */ /* 0x000fc60000fe0c11 */
[----:B------:R-:W2:Y:S04]  /*32d0*/  SHFL.IDX PT, R18, R18, R11, 0x1f ;  /* 0x00001f0b12127589 */ /* 0x000ea800000e0000 */
[----:B------:R-:W3:Y:S04]  /*32e0*/  SHFL.IDX PT, R2, R2, R11, 0x1f ;  /* 0x00001f0b02027589 */ /* 0x000ee800000e0000 */
[----:B------:R1:W4:Y:S04]  /*32f0*/  SHFL.IDX PT, R17, R17, R11, 0x1f ;  /* 0x00001f0b11117589 */ /* 0x00032800000e0000 */
[----:B------:R1:W1:Y:S04]  /*3300*/  SHFL.IDX PT, R13, R13, R11, 0x1f ;  /* 0x00001f0b0d0d7589 */ /* 0x00026800000e0000 */
[----:B------:R1:W1:Y:S01]  /*3310*/  SHFL.IDX PT, R12, R12, R11, 0x1f ;  /* 0x00001f0b0c0c7589 */ /* 0x00026200000e0000 */
[----:B--2---:R-:W-:-:S02]  /*3320*/  R2UR UR41, R18 ;  /* 0x00000000122972ca */ /* 0x004fc400000e0000 */
[----:B---3--:R-:W-:-:S15]  /*3330*/  R2UR UR40, R2 ;  /* 0x00000000022872ca */ /* 0x008fde00000e0000 */
.L_x_14:
[----:B------:R-:W-:Y:S01]  /*3340*/  ISETP.GE.AND P0, PT, R14, UR45, PT ;  /* 0x0000002d0e007c0c */ /* 0x000fe2000bf06270 */
[----:B------:R-:W-:Y:S01]  /*3350*/  UMOV UR19, 0xffffffff ;  /* 0xffffffff00137882 */ /* 0x000fe20000000000 */
[----:B-1----:R-:W-:-:S11]  /*3360*/  MOV R23, 0xffffffff ;  /* 0xffffffff00177802 */ /* 0x002fd60000000f00 */
[----:B------:R-:W-:Y:S05]  /*3370*/  @P0 BRA `(.L_x_13) ;  /* 0x0000000400100947 */ /* 0x000fea0003800000 */
[----:B------:R-:W1:Y:S01]  /*3380*/  LDCU UR8, c[0x0][0xb98] ;  /* 0x00017300ff0877ac */ /* 0x000e620008000800 */
[----:B------:R-:W-:Y:S02]  /*3390*/  R2UR UR4, R12 ;  /* 0x000000000c0472ca */ /* 0x000fe400000e0000 */
[----:B------:R-:W-:Y:S01]  /*33a0*/  R2UR UR5, R13 ;  /* 0x000000000d0572ca */ /* 0x000fe200000e0000 */
[----:B------:R-:W2:Y:S01]  /*33b0*/  LDCU UR7, c[0x0][0xb88] ;  /* 0x00017100ff0777ac */ /* 0x000ea20008000800 */
[----:B------:R-:W3:Y:S01]  /*33c0*/  LDCU UR6, c[0x0][0xbdc] ;  /* 0x00017b80ff0677ac */ /* 0x000ee20008000800 */
[----:B------:R-:W-:-:S04]  /*33d0*/  UIADD3 UR10, UP0, UPT, -UR41, UR30, URZ ;  /* 0x0000001e290a7290 */ /* 0x000fc8000ff1e1ff */
[----:B------:R-:W-:-:S04]  /*33e0*/  UIADD3.X UR9, UPT, UPT, ~UR40, UR25, URZ, UP0, !UPT ;  /* 0x0000001928097290 */ /* 0x000fc800087fe5ff */
[----:B-1----:R-:W-:Y:S02]  /*33f0*/  USHF.R.U32.HI UR4, URZ, UR8, UR9 ;  /* 0x00000008ff047299 */ /* 0x002fe40008011609 */
[----:B------:R-:W-:Y:S01]  /*3400*/  USHF.R.U64 UR8, UR10, UR8, UR9 ;  /* 0x000000080a087299 */ /* 0x000fe20008001209 */
[----:B--2---:R-:W-:Y:S01]  /*3410*/  SHF.R.U64 R2, R12, UR7, R13 ;  /* 0x000000070c027c19 */ /* 0x004fe2000800120d */
[----:B------:R-:W-:Y:S02]  /*3420*/  USHF.R.U32.HI UR11, URZ, UR7, UR4 ;  /* 0x00000007ff0b7299 */ /* 0x000fe40008011604 */
[----:B------:R-:W-:Y:S02]  /*3430*/  USHF.R.U32.HI UR5, URZ, UR7, UR5 ;  /* 0x00000007ff057299 */ /* 0x000fe40008011605 */
[----:B---3--:R-:W-:Y:S02]  /*3440*/  USHF.R.U32.HI UR9, URZ, UR6, UR11 ;  /* 0x00000006ff097299 */ /* 0x008fe4000801160b */
[----:B------:R-:W-:Y:S01]  /*3450*/  USHF.R.U64 UR7, UR8, UR7, UR4 ;  /* 0x0000000708077299 */ /* 0x000fe20008001204 */
[----:B------:R-:W-:Y:S01]  /*3460*/  R2UR UR4, R2 ;  /* 0x00000000020472ca */ /* 0x000fe200000e0000 */
[----:B------:R-:W-:-:S02]  /*3470*/  ULOP3.LUT UR10, UR9, UR5, URZ, 0xfc, !UPT ;  /* 0x00000005090a7292 */ /* 0x000fc4000f8efcff */
[----:B------:R-:W-:Y:S02]  /*3480*/  USHF.R.U64 UR6, UR7, UR6, UR11 ;  /* 0x0000000607067299 */ /* 0x000fe4000800120b */
[----:B------:R-:W-:-:S09]  /*3490*/  UISETP.NE.U32.AND UP0, UPT, UR10, URZ, UPT ;  /* 0x000000ff0a00728c */ /* 0x000fd2000bf05070 */
[----:B------:R-:W-:Y:S05]  /*34a0*/  BRA.U UP0, `(.L_x_21) ;  /* 0x0000000100607547 */ /* 0x000fea000b800000 */
[----:B------:R-:W1:Y:S01]  /*34b0*/  I2F.U32.RP R3, UR4 ;  /* 0x0000000400037d06 */ /* 0x000e620008209000 */
[----:B------:R-:W-:Y:S01]  /*34c0*/  UMOV UR10, URZ ;  /* 0x000000ff000a7c82 */ /* 0x000fe20008000000 */
[----:B------:R-:W-:-:S06]  /*34d0*/  UISETP.NE.U32.AND UP0, UPT, UR4, URZ, UPT ;  /* 0x000000ff0400728c */ /* 0x000fcc000bf05070 */
[----:B-1----:R-:W1:Y:S02]  /*34e0*/  MUFU.RCP R2, R3 ;  /* 0x0000000300027308 */ /* 0x002e640000001000 */
[----:B-1----:R-:W-:-:S06]  /*34f0*/  IADD3 R2, PT, PT, R2, 0xffffffe, RZ ;  /* 0x0ffffffe02027810 */ /* 0x002fcc0007ffe0ff */
[----:B------:R-:W1:Y:S02]  /*3500*/  F2I.FTZ.U32.TRUNC.NTZ R2, R2 ;  /* 0x0000000200027305 */ /* 0x000e64000021f000 */
[----:B-1----:R-:W-:-:S13]  /*3510*/  R2UR UR11, R2 ;  /* 0x00000000020b72ca */ /* 0x002fda00000e0000 */
[----:B------:R-:W-:-:S04]  /*3520*/  UIADD3 UR5, UPT, UPT, URZ, -UR11, URZ ;  /* 0x8000000bff057290 */ /* 0x000fc8000fffe0ff */
[----:B------:R-:W-:-:S04]  /*3530*/  UIMAD UR5, UR5, UR4, URZ ;  /* 0x00000004050572a4 */ /* 0x000fc8000f8e02ff */
[----:B------:R-:W-:-:S07]  /*3540*/  UIMAD.WIDE.U32 UR10, UR11, UR5, UR10 ;  /* 0x000000050b0a72a5 */ /* 0x000fce000f8e000a */
[----:B------:R-:W-:Y:S02]  /*3550*/  UMOV UR5, UR11 ;  /* 0x0000000b00057c82 */ /* 0x000fe40008000000 */
[----:B------:R-:W-:-:S07]  /*3560*/  UIMAD.WIDE.U32 UR12, UR5, UR6, URZ ;  /* 0x00000006050c72a5 */ /* 0x000fce000f8e00ff */
[----:B------:R-:W-:Y:S02]  /*3570*/  UMOV UR12, UR13 ;  /* 0x0000000d000c7c82 */ /* 0x000fe40008000000 */
[----:B------:R-:W-:-:S04]  /*3580*/  UIADD3 UR5, UPT, UPT, -UR12, URZ, URZ ;  /* 0x000000ff0c057290 */ /* 0x000fc8000fffe1ff */
[----:B------:R-:W-:-:S04]  /*3590*/  UIMAD UR5, UR4, UR5, UR6 ;  /* 0x00000005040572a4 */ /* 0x000fc8000f8e0206 */
[----:B------:R-:W-:-:S11]  /*35a0*/  UISETP.GE.U32.AND UP2, UPT, UR5, UR4, UPT ;  /* 0x000000040500728c */ /* 0x000fd6000bf46070 */
[----:B------:R-:W-:Y:S02]  /*35b0*/  @UP2 UIADD3 UR5, UPT, UPT, UR5, -UR4, URZ ;  /* 0x8000000405052290 */ /* 0x000fe4000fffe0ff */
[----:B------:R-:W-:Y:S02]  /*35c0*/  @UP2 UIADD3 UR12, UPT, UPT, UR12, 0x1, URZ ;  /* 0x000000010c0c2890 */ /* 0x000fe4000fffe0ff */
[----:B------:R-:W-:-:S11]  /*35d0*/  UISETP.GE.U32.AND UP1, UPT, UR5, UR4, UPT ;  /* 0x000000040500728c */ /* 0x000fd6000bf26070 */
[----:B------:R-:W-:Y:S02]  /*35e0*/  @UP1 UIADD3 UR12, UPT, UPT, UR12, 0x1, URZ ;  /* 0x000000010c0c1890 */ /* 0x000fe4000fffe0ff */
[----:B------:R-:W-:-:S04]  /*35f0*/  @!UP0 ULOP3.LUT UR12, URZ, UR4, URZ, 0x33, !UPT ;  /* 0x00000004ff0c8292 */ /* 0x000fc8000f8e33ff */
[----:B------:R-:W-:-:S04]  /*3600*/  UIADD3 UR11, UPT, UPT, -UR12, URZ, URZ ;  /* 0x000000ff0c0b7290 */ /* 0x000fc8000fffe1ff */
[----:B------:R-:W-:Y:S01]  /*3610*/  UIMAD UR11, UR4, UR11, UR6 ;  /* 0x0000000b040b72a4 */ /* 0x000fe2000f8e0206 */
[----:B------:R-:W-:Y:S11]  /*3620*/  BRA `(.L_x_22) ;  /* 0x0000000000107947 */ /* 0x000ff60003800000 */
.L_x_21:
[----:B------:R-:W-:Y:S02]  /*3630*/  MOV R2, 0x3650 ;  /* 0x0000365000027802 */ /* 0x000fe40000000f00 */
[----:B----45:R-:W-:Y:S05]  /*3640*/  CALL.REL.NOINC `($__internal_3_$__cuda_sm20_div_u64) ;  /* 0x000000e000f87944 */ /* 0x030fea0003c00000 */
[----:B------:R-:W-:-:S04]  /*3650*/  UIADD3 UR11, UPT, UPT, -UR12, URZ, URZ ;  /* 0x000000ff0c0b7290 */ /* 0x000fc8000fffe1ff */
[----:B------:R-:W-:-:S12]  /*3660*/  UIMAD UR11, UR4, UR11, UR6 ;  /* 0x0000000b040b72a4 */ /* 0x000fd8000f8e0206 */
.L_x_22:
[----:B------:R-:W1:Y:S01]  /*3670*/  LDCU UR4, c[0x0][0xbdc] ;  /* 0x00017b80ff0477ac */ /* 0x000e620008000800 */
[----:B------:R-:W-:Y:S01]  /*3680*/  PLOP3.LUT P0, PT, PT, PT, PT, 0x8, 0x80 ;  /* 0x000000000080781c */ /* 0x000fe20003f0e170 */
[----:B------:R-:W-:Y:S01]  /*3690*/  IMAD.MOV.U32 R23, RZ, RZ, R14 ;  /* 0x000000ffff177224 */ /* 0x000fe200078e000e */
[----:B------:R-:W-:Y:S01]  /*36a0*/  LOP3.LUT R10, R10, 0xfffffffd, RZ, 0xc0, !PT ;  /* 0xfffffffd0a0a7812 */ /* 0x000fe200078ec0ff */
[----:B------:R-:W2:Y:S01]  /*36b0*/  LDCU UR6, c[0x0][0xb80] ;  /* 0x00017000ff0677ac */ /* 0x000ea20008000800 */
[----:B------:R-:W3:Y:S01]  /*36c0*/  LDCU UR5, c[0x0][0xbe0] ;  /* 0x00017c00ff0577ac */ /* 0x000ee20008000800 */
[----:B------:R-:W-:Y:S01]  /*36d0*/  UMOV UR10, 0xffffffff ;  /* 0xffffffff000a7882 */ /* 0x000fe20000000000 */
[----:B------:R-:W4:Y:S07]  /*36e0*/  LDCU UR9, c[0x0][0xb90] ;  /* 0x00017200ff0977ac */ /* 0x000f2e0008000800 */
[----:B------:R-:W-:Y:S01]  /*36f0*/  @P0 LOP3.LUT R10, R10, 0x2, RZ, 0xfc, !PT ;  /* 0x000000020a0a0812 */ /* 0x000fe200078efcff */
[----:B-1----:R-:W-:-:S02]  /*3700*/  USHF.L.U32 UR10, UR10, UR4, URZ ;  /* 0x000000040a0a7299 */ /* 0x002fc400080006ff */
[----:B------:R-:W-:Y:S02]  /*3710*/  USHF.L.U32 UR12, UR12, UR4, URZ ;  /* 0x000000040c0c7299 */ /* 0x000fe400080006ff */
[----:B------:R-:W-:Y:S02]  /*3720*/  ULOP3.LUT UR10, URZ, UR10, URZ, 0x33, !UPT ;  /* 0x0000000aff0a7292 */ /* 0x000fe4000f8e33ff */
[----:B--2---:R-:W-:Y:S02]  /*3730*/  UIADD3 UR4, UPT, UPT, UR6, -0x1, URZ ;  /* 0xffffffff06047890 */ /* 0x004fe4000fffe0ff */
[----:B------:R-:W-:Y:S02]  /*3740*/  ULOP3.LUT UR10, UR7, UR10, URZ, 0xc0, !UPT ;  /* 0x0000000a070a7292 */ /* 0x000fe4000f8ec0ff */
[----:B------:R-:W-:Y:S02]  /*3750*/  ULOP3.LUT UR4, UR4, UR8, URZ, 0xc0, !UPT ;  /* 0x0000000804047292 */ /* 0x000fe4000f8ec0ff */
[----:B------:R-:W-:-:S02]  /*3760*/  UIADD3 UR10, UPT, UPT, UR10, UR12, URZ ;  /* 0x0000000c0a0a7290 */ /* 0x000fc4000fffe0ff */
[----:B---3--:R-:W-:Y:S02]  /*3770*/  UISETP.NE.AND UP0, UPT, UR5, 0x1, UPT ;  /* 0x000000010500788c */ /* 0x008fe4000bf05270 */
[----:B------:R-:W-:Y:S02]  /*3780*/  UIMAD UR4, UR11, UR6, UR4 ;  /* 0x000000060b0472a4 */ /* 0x000fe4000f8e0204 */
[----:B----4-:R-:W-:-:S04]  /*3790*/  UIMAD UR9, UR10, UR9, UR38 ;  /* 0x000000090a0972a4 */ /* 0x010fc8000f8e0226 */
[----:B------:R-:W-:Y:S02]  /*37a0*/  USEL UR18, UR9, UR4, !UP0 ;  /* 0x0000000409127287 */ /* 0x000fe4000c000000 */
[----:B------:R-:W-:-:S12]  /*37b0*/  USEL UR19, UR4, UR9, !UP0 ;  /* 0x0000000904137287 */ /* 0x000fd8000c000000 */
.L_x_13:
[----:B------:R-:W1:Y:S02]  /*37c0*/  LDCU UR4, c[0x0][0x36c] ;  /* 0x00006d80ff0477ac */ /* 0x000e640008000800 */
[----:B-1----:R-:W-:-:S09]  /*37d0*/  UISETP.EQ.U32.AND UP0, UPT, UR4, 0x1, UPT ;  /* 0x000000010400788c */ /* 0x002fd2000bf02070 */
[----:B------:R-:W-:Y:S05]  /*37e0*/  BRA.U !UP0, `(.L_x_23) ;  /* 0x00000001080c7547 */ /* 0x000fea000b800000 */
[----:B------:R-:W-:Y:S01]  /*37f0*/  UCGABAR_WAIT ;  /* 0x0000000000007dc7 */ /* 0x000fe20008000000 */
[----:B------:R-:W-:Y:S01]  /*3800*/  CCTL.IVALL ;  /* 0x00000000ff00798f */ /* 0x000fe20002000000 */
[----:B------:R-:W-:Y:S05]  /*3810*/  BRA `(.L_x_24) ;  /* 0x0000000000047947 */ /* 0x000fea0003800000 */
.L_x_23:
[----:B------:R-:W-:Y:S06]  /*3820*/  BAR.SYNC.DEFER_BLOCKING 0x0 ;  /* 0x0000000000007b1d */ /* 0x000fec0000010000 */
.L_x_24:
[----:B------:R-:W-:-:S13]  /*3830*/  LOP3.LUT P0, RZ, R10, 0x2, RZ, 0xc0, !PT ;  /* 0x000000020aff7812 */ /* 0x000fda000780c0ff */
[----:B------:R-:W-:Y:S05]  /*3840*/  @P0 EXIT ;  /* 0x000000000000094d */ /* 0x000fea0003800000 */
[----:B------:R-:W1:Y:S01]  /*3850*/  S2UR UR5, SR_CgaCtaId ;  /* 0x00000000000579c3 */ /* 0x000e620000008800 */
[----:B------:R-:W-:-:S09]  /*3860*/  UISETP.NE.AND UP0, UPT, UR37, 0x2, UPT ;  /* 0x000000022500788c */ /* 0x000fd2000bf05270 */
[----:B------:R-:W-:Y:S05]  /*3870*/  BRA.U UP0, `(.L_x_25) ;  /* 0x0000001500907547 */ /* 0x000fea000b800000 */
[----:B------:R-:W-:-:S04]  /*3880*/  USHF.L.U32 UR25, UR42, 0x6, URZ ;  /* 0x000000062a197899 */ /* 0x000fc800080006ff */
[----:B------:R-:W-:-:S04]  /*3890*/  ULOP3.LUT UR25, UR25, 0x40, URZ, 0xc0, !UPT ;  /* 0x0000004019197892 */ /* 0x000fc8000f8ec0ff */
[----:B----45:R-:W2:-:S00]  /*38a0*/  USETMAXREG.DEALLOC.CTAPOOL 0x88 ;  /* 0x00000088000079c8 */ /* 0x030e8000080e0500 */
[----:B--2---:R-:W-:Y:S01]  /*38b0*/  ISETP.NE.AND P1, PT, R7, RZ, P2 ;  /* 0x000000ff0700720c */ /* 0x004fe20001725270 */
[----:B------:R-:W-:Y:S01]  /*38c0*/  IMAD.MOV.U32 R15, RZ, RZ, 0x1 ;  /* 0x00000001ff0f7424 */ /* 0x000fe200078e00ff */
[----:B------:R-:W-:Y:S01]  /*38d0*/  PLOP3.LUT P4, PT, PT, PT, PT, 0x8, 0x80 ;  /* 0x000000000080781c */ /* 0x000fe20003f8e170 */
[----:B------:R-:W-:Y:S01]  /*38e0*/  IMAD.MOV.U32 R13, RZ, RZ, RZ ;  /* 0x000000ffff0d7224 */ /* 0x000fe200078e00ff */
[----:B------:R-:W-:Y:S01]  /*38f0*/  PRMT R14, RZ, 0x7610, R14 ;  /* 0x00007610ff0e7816 */ /* 0x000fe2000000000e */
[----:B------:R-:W-:Y:S01]  /*3900*/  UMOV UR23, URZ ;  /* 0x000000ff00177c82 */ /* 0x000fe20008000000 */
[----:B------:R-:W-:-:S09]  /*3910*/  UMOV UR22, URZ ;  /* 0x000000ff00167c82 */ /* 0x000fd20008000000 */
.L_x_49:
[----:B------:R-:W2:Y:S02]  /*3920*/  LDC.64 R10, c[0x0][0x390] ;  /* 0x0000e400ff0a7b82 */ /* 0x000ea40000000a00 */
[----:B--2-4-:R-:W-:-:S05]  /*3930*/  IMAD.WIDE R10, R23, 0xc, R10 ;  /* 0x0000000c170a7825 */ /* 0x014fca00078e020a */
[----:B------:R-:W2:Y:S02]  /*3940*/  LDG.E R0, desc[UR50][R10.64+0x8] ;  /* 0x000008320a007981 */ /* 0x000ea4000c1e1900 */
[----:B--2---:R-:W-:Y:S01]  /*3950*/  R2UR UR4, R0 ;  /* 0x00000000000472ca */ /* 0x004fe200000e0000 */
[----:B------:R-:W-:-:S14]  /*3960*/  @P4 BRA `(.L_x_26) ;  /* 0x0000000400ac4947 */ /* 0x000fdc0003800000 */
[----:B------:R-:W2:Y:S01]  /*3970*/  S2R R12, SR_LANEID ;  /* 0x00000000000c7919 */ /* 0x000ea20000000000 */
[----:B------:R-:W-:Y:S02]  /*3980*/  ELECT P0, URZ, PT ;  /* 0x0000000000ff782f */ /* 0x000fe40003800000 */
[----:B------:R-:W-:Y:S01]  /*3990*/  MOV R0, 0x400 ;  /* 0x0000040000007802 */ /* 0x000fe20000000f00 */
[----:B------:R-:W-:Y:S01]  /*39a0*/  BSSY.RECONVERGENT B0, `(.L_x_27) ;  /* 0x0000054000007945 */ /* 0x000fe20003800200 */
[----:B------:R-:W3:Y:S01]  /*39b0*/  S2R R3, SR_CgaCtaId ;  /* 0x0000000000037919 */ /* 0x000ee20000008800 */
[----:B--2---:R-:W-:Y:S01]  /*39c0*/  IMAD.SHL.U32 R12, R12, 0x4, RZ ;  /* 0x000000040c0c7824 */ /* 0x004fe200078e00ff */
[----:B---3--:R-:W-:-:S04]  /*39d0*/  LEA R3, R3, R0, 0x18 ;  /* 0x0000000003037211 */ /* 0x008fc800078ec0ff */
[----:B------:R-:W-:-:S03]  /*39e0*/  IADD3 R0, PT, PT, R12, 0x480, R3 ;  /* 0x000004800c007810 */ /* 0x000fc60007ffe003 */
[----:B------:R-:W-:Y:S05]  /*39f0*/  @!P0 BRA `(.L_x_28) ;  /* 0x0000000400388947 */ /* 0x000fea0003800000 */
[----:B------:R-:W2:Y:S01]  /*3a00*/  LDC.64 R6, c[0x0][0x830] ;  /* 0x00020c00ff067b82 */ /* 0x000ea20000000a00 */
[----:B------:R-:W3:Y:S04]  /*3a10*/  LDG.E R9, desc[UR50][R10.64] ;  /* 0x000000320a097981 */ /* 0x000ee8000c1e1900 */
[----:B------:R4:W5:Y:S03]  /*3a20*/  LDG.E R17, desc[UR50][R10.64+0x4] ;  /* 0x000004320a117981 */ /* 0x000966000c1e1900 */
[----:B------:R-:W1:Y:S08]  /*3a30*/  LDC.64 R24, c[0x0][0x840] ;  /* 0x00021000ff187b82 */ /* 0x000e700000000a00 */
[----:B------:R-:W4:Y:S01]  /*3a40*/  LDC.64 R2, c[0x0][0x838] ;  /* 0x00020e00ff027b82 */ /* 0x000f220000000a00 */
[----:B--2---:R-:W-:-:S07]  /*3a50*/  IMAD.WIDE R6, R23, 0x8, R6 ;  /* 0x0000000817067825 */ /* 0x004fce00078e0206 */
[----:B------:R-:W2:Y:S01]  /*3a60*/  LDC.64 R4, c[0x0][0x828] ;  /* 0x00020a00ff047b82 */ /* 0x000ea20000000a00 */
[----:B------:R-:W3:Y:S01]  /*3a70*/  LDG.E.64 R6, desc[UR50][R6.64] ;  /* 0x0000003206067981 */ /* 0x000ee2000c1e1b00 */
[----:B-1----:R-:W-:-:S06]  /*3a80*/  IMAD.WIDE R24, R23, 0x8, R24 ;  /* 0x0000000817187825 */ /* 0x002fcc00078e0218 */
[----:B------:R-:W5:Y:S01]  /*3a90*/  LDG.E.64 R24, desc[UR50][R24.64] ;  /* 0x0000003218187981 */ /* 0x000f62000c1e1b00 */
[----:B----4-:R-:W-:-:S06]  /*3aa0*/  IMAD.WIDE R18, R23, 0x8, R2 ;  /* 0x0000000817127825 */ /* 0x010fcc00078e0202 */
[----:B------:R-:W4:Y:S01]  /*3ab0*/  LDG.E.64 R18, desc[UR50][R18.64] ;  /* 0x0000003212127981 */ /* 0x000f22000c1e1b00 */
[----:B--2---:R-:W-:-:S05]  /*3ac0*/  IMAD.WIDE R20, R23, 0x8, R4 ;  /* 0x0000000817147825 */ /* 0x004fca00078e0204 */
[----:B------:R1:W2:Y:S01]  /*3ad0*/  LDG.E.64 R22, desc[UR50][R20.64] ;  /* 0x0000003214167981 */ /* 0x0002a2000c1e1b00 */
[----:B------:R-:W1:Y:S01]  /*3ae0*/  S2UR UR5, SR_CgaCtaId ;  /* 0x00000000000579c3 */ /* 0x000e620000008800 */
[----:B------:R-:W-:Y:S02]  /*3af0*/  UMOV UR6, 0x400 ;  /* 0x0000040000067882 */ /* 0x000fe40000000000 */
[----:B-1----:R-:W-:-:S09]  /*3b00*/  ULEA UR5, UR5, UR6, 0x18 ;  /* 0x0000000605057291 */ /* 0x002fd2000f8ec0ff */
[----:B------:R-:W1:Y:S04]  /*3b10*/  LDS R5, [UR5+0x49c] ;  /* 0x00049c05ff057984 */ /* 0x000e680008000800 */
[----:B------:R-:W1:Y:S01]  /*3b20*/  LDS R4, [UR5+0x51c] ;  /* 0x00051c05ff047984 */ /* 0x000e620008000800 */
[----:B------:R-:W-:Y:S02]  /*3b30*/  UIADD3 UR7, UPT, UPT, UR5, 0x480, URZ ;  /* 0x0000048005077890 */ /* 0x000fe4000fffe0ff */
[----:B------:R-:W-:Y:S01]  /*3b40*/  UIADD3 UR6, UPT, UPT, UR5, 0x500, URZ ;  /* 0x0000050005067890 */ /* 0x000fe2000fffe0ff */
[----:B------:R-:W-:Y:S04]  /*3b50*/  STS [UR5+0x4b0], RZ ;  /* 0x0004b0ffff007988 */ /* 0x000fe80008000805 */
[----:B------:R-:W-:Y:S01]  /*3b60*/  STS [UR5+0x530], RZ ;  /* 0x000530ffff007988 */ /* 0x000fe20008000805 */
[----:B---3--:R-:W-:-:S02]  /*3b70*/  SHF.L.U64.HI R2, R6, 0x1, R7 ;  /* 0x0000000106027819 */ /* 0x008fc40000010207 */
[----:B-----5:R-:W-:Y:S02]  /*3b80*/  SHF.L.U64.HI R16, R24, 0x1, R25 ;  /* 0x0000000118107819 */ /* 0x020fe40000010219 */
[----:B------:R-:W-:Y:S02]  /*3b90*/  LOP3.LUT R25, R2, 0x1fffffff, RZ, 0xc0, !PT ;  /* 0x1fffffff02197812 */ /* 0x000fe400078ec0ff */
[----:B------:R-:W-:Y:S02]  /*3ba0*/  LOP3.LUT R16, R16, 0x1fffffff, RZ, 0xc0, !PT ;  /* 0x1fffffff10107812 */ /* 0x000fe400078ec0ff */
[----:B------:R-:W-:Y:S02]  /*3bb0*/  SHF.R.U32.HI R2, RZ, 0x4, R25 ;  /* 0x00000004ff027819 */ /* 0x000fe40000011619 */
[----:B------:R-:W-:Y:S02]  /*3bc0*/  SHF.R.U32.HI R3, RZ, 0x4, R16 ;  /* 0x00000004ff037819 */ /* 0x000fe40000011610 */
[----:B-1----:R-:W-:-:S02]  /*3bd0*/  LOP3.LUT R2, R5, 0xf, R2, 0xb8, !PT ;  /* 0x0000000f05027812 */ /* 0x002fc400078eb802 */
[----:B------:R-:W-:-:S03]  /*3be0*/  LOP3.LUT R10, R4, 0xf, R3, 0xb8, !PT ;  /* 0x0000000f040a7812 */ /* 0x000fc600078eb803 */
[----:B------:R-:W-:Y:S04]  /*3bf0*/  STS [UR5+0x49c], R2 ;  /* 0x00049c02ff007988 */ /* 0x000fe80008000805 */
[----:B------:R-:W-:Y:S04]  /*3c00*/  STS [UR5+0x51c], R10 ;  /* 0x00051c0aff007988 */ /* 0x000fe80008000805 */
[----:B------:R-:W1:Y:S04]  /*3c10*/  LDS R4, [UR5+0x49c] ;  /* 0x00049c05ff047984 */ /* 0x000e680008000800 */
[----:B------:R-:W3:Y:S01]  /*3c20*/  LDS R3, [UR5+0x51c] ;  /* 0x00051c05ff037984 */ /* 0x000ee20008000800 */
[----:B-1----:R-:W-:-:S02]  /*3c30*/  LOP3.LUT R7, R4, 0xf0, RZ, 0xb8, !PT ;  /* 0x000000f004077812 */ /* 0x002fc400078eb8ff */
[----:B---3--:R-:W-:-:S03]  /*3c40*/  LOP3.LUT R8, R3, 0xf0, RZ, 0xb8, !PT ;  /* 0x000000f003087812 */ /* 0x008fc600078eb8ff */
[----:B------:R-:W-:Y:S04]  /*3c50*/  STS [UR5+0x49c], R7 ;  /* 0x00049c07ff007988 */ /* 0x000fe80008000805 */
[----:B------:R-:W-:Y:S04]  /*3c60*/  STS [UR5+0x51c], R8 ;  /* 0x00051c08ff007988 */ /* 0x000fe80008000805 */
[----:B------:R-:W1:Y:S04]  /*3c70*/  LDS R5, [UR5+0x49c] ;  /* 0x00049c05ff057984 */ /* 0x000e680008000800 */
[----:B------:R-:W3:Y:S01]  /*3c80*/  LDS R3, [UR5+0x51c] ;  /* 0x00051c05ff037984 */ /* 0x000ee20008000800 */
[----:B------:R-:W-:-:S02]  /*3c90*/  IMAD.U32 R4, RZ, RZ, UR7 ;  /* 0x00000007ff047e24 */ /* 0x000fc4000f8e00ff */
[----:B------:R-:W-:-:S03]  /*3ca0*/  IMAD.U32 R2, RZ, RZ, UR6 ;  /* 0x00000006ff027e24 */ /* 0x000fc6000f8e00ff */
[----:B------:R-:W-:Y:S02]  /*3cb0*/  SHF.R.U64 R4, R4, 0x4, RZ ;  /* 0x0000000404047819 */ /* 0x000fe400000012ff */
[----:B------:R-:W-:Y:S02]  /*3cc0*/  SHF.R.U64 R2, R2, 0x4, RZ ;  /* 0x0000000402027819 */ /* 0x000fe400000012ff */
[----:B-1----:R-:W-:Y:S02]  /*3cd0*/  LOP3.LUT R5, R5, 0xf00, RZ, 0xb8, !PT ;  /* 0x00000f0005057812 */ /* 0x002fe400078eb8ff */
[----:B---3--:R-:W-:-:S03]  /*3ce0*/  LOP3.LUT R3, R3, 0xf00, RZ, 0xb8, !PT ;  /* 0x00000f0003037812 */ /* 0x008fc600078eb8ff */
[----:B------:R-:W-:Y:S04]  /*3cf0*/  STS.64 [UR5+0x498], R4 ;  /* 0x00049804ff007988 */ /* 0x000fe80008000a05 */
[----:B------:R1:W-:Y:S04]  /*3d00*/  STS.64 [UR5+0x518], R2 ;  /* 0x00051802ff007988 */ /* 0x0003e80008000a05 */
[----:B------:R-:W3:Y:S04]  /*3d10*/  LDS R21, [UR5+0x49c] ;  /* 0x00049c05ff157984 */ /* 0x000ee80008000800 */
[----:B------:R-:W5:Y:S01]  /*3d20*/  LDS R20, [UR5+0x51c] ;  /* 0x00051c05ff147984 */ /* 0x000f620008000800 */
[----:B------:R-:W-:Y:S01]  /*3d30*/  IMAD.SHL.U32 R6, R6, 0x2, RZ ;  /* 0x0000000206067824 */ /* 0x000fe200078e00ff */
[----:B------:R-:W-:Y:S01]  /*3d40*/  UIADD3 UR6, UPT, UPT, UR4, -0x1, URZ ;  /* 0xffffffff04067890 */ /* 0x000fe2000fffe0ff */
[----:B------:R-:W-:-:S03]  /*3d50*/  IMAD.SHL.U32 R24, R24, 0x2, RZ ;  /* 0x0000000218187824 */ /* 0x000fc600078e00ff */
[----:B------:R-:W-:Y:S02]  /*3d60*/  LOP3.LUT R6, R6, 0xfffffffe, RZ, 0xc0, !PT ;  /* 0xfffffffe06067812 */ /* 0x000fe400078ec0ff */
[----:B------:R-:W-:Y:S01]  /*3d70*/  IMAD.U32 R8, RZ, RZ, UR6 ;  /* 0x00000006ff087e24 */ /* 0x000fe2000f8e00ff */
[----:B------:R-:W-:Y:S01]  /*3d80*/  STS [UR5+0x490], R4 ;  /* 0x00049004ff007988 */ /* 0x000fe20008000805 */
[----:B------:R-:W-:Y:S02]  /*3d90*/  SHF.R.U64 R25, R6, 0x4, R25 ;  /* 0x0000000406197819 */ /* 0x000fe40000001219 */
[----:B------:R-:W-:Y:S02]  /*3da0*/  CS2R R10, SRZ ;  /* 0x00000000000a7805 */ /* 0x000fe4000001ff00 */
[----:B------:R-:W-:Y:S01]  /*3db0*/  CS2R R6, SRZ ;  /* 0x0000000000067805 */ /* 0x000fe2000001ff00 */
[----:B------:R4:W-:Y:S01]  /*3dc0*/  STS [UR5+0x494], R4 ;  /* 0x00049404ff007988 */ /* 0x0009e20008000805 */
[----:B-1----:R-:W-:Y:S01]  /*3dd0*/  LOP3.LUT R3, R24, 0xfffffffe, RZ, 0xc0, !PT ;  /* 0xfffffffe18037812 */ /* 0x002fe200078ec0ff */
[----:B------:R-:W-:-:S02]  /*3de0*/  VIADD R9, R9, 0xffffffff ;  /* 0xffffffff09097836 */ /* 0x000fc40000000000 */
[----:B------:R-:W-:Y:S01]  /*3df0*/  VIADD R5, R17, 0xffffffff ;  /* 0xffffffff11057836 */ /* 0x000fe20000000000 */
[----:B------:R-:W-:Y:S01]  /*3e00*/  SHF.R.U64 R3, R3, 0x4, R16 ;  /* 0x0000000403037819 */ /* 0x000fe20000001210 */
[----:B------:R1:W-:Y:S04]  /*3e10*/  STS [UR5+0x510], R2 ;  /* 0x00051002ff007988 */ /* 0x0003e80008000805 */
[----:B------:R1:W-:Y:S04]  /*3e20*/  STS [UR5+0x514], R2 ;  /* 0x00051402ff007988 */ /* 0x0003e80008000805 */
[----:B------:R1:W-:Y:S01]  /*3e30*/  STS.128 [UR5+0x4a0], R8 ;  /* 0x0004a008ff007988 */ /* 0x0003e20008000c05 */
[----:B----4-:R-:W-:Y:S01]  /*3e40*/  IMAD.MOV.U32 R4, RZ, RZ, R8 ;  /* 0x000000ffff047224 */ /* 0x010fe200078e0008 */
[----:B---3--:R-:W-:-:S02]  /*3e50*/  LOP3.LUT R21, R21, 0xf000, RZ, 0xb8, !PT ;  /* 0x0000f00015157812 */ /* 0x008fc400078eb8ff */
[----:B-----5:R-:W-:Y:S02]  /*3e60*/  LOP3.LUT R20, R20, 0xf000, RZ, 0xb8, !PT ;  /* 0x0000f00014147812 */ /* 0x020fe400078eb8ff */
[----:B------:R1:W-:Y:S04]  /*3e70*/  STS.128 [UR5+0x520], R4 ;  /* 0x00052004ff007988 */ /* 0x0003e80008000c05 */
[----:B------:R1:W-:Y:S04]  /*3e80*/  STS [UR5+0x48c], R25 ;  /* 0x00048c19ff007988 */ /* 0x0003e80008000805 */
[----:B--2---:R1:W-:Y:S04]  /*3e90*/  STS.64 [UR5+0x480], R22 ;  /* 0x00048016ff007988 */ /* 0x0043e80008000a05 */
[----:B------:R1:W-:Y:S04]  /*3ea0*/  STS.64 [UR5+0x500], R18 ;  /* 0x00050012ff007988 */ /* 0x0003e80008000a05 */
[----:B------:R1:W-:Y:S04]  /*3eb0*/  STS [UR5+0x50c], R3 ;  /* 0x00050c03ff007988 */ /* 0x0003e80008000805 */
[----:B------:R1:W-:Y:S04]  /*3ec0*/  STS [UR5+0x49c], R21 ;  /* 0x00049c15ff007988 */ /* 0x0003e80008000805 */
[----:B------:R1:W-:Y:S02]  /*3ed0*/  STS [UR5+0x51c], R20 ;  /* 0x00051c14ff007988 */ /* 0x0003e40008000805 */
.L_x_28:
[----:B-1----:R-:W-:Y:S05]  /*3ee0*/  BSYNC.RECONVERGENT B0 ;  /* 0x0000000000007941 */ /* 0x002fea0003800200 */
.L_x_27:
[----:B------:R-:W-:Y:S01]  /*3ef0*/  NOP ;  /* 0x0000000000007918 */ /* 0x000fe20000000000 */
[----:B------:R1:W2:Y:S01]  /*3f00*/  LDS R2, [R0] ;  /* 0x0000000000027984 */ /* 0x0002a20000000800 */
[----:B------:R-:W-:Y:S01]  /*3f10*/  IMAD.SHL.U32 R3, R14, 0x80, RZ ;  /* 0x000000800e037824 */ /* 0x000fe200078e00ff */
[----:B------:R-:W-:Y:S02]  /*3f20*/  BSSY.RECONVERGENT B0, `(.L_x_29) ;  /* 0x000000d000007945 */ /* 0x000fe40003800200 */
[----:B------:R1:W3:Y:S02]  /*3f30*/  LDS R4, [R0+0x80] ;  /* 0x0000800000047984 */ /* 0x0002e40000000800 */
[----:B------:R-:W-:-:S04]  /*3f40*/  LOP3.LUT R3, R3, 0x780, RZ, 0xc0, !PT ;  /* 0x0000078003037812 */ /* 0x000fc800078ec0ff */
[C---:B------:R-:W-:Y:S02]  /*3f50*/  IADD3 R7, P3, PT, R3.reuse, UR28, RZ ;  /* 0x0000001c03077c10 */ /* 0x040fe4000ff7e0ff */
[----:B------:R-:W-:Y:S02]  /*3f60*/  IADD3 R3, P6, PT, R3, UR26, RZ ;  /* 0x0000001a03037c10 */ /* 0x000fe4000ffde0ff */
[C---:B------:R-:W-:Y:S02]  /*3f70*/  IADD3 R6, P0, PT, R12.reuse, R7, RZ ;  /* 0x000000070c067210 */ /* 0x040fe40007f1e0ff */
[----:B------:R-:W-:Y:S02]  /*3f80*/  IADD3 R8, P5, PT, R12, R3, RZ ;  /* 0x000000030c087210 */ /* 0x000fe40007fbe0ff */
[----:B------:R-:W-:Y:S02]  /*3f90*/  IADD3.X R7, PT, PT, RZ, UR29, RZ, P0, P3 ;  /* 0x0000001dff077c10 */ /* 0x000fe400087e64ff */
[----:B------:R-:W-:-:S02]  /*3fa0*/  ELECT P0, URZ, PT ;  /* 0x0000000000ff782f */ /* 0x000fc40003800000 */
[----:B------:R-:W-:-:S11]  /*3fb0*/  IADD3.X R9, PT, PT, RZ, UR27, RZ, P5, P6 ;  /* 0x0000001bff097c10 */ /* 0x000fd6000afec4ff */
[----:B-1----:R-:W-:Y:S05]  /*3fc0*/  @!P0 BRA `(.L_x_30) ;  /* 0x0000000000088947 */ /* 0x002fea0003800000 */
[----:B------:R0:W-:Y:S01]  /*3fd0*/  UTMACMDFLUSH ;  /* 0x00000000000079b7 */ /* 0x0001e20000000000 */
[----:B------:R-:W-:-:S04]  /*3fe0*/  DEPBAR.LE SB0, 0x0 ;  /* 0x000080000000791a */ /* 0x000fc80000000000 */
.L_x_30:
[----:B------:R-:W-:Y:S05]  /*3ff0*/  BSYNC.RECONVERGENT B0 ;  /* 0x0000000000007941 */ /* 0x000fea0003800200 */
.L_x_29:
[----:B--2---:R2:W5:Y:S04]  /*4000*/  ATOMG.E.EXCH.STRONG.GPU PT, RZ, [R6], R2 ;  /* 0x0000000206ff73a8 */ /* 0x00456800041ee100 */
[----:B---3--:R2:W5:Y:S02]  /*4010*/  ATOMG.E.EXCH.STRONG.GPU PT, RZ, [R8], R4 ;  /* 0x0000000408ff73a8 */ /* 0x00856400041ee100 */
.L_x_26:
[----:B------:R-:W3:Y:S01]  /*4020*/  S2UR UR21, SR_CgaCtaId ;  /* 0x00000000001579c3 */ /* 0x000ee20000008800 */
[----:B------:R-:W-:Y:S01]  /*4030*/  IMAD.SHL.U32 R14, R14, 0x80, RZ ;  /* 0x000000800e0e7824 */ /* 0x000fe200078e00ff */
[----:B------:R-:W-:Y:S01]  /*4040*/  UMOV UR20, 0x400 ;  /* 0x0000040000147882 */ /* 0x000fe20000000000 */
[----:B------:R-:W-:Y:S01]  /*4050*/  UMOV UR6, URZ ;  /* 0x000000ff00067c82 */ /* 0x000fe20008000000 */
[----:B-1----:R-:W-:Y:S01]  /*4060*/  UMOV UR5, URZ ;  /* 0x000000ff00057c82 */ /* 0x002fe20008000000 */
[----:B------:R-:W-:Y:S02]  /*4070*/  SHF.L.U32 R0, R15, 0x1f, RZ ;  /* 0x0000001f0f007819 */ /* 0x000fe400000006ff */
[----:B------:R-:W-:-:S13]  /*4080*/  R2UR UR30, R14 ;  /* 0x000000000e1e72ca */ /* 0x000fda00000e0000 */
[----:B------:R-:W-:-:S04]  /*4090*/  ULOP3.LUT UR30, UR30, 0x780, URZ, 0xc0, !UPT ;  /* 0x000007801e1e7892 */ /* 0x000fc8000f8ec0ff */
[----:B------:R-:W-:Y:S02]  /*40a0*/  UIADD3 UR32, UP1, UPT, UR28, UR30, URZ ;  /* 0x0000001e1c207290 */ /* 0x000fe4000ff3e0ff */
[----:B---3--:R-:W-:Y:S02]  /*40b0*/  ULEA UR20, UR21, UR20, 0x18 ;  /* 0x0000001415147291 */ /* 0x008fe4000f8ec0ff */
[----:B------:R-:W-:Y:S02]  /*40c0*/  UIADD3 UR30, UP0, UPT, UR26, UR30, URZ ;  /* 0x0000001e1a1e7290 */ /* 0x000fe4000ff1e0ff */
[----:B------:R-:W-:Y:S02]  /*40d0*/  ULEA UR7, UR22, UR20, 0x3 ;  /* 0x0000001416077291 */ /* 0x000fe4000f8e18ff */
[----:B------:R-:W-:Y:S02]  /*40e0*/  UIADD3.X UR33, UPT, UPT, UR29, UR6, URZ, UP1, !UPT ;  /* 0x000000061d217290 */ /* 0x000fe40008ffe4ff */
[----:B------:R-:W-:Y:S01]  /*40f0*/  UIADD3.X UR31, UPT, UPT, UR27, UR5, URZ, UP0, !UPT ;  /* 0x000000051b1f7290 */ /* 0x000fe200087fe4ff */
[----:B------:R-:W-:Y:S11]  /*4100*/  @P4 BRA `(.L_x_31) ;  /* 0x00000000001c4947 */ /* 0x000ff60003800000 */
[----:B------:R-:W-:-:S04]  /*4110*/  DEPBAR {5,4,3,2,1,0} ;  /* 0x0000003f0000791a */ /* 0x000fc80000000000 */
[----:B------:R-:W1:Y:S02]  /*4120*/  CCTL.E.C.LDCU.IV.DEEP [UR32] ;  /* 0x0000000020007540 */ /* 0x000e640009c08000 */
[----:B-1----:R1:W-:Y:S01]  /*4130*/  UTMACCTL.IV [UR32] ;  /* 0x00000000200079b9 */ /* 0x0023e20008000000 */
[----:B------:R-:W-:-:S04]  /*4140*/  DEPBAR {5,4,3,2,1,0} ;  /* 0x0000003f0000791a */ /* 0x000fc80000000000 */
[----:B------:R-:W3:Y:S02]  /*4150*/  CCTL.E.C.LDCU.IV.DEEP [UR30] ;  /* 0x000000001e007540 */ /* 0x000ee40009c08000 */
[----:B---3--:R1:W-:Y:S01]  /*4160*/  UTMACCTL.IV [UR30] ;  /* 0x000000001e0079b9 */ /* 0x0083e20008000000 */
[----:B------:R-:W-:Y:S01]  /*4170*/  NOP ;  /* 0x0000000000007918 */ /* 0x000fe20000000000 */
.L_x_31:
[----:B------:R-:W-:Y:S01]  /*4180*/  UIADD3 UR5, UPT, UPT, UR4, 0x7f, URZ ;  /* 0x0000007f04057890 */ /* 0x000fe2000fffe0ff */
[----:B-----5:R3:W4:Y:S01]  /*4190*/  SYNCS.PHASECHK.TRANS64.TRYWAIT P0, [UR7+0x30], R0 ;  /* 0x00003000ff0075a7 */ /* 0x0207220008001107 */
[----:B------:R-:W-:Y:S02]  /*41a0*/  UIADD3 UR4, UPT, UPT, UR4, 0xfe, URZ ;  /* 0x000000fe04047890 */ /* 0x000fe4000fffe0ff */
[----:B------:R-:W-:Y:S02]  /*41b0*/  USHF.R.S32.HI UR35, URZ, 0x1f, UR5 ;  /* 0x0000001fff237899 */ /* 0x000fe40008011405 */
[----:B------:R-:W-:Y:S02]  /*41c0*/  ULEA UR7, UR19, UR25, 0x7 ;  /* 0x0000001913077291 */ /* 0x000fe4000f8e38ff */
[----:B------:R-:W-:Y:S02]  /*41d0*/  ULEA.HI UR35, UR35, UR5, URZ, 0x7 ;  /* 0x0000000523237291 */ /* 0x000fe4000f8f38ff */
[----:B------:R-:W-:-:S02]  /*41e0*/  ULEA.HI UR5, UR18, UR18, URZ, 0x1 ;  /* 0x0000001212057291 */ /* 0x000fc4000f8f08ff */
[----:B------:R-:W-:Y:S02]  /*41f0*/  USHF.R.S32.HI UR35, URZ, 0x7, UR35 ;  /* 0x00000007ff237899 */ /* 0x000fe40008011423 */
[----:B------:R-:W-:Y:S02]  /*4200*/  USHF.L.U32 UR5, UR5, 0x6, URZ ;  /* 0x0000000605057899 */ /* 0x000fe400080006ff */
[----:B------:R-:W-:Y:S02]  /*4210*/  UISETP.LT.U32.AND UP0, UPT, UR35, 0x6, UPT ;  /* 0x000000062300788c */ /* 0x000fe4000bf01070 */
[----:B------:R-:W-:Y:S02]  /*4220*/  ULOP3.LUT UR19, UR25, 0xffffff80, UR5, 0xf8, !UPT ;  /* 0xffffff8019137892 */ /* 0x000fe4000f8ef805 */
[----:B------:R-:W-:Y:S02]  /*4230*/  USEL UR38, UR35, 0x6, UP0 ;  /* 0x0000000623267887 */ /* 0x000fe40008000000 */
[----:B------:R-:W-:Y:S01]  /*4240*/  UISETP.GE.U32.AND UP0, UPT, UR4, 0xff, UPT ;  /* 0x000000ff0400788c */ /* 0x000fe2000bf06070 */
[----:B------:R-:W-:-:S08]  /*4250*/  UMOV UR34, URZ ;  /* 0x000000ff00227c82 */ /* 0x000fd00008000000 */
[----:B---3--:R-:W-:Y:S05]  /*4260*/  BRA.U !UP0, `(.L_x_32) ;  /* 0x0000000108d07547 */ /* 0x008fea000b800000 */
[----:B------:R-:W-:Y:S01]  /*4270*/  UIADD3 UR39, UPT, UPT, -UR38, URZ, URZ ;  /* 0x000000ff26277290 */ /* 0x000fe2000fffe1ff */
[----:B------:R-:W-:Y:S01]  /*4280*/  UMOV UR42, UR22 ;  /* 0x00000016002a7c82 */ /* 0x000fe20008000000 */
[----:B------:R-:W-:-:S10]  /*4290*/  UMOV UR10, 0x40 ;  /* 0x00000040000a7882 */ /* 0x000fd40000000000 */
.L_x_38:
[----:B------:R-:W-:Y:S01]  /*42a0*/  UIADD3 UR39, UPT, UPT, UR39, 0x1, URZ ;  /* 0x0000000127277890 */ /* 0x000fe2000fffe0ff */
[----:B--23--:R-:W-:Y:S01]  /*42b0*/  @P2 MOV R2, 0x10000 ;  /* 0x0001000000022802 */ /* 0x00cfe20000000f00 */
[----:B------:R-:W-:Y:S02]  /*42c0*/  ULEA UR17, UR42, UR20, 0x3 ;  /* 0x000000142a117291 */ /* 0x000fe4000f8e18ff */
[----:B------:R-:W-:Y:S01]  /*42d0*/  UISETP.NE.AND UP0, UPT, UR39, URZ, UPT ;  /* 0x000000ff2700728c */ /* 0x000fe2000bf05270 */
[----:B-1--4-:R-:W-:Y:S10]  /*42e0*/  @P0 BRA `(.L_x_33) ;  /* 0x00000000000c0947 */ /* 0x012ff40003800000 */
[----:B------:R-:W-:-:S04]  /*42f0*/  SHF.L.U32 R3, R15, 0x1f, RZ ;  /* 0x0000001f0f037819 */ /* 0x000fc800000006ff */
[----:B------:R-:W2:Y:S02]  /*4300*/  SYNCS.PHASECHK.TRANS64.TRYWAIT P0, [UR17+0x30], R3 ;  /* 0x00003003ff0075a7 */ /* 0x000ea40008001111 */
[----:B--2---:R-:W-:Y:S05]  /*4310*/  @!P0 BRA `(.L_x_34) ;  /* 0x000000c800108947 */ /* 0x004fea0003800000 */
.L_x_33:
[----:B------:R3:W-:Y:S01]  /*4320*/  @P2 SYNCS.ARRIVE.TRANS64 RZ, [UR17], R2 ;  /* 0x00000002ffff29a7 */ /* 0x0007e20008000011 */
[----:B------:R-:W-:-:S04]  /*4330*/  ULOP3.LUT UR4, UR24, 0x2, URZ, 0xfc, !UPT ;  /* 0x0000000218047892 */ /* 0x000fc8000f8efcff */
[----:B------:R-:W-:-:S09]  /*4340*/  UISETP.NE.AND UP1, UPT, UR4, 0x2, UPT ;  /* 0x000000020400788c */ /* 0x000fd2000bf25270 */
[----:B------:R-:W-:Y:S05]  /*4350*/  BRA.U UP1, `(.L_x_35) ;  /* 0x0000000101047547 */ /* 0x000fea000b800000 */
[----:B-1----:R-:W-:Y:S05]  /*4360*/  BPT.TRAP 0x1 ;  /* 0x000000040000795c */ /* 0x002fea0000300000 */
.L_x_35:
[----:B------:R-:W-:Y:S04]  /*4370*/  BSSY.RECONVERGENT B0, `(.L_x_36) ;  /* 0x0000003000007945 */ /* 0x000fe80003800200 */
[----:B------:R-:W-:Y:S05]  /*4380*/  @!P1 BRA `(.L_x_37) ;  /* 0x0000000000049947 */ /* 0x000fea0003800000 */
[----:B-1----:R-:W-:Y:S05]  /*4390*/  BPT.TRAP 0x1 ;  /* 0x000000040000795c */ /* 0x002fea0000300000 */
.L_x_37:
[----:B-1----:R-:W-:Y:S05]  /*43a0*/  BSYNC.RECONVERGENT B0 ;  /* 0x0000000000007941 */ /* 0x002fea0003800200 */
.L_x_36:
[----:B------:R-:W-:Y:S02]  /*43b0*/  UIADD3 UR22, UPT, UPT, UR42, 0x1, URZ ;  /* 0x000000012a167890 */ /* 0x000fe4000fffe0ff */
[----:B------:R-:W-:Y:S02]  /*43c0*/  ULEA UR12, UR42, UR20, 0xe ;  /* 0x000000142a0c7291 */ /* 0x000fe4000f8e70ff */
[----:B------:R-:W-:Y:S02]  /*43d0*/  UISETP.NE.AND UP1, UPT, UR22, 0x6, UPT ;  /* 0x000000061600788c */ /* 0x000fe4000bf25270 */
[----:B------:R-:W-:Y:S02]  /*43e0*/  UIADD3 UR18, UPT, UPT, UR10, -0x40, URZ ;  /* 0xffffffc00a127890 */ /* 0x000fe4000fffe0ff */
[----:B------:R-:W-:Y:S02]  /*43f0*/  USEL UR5, URZ, 0x1, UP1 ;  /* 0x00000001ff057887 */ /* 0x000fe40008800000 */
[----:B------:R-:W-:-:S02]  /*4400*/  USEL UR22, UR22, URZ, UP1 ;  /* 0x000000ff16167287 */ /* 0x000fc40008800000 */
[----:B------:R-:W-:Y:S02]  /*4410*/  ULOP3.LUT UR17, UR17, 0xfefffff8, URZ, 0xc0, !UPT ;  /* 0xfefffff811117892 */ /* 0x000fe4000f8ec0ff */
[----:B------:R-:W-:Y:S01]  /*4420*/  ULEA UR4, UR22, UR20, 0x3 ;  /* 0x0000001416047291 */ /* 0x000fe2000f8e18ff */
[----:B------:R-:W-:Y:S01]  /*4430*/  LOP3.LUT R15, R15, UR5, RZ, 0x3c, !PT ;  /* 0x000000050f0f7c12 */ /* 0x000fe2000f8e3cff */
[----:B------:R-:W-:Y:S02]  /*4440*/  UIADD3 UR16, UPT, UPT, UR12, 0x5400, URZ ;  /* 0x000054000c107890 */ /* 0x000fe4000fffe0ff */
[----:B------:R-:W-:Y:S01]  /*4450*/  UIADD3 UR8, UPT, UPT, UR12, 0x7400, URZ ;  /* 0x000074000c087890 */ /* 0x000fe2000fffe0ff */
[----:B--2---:R-:W-:Y:S01]  /*4460*/  SHF.L.U32 R0, R15, 0x1f, RZ ;  /* 0x0000001f0f007819 */ /* 0x004fe200000006ff */
[----:B------:R-:W-:Y:S01]  /*4470*/  UMOV UR40, 0x0 ;  /* 0x0000000000287882 */ /* 0x000fe20000000000 */
[----:B------:R-:W-:Y:S01]  /*4480*/  UMOV UR41, 0x10000000 ;  /* 0x1000000000297882 */ /* 0x000fe20000000000 */
[----:B------:R-:W-:Y:S01]  /*4490*/  UMOV UR11, UR19 ;  /* 0x00000013000b7c82 */ /* 0x000fe20008000000 */
[----:B------:R1:W2:Y:S01]  /*44a0*/  SYNCS.PHASECHK.TRANS64.TRYWAIT P0, [UR4+0x30], R0 ;  /* 0x00003000ff0075a7 */ /* 0x0002a20008001104 */
[----:B------:R-:W-:Y:S01]  /*44b0*/  UIADD3 UR4, UPT, UPT, UR12, 0x1d400, URZ ;  /* 0x0001d4000c047890 */ /* 0x000fe2000fffe0ff */
[----:B------:R-:W-:Y:S01]  /*44c0*/  UTMALDG.2D.2CTA [UR16], [UR32], desc[UR40] ;  /* 0x00002810200075b4 */ /* 0x000fe20008209000 */
[----:B------:R-:W-:Y:S01]  /*44d0*/  UIADD3 UR12, UPT, UPT, UR12, 0x1f400, URZ ;  /* 0x0001f4000c0c7890 */ /* 0x000fe2000fffe0ff */
[----:B------:R-:W-:Y:S01]  /*44e0*/  UMOV UR9, UR17 ;  /* 0x0000001100097c82 */ /* 0x000fe20008000000 */
[----:B------:R-:W-:Y:S01]  /*44f0*/  UMOV UR5, UR17 ;  /* 0x0000001100057c82 */ /* 0x000fe20008000000 */
[----:B------:R-:W-:Y:S01]  /*4500*/  UMOV UR6, UR18 ;  /* 0x0000001200067c82 */ /* 0x000fe20008000000 */
[----:B------:R-:W-:Y:S01]  /*4510*/  UMOV UR14, UR10 ;  /* 0x0000000a000e7c82 */ /* 0x000fe20008000000 */
[----:B------:R-:W-:Y:S01]  /*4520*/  UMOV UR15, UR7 ;  /* 0x00000007000f7c82 */ /* 0x000fe20008000000 */
[----:B------:R-:W-:Y:S01]  /*4530*/  UMOV UR13, UR17 ;  /* 0x00000011000d7c82 */ /* 0x000fe20008000000 */
[----:B------:R4:W-:Y:S01]  /*4540*/  UTMALDG.2D.2CTA [UR8], [UR32], desc[UR40] ;  /* 0x00002808200075b4 */ /* 0x0009e20008209000 */
[----:B------:R-:W-:Y:S01]  /*4550*/  UMOV UR34, UR38 ;  /* 0x0000002600227c82 */ /* 0x000fe20008000000 */
[----:B------:R-:W-:Y:S01]  /*4560*/  UMOV UR42, UR22 ;  /* 0x00000016002a7c82 */ /* 0x000fe20008000000 */
[----:B------:R1:W-:Y:S01]  /*4570*/  UTMALDG.2D.2CTA [UR4], [UR30], desc[UR40] ;  /* 0x000028041e0075b4 */ /* 0x0003e20008209000 */
[----:B------:R1:W-:Y:S01]  /*4580*/  UTMALDG.2D.2CTA [UR12], [UR30], desc[UR40] ;  /* 0x0000280c1e0075b4 */ /* 0x0003e20008209000 */
[----:B----4-:R-:W-:Y:S01]  /*4590*/  UIADD3 UR10, UPT, UPT, UR10, 0x80, URZ ;  /* 0x000000800a0a7890 */ /* 0x010fe2000fffe0ff */
[----:B------:R-:W-:Y:S11]  /*45a0*/  BRA.U UP0, `(.L_x_38) ;  /* 0xfffffffd003c7547 */ /* 0x000ff6000b83ffff */
.L_x_32:
[----:B-1----:R-:W-:Y:S01]  /*45b0*/  ULEA UR4, UR22, UR20, 0x3 ;  /* 0x0000001416047291 */ /* 0x002fe2000f8e18ff */
[----:B------:R-:W-:Y:S01]  /*45c0*/  SHF.L.U32 R0, R15, 0x1f, RZ ;  /* 0x0000001f0f007819 */ /* 0x000fe200000006ff */
[----:B------:R-:W-:Y:S01]  /*45d0*/  @!P4 SYNCS.ARRIVE.TRANS64.A1T0 RZ, [UR20+0xa8], RZ ;  /* 0x0000a8ffffffc9a7 */ /* 0x000fe20008100014 */
[----:B------:R-:W-:-:S06]  /*45e0*/  UISETP.GT.AND UP0, UPT, UR35, UR38, UPT ;  /* 0x000000262300728c */ /* 0x000fcc000bf04270 */
[----:B--2-4-:R1:W2:Y:S03]  /*45f0*/  SYNCS.PHASECHK.TRANS64.TRYWAIT P0, [UR4+0x30], R0 ;  /* 0x00003000ff0075a7 */ /* 0x0142a60008001104 */
[----:B------:R-:W-:Y:S05]  /*4600*/  BRA.U !UP0, `(.L_x_39) ;  /* 0x0000000108c87547 */ /* 0x000fea000b800000 */
[----:B------:R-:W-:Y:S01]  /*4610*/  UIADD3 UR35, UPT, UPT, -UR38, UR34, UR35 ;  /* 0x0000002226237290 */ /* 0x000fe2000fffe123 */
[----:B------:R-:W-:-:S11]  /*4620*/  UMOV UR40, UR22 ;  /* 0x0000001600287c82 */ /* 0x000fd60008000000 */
.L_x_45:
[----:B------:R-:W-:Y:S01]  /*4630*/  ULEA UR9, UR40, UR20, 0x3 ;  /* 0x0000001428097291 */ /* 0x000fe2000f8e18ff */
[----:B--23--:R-:W-:Y:S01]  /*4640*/  @P2 MOV R2, 0x10000 ;  /* 0x0001000000022802 */ /* 0x00cfe20000000f00 */
[----:B-12---:R-:W-:Y:S10]  /*4650*/  @P0 BRA `(.L_x_40) ;  /* 0x00000000000c0947 */ /* 0x006ff40003800000 */
[----:B------:R-:W-:-:S04]  /*4660*/  SHF.L.U32 R3, R15, 0x1f, RZ ;  /* 0x0000001f0f037819 */ /* 0x000fc800000006ff */
[----:B------:R-:W2:Y:S02]  /*4670*/  SYNCS.PHASECHK.TRANS64.TRYWAIT P0, [UR9+0x30], R3 ;  /* 0x00003003ff0075a7 */ /* 0x000ea40008001109 */
[----:B--2---:R-:W-:Y:S05]  /*4680*/  @!P0 BRA `(.L_x_41) ;  /* 0x000000c4004c8947 */ /* 0x004fea0003800000 */
.L_x_40:
[----:B------:R2:W-:Y:S01]  /*4690*/  @P2 SYNCS.ARRIVE.TRANS64 RZ, [UR9], R2 ;  /* 0x00000002ffff29a7 */ /* 0x0005e20008000009 */
[----:B------:R-:W-:-:S04]  /*46a0*/  ULOP3.LUT UR4, UR24, 0x2, URZ, 0xfc, !UPT ;  /* 0x0000000218047892 */ /* 0x000fc8000f8efcff */
[----:B------:R-:W-:-:S09]  /*46b0*/  UISETP.NE.AND UP0, UPT, UR4, 0x2, UPT ;  /* 0x000000020400788c */ /* 0x000fd2000bf05270 */
[----:B------:R-:W-:Y:S05]  /*46c0*/  BRA.U UP0, `(.L_x_42) ;  /* 0x0000000100047547 */ /* 0x000fea000b800000 */
[----:B------:R-:W-:Y:S05]  /*46d0*/  BPT.TRAP 0x1 ;  /* 0x000000040000795c */ /* 0x000fea0000300000 */
.L_x_42:
[----:B------:R-:W-:Y:S04]  /*46e0*/  BSSY.RECONVERGENT B0, `(.L_x_43) ;  /* 0x0000003000007945 */ /* 0x000fe80003800200 */
[----:B------:R-:W-:Y:S05]  /*46f0*/  @!P1 BRA `(.L_x_44) ;  /* 0x0000000000049947 */ /* 0x000fea0003800000 */
[----:B------:R-:W-:Y:S05]  /*4700*/  BPT.TRAP 0x1 ;  /* 0x000000040000795c */ /* 0x000fea0000300000 */
.L_x_44:
[----:B------:R-:W-:Y:S05]  /*4710*/  BSYNC.RECONVERGENT B0 ;  /* 0x0000000000007941 */ /* 0x000fea0003800200 */
.L_x_43:
[----:B------:R-:W-:Y:S02]  /*4720*/  UIADD3 UR22, UPT, UPT, UR40, 0x1, URZ ;  /* 0x0000000128167890 */ /* 0x000fe4000fffe0ff */
[----:B------:R-:W-:Y:S02]  /*4730*/  ULEA UR12, UR40, UR20, 0xe ;  /* 0x00000014280c7291 */ /* 0x000fe4000f8e70ff */
[----:B------:R-:W-:Y:S02]  /*4740*/  UISETP.NE.AND UP0, UPT, UR22, 0x6, UPT ;  /* 0x000000061600788c */ /* 0x000fe4000bf05270 */
[----:B------:R-:W-:Y:S02]  /*4750*/  USHF.L.U32 UR10, UR34, 0x7, URZ ;  /* 0x00000007220a7899 */ /* 0x000fe400080006ff */
[----:B------:R-:W-:Y:S02]  /*4760*/  USEL UR5, URZ, 0x1, UP0 ;  /* 0x00000001ff057887 */ /* 0x000fe40008000000 */
[----:B------:R-:W-:-:S02]  /*4770*/  USEL UR22, UR22, URZ, UP0 ;  /* 0x000000ff16167287 */ /* 0x000fc40008000000 */
[----:B------:R-:W-:Y:S02]  /*4780*/  ULOP3.LUT UR9, UR9, 0xfefffff8, URZ, 0xc0, !UPT ;  /* 0xfefffff809097892 */ /* 0x000fe4000f8ec0ff */
[----:B------:R-:W-:Y:S01]  /*4790*/  ULEA UR4, UR22, UR20, 0x3 ;  /* 0x0000001416047291 */ /* 0x000fe2000f8e18ff */
[----:B------:R-:W-:Y:S01]  /*47a0*/  LOP3.LUT R15, R15, UR5, RZ, 0x3c, !PT ;  /* 0x000000050f0f7c12 */ /* 0x000fe2000f8e3cff */
[----:B------:R-:W-:Y:S02]  /*47b0*/  UIADD3 UR8, UPT, UPT, UR12, 0x5400, URZ ;  /* 0x000054000c087890 */ /* 0x000fe4000fffe0ff */
[----:B------:R-:W-:Y:S01]  /*47c0*/  UIADD3 UR18, UPT, UPT, UR10, 0x40, URZ ;  /* 0x000000400a127890 */ /* 0x000fe2000fffe0ff */
[----:B-1----:R-:W-:Y:S01]  /*47d0*/  SHF.L.U32 R0, R15, 0x1f, RZ ;  /* 0x0000001f0f007819 */ /* 0x002fe200000006ff */
[----:B------:R-:W-:Y:S01]  /*47e0*/  UIADD3 UR16, UPT, UPT, UR12, 0x7400, URZ ;  /* 0x000074000c107890 */ /* 0x000fe2000fffe0ff */
[----:B------:R-:W-:Y:S02]  /*47f0*/  UMOV UR38, 0x0 ;  /* 0x0000000000267882 */ /* 0x000fe40000000000 */
[----:B------:R4:W1:Y:S01]  /*4800*/  SYNCS.PHASECHK.TRANS64.TRYWAIT P0, [UR4+0x30], R0 ;  /* 0x00003000ff0075a7 */ /* 0x0008620008001104 */
[----:B------:R-:W-:-:S02]  /*4810*/  UIADD3 UR4, UPT, UPT, UR12, 0x1d400, URZ ;  /* 0x0001d4000c047890 */ /* 0x000fc4000fffe0ff */
[----:B------:R-:W-:Y:S01]  /*4820*/  UIADD3 UR12, UPT, UPT, UR12, 0x1f400, URZ ;  /* 0x0001f4000c0c7890 */ /* 0x000fe2000fffe0ff */
[----:B------:R-:W-:Y:S01]  /*4830*/  UMOV UR39, 0x10000000 ;  /* 0x1000000000277882 */ /* 0x000fe20000000000 */
[----:B------:R-:W-:Y:S01]  /*4840*/  UMOV UR11, UR19 ;  /* 0x00000013000b7c82 */ /* 0x000fe20008000000 */
[----:B------:R-:W-:Y:S01]  /*4850*/  UMOV UR17, UR9 ;  /* 0x0000000900117c82 */ /* 0x000fe20008000000 */
[----:B------:R-:W-:Y:S01]  /*4860*/  UMOV UR5, UR9 ;  /* 0x0000000900057c82 */ /* 0x000fe20008000000 */
[----:B------:R-:W-:Y:S01]  /*4870*/  UMOV UR6, UR10 ;  /* 0x0000000a00067c82 */ /* 0x000fe20008000000 */
[----:B------:R4:W-:Y:S01]  /*4880*/  UTMALDG.2D.2CTA [UR8], [UR32], desc[UR38] ;  /* 0x00002608200075b4 */ /* 0x0009e20008209000 */
[----:B------:R-:W-:Y:S01]  /*4890*/  UMOV UR15, UR7 ;  /* 0x00000007000f7c82 */ /* 0x000fe20008000000 */
[----:B------:R-:W-:Y:S01]  /*48a0*/  UMOV UR13, UR9 ;  /* 0x00000009000d7c82 */ /* 0x000fe20008000000 */
[----:B------:R-:W-:Y:S01]  /*48b0*/  UMOV UR14, UR18 ;  /* 0x00000012000e7c82 */ /* 0x000fe20008000000 */
[----:B------:R-:W-:Y:S01]  /*48c0*/  UIADD3 UR34, UPT, UPT, UR34, 0x1, URZ ;  /* 0x0000000122227890 */ /* 0x000fe2000fffe0ff */
[----:B------:R-:W-:Y:S01]  /*48d0*/  UMOV UR40, UR22 ;  /* 0x0000001600287c82 */ /* 0x000fe20008000000 */
[----:B------:R4:W-:Y:S02]  /*48e0*/  UTMALDG.2D.2CTA [UR16], [UR32], desc[UR38] ;  /* 0x00002610200075b4 */ /* 0x0009e40008209000 */
[----:B------:R-:W-:Y:S01]  /*48f0*/  UISETP.NE.AND UP0, UPT, UR34, UR35, UPT ;  /* 0x000000232200728c */ /* 0x000fe2000bf05270 */
[----:B------:R4:W-:Y:S01]  /*4900*/  UTMALDG.2D.2CTA [UR4], [UR30], desc[UR38] ;  /* 0x000026041e0075b4 */ /* 0x0009e20008209000 */
[----:B------:R4:W-:Y:S07]  /*4910*/  UTMALDG.2D.2CTA [UR12], [UR30], desc[UR38] ;  /* 0x0000260c1e0075b4 */ /* 0x0009ee0008209000 */
[----:B----4-:R-:W-:Y:S05]  /*4920*/  BRA.U UP0, `(.L_x_45) ;  /* 0xfffffffd00407547 */ /* 0x010fea000b83ffff */
.L_x_39:
[----:B------:R-:W-:Y:S01]  /*4930*/  UISETP.NE.AND UP0, UPT, UR37, 0x8, UPT ;  /* 0x000000082500788c */ /* 0x000fe2000bf05270 */
[----:B------:R-:W-:-:S08]  /*4940*/  NOP ;  /* 0x0000000000007918 */ /* 0x000fd00000000000 */
[----:B------:R-:W-:Y:S05]  /*4950*/  BRA.U UP0, `(.L_x_46) ;  /* 0x0000000100047547 */ /* 0x000fea000b800000 */
[----:B------:R-:W-:Y:S05]  /*4960*/  BPT.TRAP 0x1 ;  /* 0x000000040000795c */ /* 0x000fea0000300000 */
.L_x_46:
[----:B------:R-:W-:Y:S01]  /*4970*/  ULEA UR4, UR23, UR20, 0x3 ;  /* 0x0000001417047291 */ /* 0x000fe2000f8e18ff */
[----:B------:R-:W-:-:S08]  /*4980*/  SHF.L.U32 R3, R13, 0x1f, RZ ;  /* 0x0000001f0d037819 */ /* 0x000fd000000006ff */
[----:B-12---:R-:W1:Y:S02]  /*4990*/  SYNCS.PHASECHK.TRANS64.TRYWAIT P0, [UR4+0x190], R3 ;  /* 0x00019003ff0075a7 */ /* 0x006e640008001104 */
[----:B-1----:R-:W-:Y:S05]  /*49a0*/  @!P0 BRA `(.L_x_47) ;  /* 0x000000c0009c8947 */ /* 0x002fea0003800000 */
.L_x_244:
[----:B------:R-:W-:-:S09]  /*49b0*/  UIMAD UR5, UR23, 0x14, UR36 ;  /* 0x00000014170578a4 */ /* 0x000fd2000f8e0224 */
[----:B-1----:R-:W1:Y:S04]  /*49c0*/  LDS R3, [UR5] ;  /* 0x00000005ff037984 */ /* 0x002e680008000800 */
[----:B---3--:R-:W2:Y:S04]  /*49d0*/  LDS R2, [UR5+0x4] ;  /* 0x00000405ff027984 */ /* 0x008ea80008000800 */
[----:B------:R-:W3:Y:S04]  /*49e0*/  LDS.U16 R14, [UR5+0x12] ;  /* 0x00001205ff0e7984 */ /* 0x000ee80008000400 */
[----:B------:R-:W4:Y:S04]  /*49f0*/  LDS R23, [UR5+0x8] ;  /* 0x00000805ff177984 */ /* 0x000f280008000800 */
[----:B------:R-:W3:Y:S01]  /*4a00*/  LDS R0, [UR5+0xc] ;  /* 0x00000c05ff007984 */ /* 0x000ee20008000800 */
[----:B------:R-:W-:Y:S01]  /*4a10*/  @!PT LDS RZ, [RZ] ;  /* 0x00000000fffff984 */ /* 0x000fe20000000800 */
[----:B------:R-:W-:Y:S01]  /*4a20*/  @!PT LDS RZ, [RZ] ;  /* 0x00000000fffff984 */ /* 0x000fe20000000800 */
[----:B------:R-:W-:Y:S01]  /*4a30*/  @!PT LDS RZ, [RZ] ;  /* 0x00000000fffff984 */ /* 0x000fe20000000800 */
[----:B------:R-:W-:Y:S01]  /*4a40*/  @!PT LDS RZ, [RZ] ;  /* 0x00000000fffff984 */ /* 0x000fe20000000800 */
[----:B------:R5:W-:Y:S06]  /*4a50*/  MEMBAR.ALL.CTA ;  /* 0x0000000000007992 */ /* 0x000bec0000008000 */
[----:B-----5:R-:W3:Y:S01]  /*4a60*/  FENCE.VIEW.ASYNC.S ;  /* 0x00000000000073c6 */ /* 0x020ee20000000000 */
[----:B-1----:R-:W-:-:S02]  /*4a70*/  R2UR UR18, R3 ;  /* 0x00000000031272ca */ /* 0x002fc400000e0000 */
[----:B--2---:R-:W-:Y:S01]  /*4a80*/  R2UR UR19, R2 ;  /* 0x00000000021372ca */ /* 0x004fe200000e0000 */
[----:B------:R-:W-:-:S14]  /*4a90*/  BRA.U UP0, `(.L_x_48) ;  /* 0x0000000100047547 */ /* 0x000fdc000b800000 */
[----:B------:R-:W-:Y:S05]  /*4aa0*/  BPT.TRAP 0x1 ;  /* 0x000000040000795c */ /* 0x000fea0000300000 */
.L_x_48:
[----:B------:R-:W-:Y:S01]  /*4ab0*/  UIADD3 UR4, UPT, UPT, UR4, 0x1d0, URZ ;  /* 0x000001d004047890 */ /* 0x000fe2000fffe0ff */
[----:B---3--:R-:W-:Y:S01]  /*4ac0*/  ISETP.NE.AND P0, PT, R0, RZ, PT ;  /* 0x000000ff0000720c */ /* 0x008fe20003f05270 */
[----:B------:R-:W-:Y:S01]  /*4ad0*/  UIADD3 UR23, UPT, UPT, UR23, 0x1, URZ ;  /* 0x0000000117177890 */ /* 0x000fe2000fffe0ff */
[----:B------:R-:W-:Y:S01]  /*4ae0*/  PLOP3.LUT P4, PT, PT, PT, PT, 0x80, 0x8 ;  /* 0x000000000008781c */ /* 0x000fe20003f8f070 */
[----:B------:R-:W-:Y:S02]  /*4af0*/  UPRMT UR4, UR21, 0x654, UR4 ;  /* 0x0000065415047896 */ /* 0x000fe40008000004 */
[----:B------:R-:W-:-:S04]  /*4b00*/  UISETP.NE.AND UP0, UPT, UR23, 0x8, UPT ;  /* 0x000000081700788c */ /* 0x000fc8000bf05270 */
[----:B------:R-:W-:-:S03]  /*4b10*/  USEL UR23, UR23, URZ, UP0 ;  /* 0x000000ff17177287 */ /* 0x000fc60008000000 */
[----:B------:R-:W-:Y:S01]  /*4b20*/  SYNCS.ARRIVE.TRANS64.RED.A1T0 RZ, [UR4], RZ ;  /* 0x000000ffffff79a7 */ /* 0x000fe20008100404 */
[----:B------:R-:W-:-:S06]  /*4b30*/  USEL UR4, URZ, 0x1, UP0 ;  /* 0x00000001ff047887 */ /* 0x000fcc0008000000 */
[----:B------:R-:W-:Y:S01]  /*4b40*/  LOP3.LUT R13, R13, UR4, RZ, 0x3c, !PT ;  /* 0x000000040d0d7c12 */ /* 0x000fe2000f8e3cff */
[----:B------:R-:W-:Y:S06]  /*4b50*/  @P0 BRA `(.L_x_49) ;  /* 0xffffffec00700947 */ /* 0x000fec000383ffff */
[----:B------:R-:W-:Y:S01]  /*4b60*/  UIADD3 UR20, UPT, UPT, UR20, 0x30, URZ ;  /* 0x0000003014147890 */ /* 0x000fe2000fffe0ff */
[----:B------:R-:W-:-:S03]  /*4b70*/  SHF.L.U32 R3, R15, 0x1f, RZ ;  /* 0x0000001f0f037819 */ /* 0x000fc600000006ff */
[----:B------:R-:W-:-:S09]  /*4b80*/  ULEA UR4, UR22, UR20, 0x3 ;  /* 0x0000001416047291 */ /* 0x000fd2000f8e18ff */
[----:B------:R-:W1:Y:S02]  /*4b90*/  SYNCS.PHASECHK.TRANS64.TRYWAIT P0, [UR4], R3 ;  /* 0x00000003ff0075a7 */ /* 0x000e640008001104 */
[----:B-1----:R-:W-:Y:S05]  /*4ba0*/  @!P0 BRA `(.L_x_50) ;  /* 0x000000c000348947 */ /* 0x002fea0003800000 */
.L_x_246:
[----:B------:R-:W-:-:S04]  /*4bb0*/  UIADD3 UR5, UPT, UPT, UR22, 0x1, URZ ;  /* 0x0000000116057890 */ /* 0x000fc8000fffe0ff */
[----:B------:R-:W-:-:S04]  /*4bc0*/  UISETP.NE.AND UP0, UPT, UR5, 0x6, UPT ;  /* 0x000000060500788c */ /* 0x000fc8000bf05270 */
[----:B------:R-:W-:Y:S02]  /*4bd0*/  USEL UR6, URZ, 0x1, UP0 ;  /* 0x00000001ff067887 */ /* 0x000fe40008000000 */
[----:B------:R-:W-:-:S04]  /*4be0*/  USEL UR5, UR5, URZ, UP0 ;  /* 0x000000ff05057287 */ /* 0x000fc80008000000 */
[----:B------:R-:W-:Y:S01]  /*4bf0*/  ULEA UR4, UR5, UR20, 0x3 ;  /* 0x0000001405047291 */ /* 0x000fe2000f8e18ff */
[----:B------:R-:W-:-:S04]  /*4c00*/  LOP3.LUT R2, R15, UR6, RZ, 0x3c, !PT ;  /* 0x000000060f027c12 */ /* 0x000fc8000f8e3cff */
[----:B-1----:R-:W-:-:S04]  /*4c10*/  SHF.L.U32 R3, R2, 0x1f, RZ ;  /* 0x0000001f02037819 */ /* 0x002fc800000006ff */
[----:B------:R-:W1:Y:S02]  /*4c20*/  SYNCS.PHASECHK.TRANS64.TRYWAIT P0, [UR4], R3 ;  /* 0x00000003ff0075a7 */ /* 0x000e640008001104 */
[----:B-1----:R-:W-:Y:S05]  /*4c30*/  @!P0 BRA `(.L_x_51) ;  /* 0x000000c000288947 */ /* 0x002fea0003800000 */
.L_x_248:
        /* <DEDUP_REMOVED lines=9> */
.L_x_250:
        /* <DEDUP_REMOVED lines=9> */
.L_x_252:
        /* <DEDUP_REMOVED lines=9> */
.L_x_254:
[----:B------:R-:W-:-:S04]  /*4df0*/  UIADD3 UR5, UPT, UPT, UR5, 0x1, URZ ;  /* 0x0000000105057890 */ /* 0x000fc8000fffe0ff */
[----:B------:R-:W-:-:S04]  /*4e00*/  UISETP.NE.AND UP0, UPT, UR5, 0x6, UPT ;  /* 0x000000060500788c */ /* 0x000fc8000bf05270 */
[----:B------:R-:W-:Y:S02]  /*4e10*/  USEL UR4, URZ, 0x1, UP0 ;  /* 0x00000001ff047887 */ /* 0x000fe40008000000 */
[----:B------:R-:W-:-:S04]  /*4e20*/  USEL UR5, UR5, URZ, UP0 ;  /* 0x000000ff05057287 */ /* 0x000fc80008000000 */
[----:B------:R-:W-:Y:S01]  /*4e30*/  LOP3.LUT R2, R2, UR4, RZ, 0x3c, !PT ;  /* 0x0000000402027c12 */ /* 0x000fe2000f8e3cff */
[----:B------:R-:W-:-:S12]  /*4e40*/  ULEA UR5, UR5, UR20, 0x3 ;  /* 0x0000001405057291 */ /* 0x000fd8000f8e18ff */
.L_x_55:
[----:B-1----:R-:W-:Y:S02]  /*4e50*/  SHF.L.U32 R3, R2, 0x1f, RZ ;  /* 0x0000001f02037819 */ /* 0x002fe400000006ff */
[----:B------:R-:W-:-:S04]  /*4e60*/  MOV R0, UR5 ;  /* 0x0000000500007c02 */ /* 0x000fc80008000f00 */
[----:B------:R1:W2:Y:S03]  /*4e70*/  SYNCS.PHASECHK.TRANS64.TRYWAIT P0, [R0+URZ], R3 ;  /* 0x00000003000075a7 */ /* 0x0002a600080011ff */
[----:B--2---:R-:W-:Y:S05]  /*4e80*/  @!P0 NANOSLEEP.SYNCS 0x989680 ;  /* 0x009896800000895d */ /* 0x004fea0003900000 */
[----:B------:R-:W2:Y:S02]  /*4e90*/  @!P0 SYNCS.PHASECHK.TRANS64 P0, [R0+URZ], R3 ;  /* 0x00000003000085a7 */ /* 0x000ea400080010ff */
[----:B--2---:R-:W-:Y:S05]  /*4ea0*/  @P0 EXIT ;  /* 0x000000000000094d */ /* 0x004fea0003800000 */
[----:B------:R-:W-:Y:S05]  /*4eb0*/  BRA `(.L_x_55) ;  /* 0xfffffffc00e47947 */ /* 0x000fea000383ffff */
.L_x_25:
[----:B------:R-:W-:-:S04]  /*4ec0*/  UISETP.LT.U32.AND UP0, UPT, UR37, 0x9, UPT ;  /* 0x000000092500788c */ /* 0x000fc8000bf01070 */
[----:B------:R-:W-:-:S04]  /*4ed0*/  USEL UR4, UR37, 0x9, UP0 ;  /* 0x0000000925047887 */ /* 0x000fc80008000000 */
[----:B------:R-:W-:-:S12]  /*4ee0*/  USHF.L.U32 UR4, UR4, 0x2, URZ ;  /* 0x0000000204047899 */ /* 0x000fd800080006ff */
[----:B------:R-:W2:Y:S02]  /*4ef0*/  LDCU UR6, c[0x2][UR4] ;  /* 0x00800000040677ac */ /* 0x000ea40008000800 */
[----:B--2---:R-:W-:-:S10]  /*4f00*/  USHF.R.S32.HI UR7, URZ, 0x1f, UR6 ;  /* 0x0000001fff077899 */ /* 0x004fd40008011406 */
.L_x_300:
[----:B-1----:R-:W-:Y:S05]  /*4f10*/  BRXU UR6 -0x4f20                                                                                                                                                                                                                                                                                                                                                                                                                                                                                                                                                                                                                                                                                                                                                                                                                                                                                                                                                                                                                                                                                                                                                                                                                                                                                                                                                             (*"BRANCH_TARGETS .L_x_301,.L_x_302,.L_x_309"*) ;  /* 0xffffffb006387958 */ /* 0x002fea000b83ffff */
.L_x_302:
[----:B------:R-:W-:-:S09]  /*4f20*/  UISETP.NE.AND UP0, UPT, UR37, 0x1, UPT ;  /* 0x000000012500788c */ /* 0x000fd2000bf05270 */
[----:B------:R-:W-:Y:S05]  /*4f30*/  BRA.U UP0, `(.L_x_56) ;  /* 0x0000003900487547 */ /* 0x000fea000b800000 */
[----:B------:R-:W-:-:S08]  /*4f40*/  NOP ;  /* 0x0000000000007918 */ /* 0x000fd00000000000 */
[----:B----45:R-:W1:-:S00]  /*4f50*/  USETMAXREG.DEALLOC.CTAPOOL 0x88 ;  /* 0x00000088000079c8 */ /* 0x030e4000080e0500 */
[----:B------:R-:W2:Y:S01]  /*4f60*/  LDCU.64 UR14, c[0x0][0xba0] ;  /* 0x00017400ff0e77ac */ /* 0x000ea20008000a00 */
[----:B-1----:R-:W-:Y:S01]  /*4f70*/  HFMA2 R8, -RZ, RZ, 0, 5.9604644775390625e-08 ;  /* 0x00000001ff087431 */ /* 0x002fe200000001ff */
[----:B------:R-:W-:Y:S01]  /*4f80*/  PRMT R9, RZ, 0x7610, R9 ;  /* 0x00007610ff097816 */ /* 0x000fe20000000009 */
[----:B------:R-:W1:Y:S01]  /*4f90*/  LDCU.64 UR12, c[0x0][0xbb8] ;  /* 0x00017700ff0c77ac */ /* 0x000e620008000a00 */
[----:B------:R-:W3:Y:S01]  /*4fa0*/  LDCU UR4, c[0x0][0xbdc] ;  /* 0x00017b80ff0477ac */ /* 0x000ee20008000800 */
[----:B------:R-:W4:Y:S01]  /*4fb0*/  LDCU UR18, c[0x0][0xb80] ;  /* 0x00017000ff1277ac */ /* 0x000f220008000800 */
[----:B------:R-:W-:Y:S01]  /*4fc0*/  UMOV UR5, 0xffffffff ;  /* 0xffffffff00057882 */ /* 0x000fe20000000000 */
[----:B------:R-:W-:Y:S01]  /*4fd0*/  UMOV UR19, URZ ;  /* 0x000000ff00137c82 */ /* 0x000fe20008000000 */
[----:B--2---:R-:W-:-:S04]  /*4fe0*/  UIADD3 UR16, UP0, UPT, UR14, -0x1, URZ ;  /* 0xffffffff0e107890 */ /* 0x004fc8000ff1e0ff */
[----:B------:R-:W-:Y:S02]  /*4ff0*/  UIADD3.X UR15, UPT, UPT, UR15, -0x1, URZ, UP0, !UPT ;  /* 0xffffffff0f0f7890 */ /* 0x000fe400087fe4ff */
[----:B-1----:R-:W-:Y:S02]  /*5000*/  UIADD3 UR14, UP0, UPT, UR12, -0x1, URZ ;  /* 0xffffffff0c0e7890 */ /* 0x002fe4000ff1e0ff */
[----:B---3--:R-:W-:Y:S02]  /*5010*/  USHF.L.U32 UR4, UR5, UR4, URZ ;  /* 0x0000000405047299 */ /* 0x008fe400080006ff */
[----:B------:R-:W-:Y:S02]  /*5020*/  UIADD3.X UR13, UPT, UPT, UR13, -0x1, URZ, UP0, !UPT ;  /* 0xffffffff0d0d7890 */ /* 0x000fe400087fe4ff */
[----:B----4-:R-:W-:Y:S02]  /*5030*/  UIADD3 UR18, UPT, UPT, UR18, -0x1, URZ ;  /* 0xffffffff12127890 */ /* 0x010fe4000fffe0ff */
[----:B------:R-:W-:-:S12]  /*5040*/  ULOP3.LUT UR12, URZ, UR4, URZ, 0x33, !UPT ;  /* 0x00000004ff0c7292 */ /* 0x000fd8000f8e33ff */
.L_x_73:
[----:B-1----:R-:W1:Y:S01]  /*5050*/  LDC.64 R2, c[0x0][0xbd0] ;  /* 0x0002f400ff027b82 */ /* 0x002e620000000a00 */
[----:B------:R-:W-:Y:S01]  /*5060*/  UIADD3 UR30, UP0, UPT, UR30, UR34, URZ ;  /* 0x000000221e1e7290 */ /* 0x000fe2000ff1e0ff */
[----:B------:R-:W-:Y:S01]  /*5070*/  ISETP.NE.AND P1, PT, RZ, UR17, PT ;  /* 0x00000011ff007c0c */ /* 0x000fe2000bf25270 */
[----:B------:R-:W-:Y:S01]  /*5080*/  IMAD.MOV.U32 R18, RZ, RZ, -0x1 ;  /* 0xffffffffff127424 */ /* 0x000fe200078e00ff */
[----:B------:R-:W-:Y:S01]  /*5090*/  PLOP3.LUT P2, PT, PT, PT, PT, 0x80, 0x8 ;  /* 0x000000000008781c */ /* 0x000fe20003f4f070 */
[----:B------:R-:W-:Y:S01]  /*50a0*/  UIADD3.X UR25, UPT, UPT, UR25, UR31, URZ, UP0, !UPT ;  /* 0x0000001f19197290 */ /* 0x000fe200087fe4ff */
[----:B------:R-:W-:Y:S02]  /*50b0*/  IMAD.MOV.U32 R10, RZ, RZ, -0x1 ;  /* 0xffffffffff0a7424 */ /* 0x000fe400078e00ff */
[----:B------:R-:W-:Y:S02]  /*50c0*/  P2R R11, PR, RZ, 0x4 ;  /* 0x00000004ff0b7803 */ /* 0x000fe40000000000 */
[----:B-1----:R-:W-:Y:S01]  /*50d0*/  ISETP.LE.U32.AND P0, PT, R2, UR30, PT ;  /* 0x0000001e02007c0c */ /* 0x002fe2000bf03070 */
[----:B------:R-:W-:-:S05]  /*50e0*/  IMAD.U32 R2, RZ, RZ, UR25 ;  /* 0x00000019ff027e24 */ /* 0x000fca000f8e00ff */
[----:B------:R-:W-:Y:S01]  /*50f0*/  ISETP.GE.U32.AND.EX P0, PT, R2, R3, PT, P0 ;  /* 0x000000030200720c */ /* 0x000fe20003f06100 */
[----:B------:R-:W-:Y:S02]  /*5100*/  IMAD.MOV.U32 R3, RZ, RZ, RZ ;  /* 0x000000ffff037224 */ /* 0x000fe400078e00ff */
[----:B------:R-:W-:-:S10]  /*5110*/  IMAD.MOV.U32 R2, RZ, RZ, -0x1 ;  /* 0xffffffffff027424 */ /* 0x000fd400078e00ff */
[----:B-----5:R-:W-:Y:S05]  /*5120*/  @P0 BRA P1, `(.L_x_57) ;  /* 0x00000018000c0947 */ /* 0x020fea0000800000 */
[----:B------:R-:W-:Y:S01]  /*5130*/  IADD3 R15, P1, PT, R16, UR41, RZ ;  /* 0x00000029100f7c10 */ /* 0x000fe2000ff3e0ff */
[----:B------:R-:W-:-:S03]  /*5140*/  IMAD.U32 R10, RZ, RZ, UR25 ;  /* 0x00000019ff0a7e24 */ /* 0x000fc6000f8e00ff */
[----:B------:R-:W-:Y:S02]  /*5150*/  ISETP.LE.U32.AND P0, PT, R15, UR30, PT ;  /* 0x0000001e0f007c0c */ /* 0x000fe4000bf03070 */
[----:B------:R-:W-:-:S04]  /*5160*/  IADD3.X R15, PT, PT, R17, UR40, RZ, P1, !PT ;  /* 0x00000028110f7c10 */ /* 0x000fc80008ffe4ff */
[----:B------:R-:W-:-:S13]  /*5170*/  ISETP.GE.U32.AND.EX P0, PT, R10, R15, PT, P0 ;  /* 0x0000000f0a00720c */ /* 0x000fda0003f06100 */
[----:B------:R-:W-:Y:S05]  /*5180*/  @!P0 BRA `(.L_x_58) ;  /* 0x0000001000f08947 */ /* 0x000fea0003800000 */
[----:B------:R-:W1:Y:S01]  /*5190*/  LDCU UR20, c[0x0][0xbe8] ;  /* 0x00017d00ff1477ac */ /* 0x000e620008000800 */
[----:B------:R-:W-:Y:S01]  /*51a0*/  IMAD.IADD R22, R7, 0x1, R14 ;  /* 0x0000000107167824 */ /* 0x000fe200078e020e */
[----:B------:R-:W-:Y:S01]  /*51b0*/  MOV R14, R5 ;  /* 0x00000005000e7202 */ /* 0x000fe20000000f00 */
[----:B------:R-:W-:Y:S02]  /*51c0*/  IMAD.MOV.U32 R16, RZ, RZ, R6 ;  /* 0x000000ffff107224 */ /* 0x000fe400078e0006 */
[----:B------:R-:W-:-:S05]  /*51d0*/  VIADD R10, R22, 0x20 ;  /* 0x00000020160a7836 */ /* 0x000fca0000000000 */
[----:B-1----:R-:W-:-:S13]  /*51e0*/  ISETP.GE.AND P0, PT, R10, UR20, PT ;  /* 0x000000140a007c0c */ /* 0x002fda000bf06270 */
[----:B------:R-:W1:Y:S01]  /*51f0*/  @!P0 LDC.64 R18, c[0x0][0xbf0] ;  /* 0x0002fc00ff128b82 */ /* 0x000e620000000a00 */
[----:B------:R-:W-:Y:S01]  /*5200*/  BSSY.RECONVERGENT B0, `(.L_x_59) ;  /* 0x0000062000007945 */ /* 0x000fe20003800200 */
[----:B------:R-:W-:Y:S01]  /*5210*/  HFMA2 R15, -RZ, RZ, 0, 0 ;  /* 0x00000000ff0f7431 */ /* 0x000fe200000001ff */
[----:B------:R-:W-:Y:S01]  /*5220*/  MOV R17, 0x7fffffff ;  /* 0x7fffffff00117802 */ /* 0x000fe20000000f00 */
[----:B-1----:R-:W-:-:S05]  /*5230*/  @!P0 IMAD.WIDE R18, R22, 0xc, R18 ;  /* 0x0000000c16128825 */ /* 0x002fca00078e0212 */
[----:B------:R1:W5:Y:S04]  /*5240*/  @!P0 LDG.E R5, desc[UR50][R18.64+0x180] ;  /* 0x0001803212058981 */ /* 0x000368000c1e1900 */
[----:B------:R1:W5:Y:S01]  /*5250*/  @!P0 LDG.E R6, desc[UR50][R18.64+0x184] ;  /* 0x0001843212068981 */ /* 0x000362000c1e1900 */
[----:B------:R-:W-:-:S13]  /*5260*/  ISETP.GE.AND P0, PT, R22, UR20, PT ;  /* 0x0000001416007c0c */ /* 0x000fda000bf06270 */
[----:B------:R-:W-:Y:S05]  /*5270*/  @P0 BRA `(.L_x_60) ;  /* 0x0000000400680947 */ /* 0x000fea0003800000 */
[----:B------:R-:W-:Y:S01]  /*5280*/  IABS R13, R4 ;  /* 0x00000004000d7213 */ /* 0x000fe20000000000 */
[----:B------:R-:W2:Y:S01]  /*5290*/  LDCU.64 UR8, c[0x0][0xbb0] ;  /* 0x00017600ff0877ac */ /* 0x000ea20008000a00 */
[----:B------:R-:W-:Y:S02]  /*52a0*/  IABS R12, R0 ;  /* 0x00000000000c7213 */ /* 0x000fe40000000000 */
[----:B------:R-:W3:Y:S01]  /*52b0*/  I2F.RP R24, R13 ;  /* 0x0000000d00187306 */ /* 0x000ee20000209400 */
[----:B------:R-:W4:Y:S01]  /*52c0*/  LDCU.128 UR4, c[0x0][0xbc0] ;  /* 0x00017800ff0477ac */ /* 0x000f220008000c00 */
[----:B------:R-:W-:Y:S02]  /*52d0*/  IADD3 R15, P0, PT, R14, UR16, RZ ;  /* 0x000000100e0f7c10 */ /* 0x000fe4000ff1e0ff */
[----:B-1----:R-:W-:Y:S01]  /*52e0*/  IADD3 R19, P2, PT, R16, UR14, RZ ;  /* 0x0000000e10137c10 */ /* 0x002fe2000ff5e0ff */
[----:B------:R-:W1:Y:S01]  /*52f0*/  LDCU.64 UR10, c[0x0][0xba8] ;  /* 0x00017500ff0a77ac */ /* 0x000e620008000a00 */
[----:B------:R-:W-:-:S02]  /*5300*/  LEA.HI.X.SX32 R14, R14, UR15, 0x1, P0 ;  /* 0x0000000f0e0e7c11 */ /* 0x000fc400080f0eff */
[----:B------:R-:W1:Y:S01]  /*5310*/  I2F.RP R10, R12 ;  /* 0x0000000c000a7306 */ /* 0x000e620000209400 */
[----:B------:R-:W-:Y:S02]  /*5320*/  LEA.HI.X.SX32 R18, R16, UR13, 0x1, P2 ;  /* 0x0000000d10127c11 */ /* 0x000fe400090f0eff */
[----:B--2---:R-:W-:-:S05]  /*5330*/  IADD3 R17, P0, PT, R15, UR9, RZ ;  /* 0x000000090f117c10 */ /* 0x004fca000ff1e0ff */
[----:B---3--:R-:W2:Y:S01]  /*5340*/  MUFU.RCP R24, R24 ;  /* 0x0000001800187308 */ /* 0x008ea20000001000 */
[----:B----4-:R-:W-:Y:S01]  /*5350*/  IADD3 R21, P1, PT, R19, UR7, RZ ;  /* 0x0000000713157c10 */ /* 0x010fe2000ff3e0ff */
[----:B------:R-:W-:Y:S02]  /*5360*/  IMAD.X R16, RZ, RZ, R14, P0 ;  /* 0x000000ffff107224 */ /* 0x000fe400000e060e */
[----:B-1----:R-:W-:-:S04]  /*5370*/  IMAD.WIDE.U32 R34, R17, UR10, RZ ;  /* 0x0000000a11227c25 */ /* 0x002fc8000f8e00ff */
[----:B------:R-:W1:Y:S01]  /*5380*/  MUFU.RCP R10, R10 ;  /* 0x0000000a000a7308 */ /* 0x000e620000001000 */
[----:B------:R-:W-:Y:S02]  /*5390*/  IMAD.X R20, RZ, RZ, R18, P1 ;  /* 0x000000ffff147224 */ /* 0x000fe400008e0612 */
[----:B------:R-:W-:-:S04]  /*53a0*/  IMAD.WIDE.U32 R28, R16, UR10, RZ ;  /* 0x0000000a101c7c25 */ /* 0x000fc8000f8e00ff */
[----:B--2---:R-:W-:Y:S02]  /*53b0*/  VIADD R24, R24, 0xffffffe ;  /* 0x0ffffffe18187836 */ /* 0x004fe40000000000 */
[----:B------:R-:W-:Y:S02]  /*53c0*/  IMAD.WIDE.U32 R26, R20, UR4, RZ ;  /* 0x00000004141a7c25 */ /* 0x000fe4000f8e00ff */
[----:B------:R-:W2:Y:S02]  /*53d0*/  F2I.FTZ.U32.TRUNC.NTZ R25, R24 ;  /* 0x0000001800197305 */ /* 0x000ea4000021f000 */
[----:B------:R-:W-:-:S04]  /*53e0*/  IMAD.WIDE.U32 R28, P1, R17, UR11, R28 ;  /* 0x0000000b111c7c25 */ /* 0x000fc8000f82001c */
[----:B-1----:R-:W-:Y:S02]  /*53f0*/  VIADD R10, R10, 0xffffffe ;  /* 0x0ffffffe0a0a7836 */ /* 0x002fe40000000000 */
[----:B------:R-:W-:-:S04]  /*5400*/  IMAD.WIDE.U32 R26, P0, R21, UR5, R26 ;  /* 0x00000005151a7c25 */ /* 0x000fc8000f80001a */
[----:B------:R-:W-:Y:S02]  /*5410*/  IMAD.WIDE.U32 R36, R21, UR4, RZ ;  /* 0x0000000415247c25 */ /* 0x000fe4000f8e00ff */
[----:B------:R-:W1:Y:S02]  /*5420*/  F2I.FTZ.U32.TRUNC.NTZ R21, R10 ;  /* 0x0000000a00157305 */ /* 0x000e64000021f000 */
[----:B------:R-:W-:Y:S01]  /*5430*/  IMAD.X R33, RZ, RZ, RZ, P1 ;  /* 0x000000ffff217224 */ /* 0x000fe200008e06ff */
[----:B------:R-:W-:Y:S01]  /*5440*/  IADD3 RZ, P1, PT, R35, R28, RZ ;  /* 0x0000001c23ff7210 */ /* 0x000fe20007f3e0ff */
[----:B------:R-:W-:Y:S01]  /*5450*/  IMAD.MOV.U32 R32, RZ, RZ, R29 ;  /* 0x000000ffff207224 */ /* 0x000fe200078e001d */
[----:B------:R-:W-:Y:S01]  /*5460*/  IADD3 RZ, P2, PT, R37, R26, RZ ;  /* 0x0000001a25ff7210 */ /* 0x000fe20007f5e0ff */
[----:B------:R-:W-:Y:S01]  /*5470*/  IMAD.X R31, RZ, RZ, RZ, P0 ;  /* 0x000000ffff1f7224 */ /* 0x000fe200000e06ff */
[----:B------:R-:W-:Y:S01]  /*5480*/  ISETP.NE.U32.AND P0, PT, RZ, UR10, PT ;  /* 0x0000000aff007c0c */ /* 0x000fe2000bf05070 */
[----:B------:R-:W-:-:S02]  /*5490*/  IMAD.MOV.U32 R30, RZ, RZ, R27 ;  /* 0x000000ffff1e7224 */ /* 0x000fc400078e001b */
[----:B------:R-:W-:Y:S01]  /*54a0*/  IMAD.WIDE.U32.X R32, R16, UR11, R32, P1 ;  /* 0x0000000b10207c25 */ /* 0x000fe200088e0420 */
[----:B------:R-:W-:Y:S02]  /*54b0*/  ISETP.NE.U32.AND P1, PT, RZ, UR4, PT ;  /* 0x00000004ff007c0c */ /* 0x000fe4000bf25070 */
[----:B------:R-:W-:Y:S01]  /*54c0*/  ISETP.NE.AND.EX P0, PT, RZ, UR11, PT, P0 ;  /* 0x0000000bff007c0c */ /* 0x000fe2000bf05300 */
[----:B--2---:R-:W-:Y:S01]  /*54d0*/  IMAD.MOV R17, RZ, RZ, -R25 ;  /* 0x000000ffff117224 */ /* 0x004fe200078e0a19 */
[----:B------:R-:W-:Y:S01]  /*54e0*/  ISETP.NE.AND.EX P1, PT, RZ, UR5, PT, P1 ;  /* 0x00000005ff007c0c */ /* 0x000fe2000bf25310 */
[----:B------:R-:W-:Y:S01]  /*54f0*/  IMAD.WIDE.U32.X R30, R20, UR5, R30, P2 ;  /* 0x00000005141e7c25 */ /* 0x000fe200090e041e */
[----:B------:R-:W-:Y:S02]  /*5500*/  SEL R15, R15, R32, !P0 ;  /* 0x000000200f0f7207 */ /* 0x000fe40004000000 */
[----:B------:R-:W-:Y:S01]  /*5510*/  SEL R14, R14, R33, !P0 ;  /* 0x000000210e0e7207 */ /* 0x000fe20004000000 */
[----:B------:R-:W-:Y:S01]  /*5520*/  IMAD R17, R17, R13, RZ ;  /* 0x0000000d11117224 */ /* 0x000fe200078e02ff */
[----:B------:R-:W-:Y:S01]  /*5530*/  SEL R19, R19, R30, !P1 ;  /* 0x0000001e13137207 */ /* 0x000fe20004800000 */
[----:B------:R-:W-:Y:S01]  /*5540*/  IMAD.MOV.U32 R24, RZ, RZ, RZ ;  /* 0x000000ffff187224 */ /* 0x000fe200078e00ff */
[----:B------:R-:W-:Y:S01]  /*5550*/  SEL R18, R18, R31, !P1 ;  /* 0x0000001f12127207 */ /* 0x000fe20004800000 */
[----:B-1----:R-:W-:Y:S01]  /*5560*/  IMAD.MOV R10, RZ, RZ, -R21 ;  /* 0x000000ffff0a7224 */ /* 0x002fe200078e0a15 */
[----:B------:R-:W-:Y:S01]  /*5570*/  SHF.R.U64 R27, R15, UR8, R14 ;  /* 0x000000080f1b7c19 */ /* 0x000fe2000800120e */
[----:B------:R-:W-:Y:S01]  /*5580*/  IMAD.HI.U32 R17, R25, R17, R24 ;  /* 0x0000001119117227 */ /* 0x000fe200078e0018 */
[----:B------:R-:W-:-:S02]  /*5590*/  SHF.R.U64 R25, R19, UR6, R18 ;  /* 0x0000000613197c19 */ /* 0x000fc40008001212 */
[----:B------:R-:W-:Y:S01]  /*55a0*/  IADD3 R24, PT, PT, R4, -0x1, R27 ;  /* 0xffffffff04187810 */ /* 0x000fe20007ffe01b */
[----:B------:R-:W-:Y:S01]  /*55b0*/  IMAD.MOV.U32 R19, RZ, RZ, R10 ;  /* 0x000000ffff137224 */ /* 0x000fe200078e000a */
[----:B------:R-:W-:Y:S01]  /*55c0*/  IABS R15, R4 ;  /* 0x00000004000f7213 */ /* 0x000fe20000000000 */
[----:B------:R-:W-:Y:S01]  /*55d0*/  IMAD.MOV.U32 R20, RZ, RZ, RZ ;  /* 0x000000ffff147224 */ /* 0x000fe200078e00ff */
[----:B------:R-:W-:Y:S01]  /*55e0*/  IADD3 R18, PT, PT, R0, -0x1, R25 ;  /* 0xffffffff00127810 */ /* 0x000fe20007ffe019 */
[----:B------:R-:W-:Y:S01]  /*55f0*/  IMAD R19, R19, R12, RZ ;  /* 0x0000000c13137224 */ /* 0x000fe200078e02ff */
[----:B------:R-:W-:Y:S01]  /*5600*/  IABS R16, R24 ;  /* 0x0000001800107213 */ /* 0x000fe20000000000 */
[----:B------:R-:W-:Y:S01]  /*5610*/  IMAD.MOV R15, RZ, RZ, -R15 ;  /* 0x000000ffff0f7224 */ /* 0x000fe200078e0a0f */
[----:B------:R-:W-:Y:S01]  /*5620*/  IABS R10, R0 ;  /* 0x00000000000a7213 */ /* 0x000fe20000000000 */
[----:B------:R-:W-:Y:S01]  /*5630*/  IMAD.HI.U32 R19, R21, R19, R20 ;  /* 0x0000001315137227 */ /* 0x000fe200078e0014 */
[----:B------:R-:W-:-:S02]  /*5640*/  IABS R14, R18 ;  /* 0x00000012000e7213 */ /* 0x000fc40000000000 */
[----:B------:R-:W-:Y:S01]  /*5650*/  ISETP.GE.AND P4, PT, R24, RZ, PT ;  /* 0x000000ff1800720c */ /* 0x000fe20003f86270 */
[----:B------:R-:W-:Y:S01]  /*5660*/  IMAD.HI.U32 R17, R17, R16, RZ ;  /* 0x0000001011117227 */ /* 0x000fe200078e00ff */
[----:B------:R-:W-:-:S03]  /*5670*/  ISETP.GE.AND P2, PT, R18, RZ, PT ;  /* 0x000000ff1200720c */ /* 0x000fc60003f46270 */
[----:B------:R-:W-:Y:S02]  /*5680*/  IMAD.MOV R10, RZ, RZ, -R10 ;  /* 0x000000ffff0a7224 */ /* 0x000fe400078e0a0a */
[----:B------:R-:W-:-:S04]  /*5690*/  IMAD.HI.U32 R19, R19, R14, RZ ;  /* 0x0000000e13137227 */ /* 0x000fc800078e00ff */
[----:B------:R-:W-:Y:S02]  /*56a0*/  IMAD R16, R17, R15, R16 ;  /* 0x0000000f11107224 */ /* 0x000fe400078e0210 */
[----:B------:R-:W-:Y:S02]  /*56b0*/  IMAD R19, R19, R10, R14 ;  /* 0x0000000a13137224 */ /* 0x000fe400078e020e */
[----:B------:R-:W1:Y:S01]  /*56c0*/  LDC R10, c[0x0][0xbe0] ;  /* 0x0002f800ff0a7b82 */ /* 0x000e620000000800 */
[----:B------:R-:W-:Y:S02]  /*56d0*/  ISETP.GT.U32.AND P1, PT, R13, R16, PT ;  /* 0x000000100d00720c */ /* 0x000fe40003f24070 */
[----:B------:R-:W-:-:S11]  /*56e0*/  ISETP.GT.U32.AND P0, PT, R12, R19, PT ;  /* 0x000000130c00720c */ /* 0x000fd60003f04070 */
[----:B------:R-:W-:Y:S01]  /*56f0*/  @!P1 IMAD.IADD R16, R16, 0x1, -R13 ;  /* 0x0000000110109824 */ /* 0x000fe200078e0a0d */
[----:B------:R-:W-:Y:S01]  /*5700*/  ISETP.NE.AND P1, PT, RZ, UR33, PT ;  /* 0x00000021ff007c0c */ /* 0x000fe2000bf25270 */
[----:B------:R-:W-:-:S03]  /*5710*/  @!P0 IMAD.IADD R19, R19, 0x1, -R12 ;  /* 0x0000000113138824 */ /* 0x000fc600078e0a0c */
[----:B------:R-:W-:Y:S02]  /*5720*/  ISETP.GT.U32.AND P0, PT, R13, R16, PT ;  /* 0x000000100d00720c */ /* 0x000fe40003f04070 */
[----:B------:R-:W-:-:S11]  /*5730*/  ISETP.GT.U32.AND P3, PT, R12, R19, PT ;  /* 0x000000130c00720c */ /* 0x000fd60003f64070 */
[----:B------:R-:W-:Y:S01]  /*5740*/  @!P0 IMAD.IADD R16, R16, 0x1, -R13 ;  /* 0x0000000110108824 */ /* 0x000fe200078e0a0d */
[----:B------:R-:W-:Y:S01]  /*5750*/  ISETP.NE.AND P0, PT, RZ, UR32, PT ;  /* 0x00000020ff007c0c */ /* 0x000fe2000bf05270 */
[----:B------:R-:W-:Y:S02]  /*5760*/  @!P3 IMAD.IADD R19, R19, 0x1, -R12 ;  /* 0x000000011313b824 */ /* 0x000fe400078e0a0c */
[----:B------:R-:W-:Y:S01]  /*5770*/  @!P4 IMAD.MOV R16, RZ, RZ, -R16 ;  /* 0x000000ffff10c224 */ /* 0x000fe200078e0a10 */
[----:B------:R-:W-:Y:S01]  /*5780*/  @!P1 LOP3.LUT R16, RZ, UR33, RZ, 0x33, !PT ;  /* 0x00000021ff109c12 */ /* 0x000fe2000f8e33ff */
[----:B------:R-:W-:-:S04]  /*5790*/  @!P2 IMAD.MOV R19, RZ, RZ, -R19 ;  /* 0x000000ffff13a224 */ /* 0x000fc800078e0a13 */
[----:B------:R-:W-:-:S04]  /*57a0*/  IMAD.IADD R16, R24, 0x1, -R16 ;  /* 0x0000000118107824 */ /* 0x000fc800078e0a10 */
[----:B------:R-:W-:Y:S02]  /*57b0*/  @!P0 LOP3.LUT R19, RZ, UR32, RZ, 0x33, !PT ;  /* 0x00000020ff138c12 */ /* 0x000fe4000f8e33ff */
[----:B-1----:R-:W-:-:S03]  /*57c0*/  ISETP.NE.AND P0, PT, R10, 0x1, PT ;  /* 0x000000010a00780c */ /* 0x002fc60003f05270 */
[----:B------:R-:W-:-:S04]  /*57d0*/  IMAD.IADD R19, R18, 0x1, -R19 ;  /* 0x0000000112137824 */ /* 0x000fc800078e0a13 */
[----:B------:R-:W-:Y:S01]  /*57e0*/  IMAD R17, R16, R19, RZ ;  /* 0x0000001310117224 */ /* 0x000fe200078e02ff */
[----:B------:R-:W-:-:S04]  /*57f0*/  SEL R12, R19, R16, !P0 ;  /* 0x00000010130c7207 */ /* 0x000fc80004000000 */
[----:B------:R-:W-:Y:S02]  /*5800*/  SHF.R.S32.HI R15, RZ, 0x1f, R17 ;  /* 0x0000001fff0f7819 */ /* 0x000fe40000011411 */
[----:B------:R-:W-:Y:S02]  /*5810*/  SHF.R.S32.HI R13, RZ, 0x1f, R12 ;  /* 0x0000001fff0d7819 */ /* 0x000fe4000001140c */
.L_x_60:
[----:B------:R-:W-:Y:S05]  /*5820*/  BSYNC.RECONVERGENT B0 ;  /* 0x0000000000007941 */ /* 0x000fea0003800200 */
.L_x_59:
        /* <DEDUP_REMOVED lines=23> */
[----:B------:R-:W1:Y:S04]  /*59a0*/  SHFL.UP PT, R21, R18, 0x8, RZ ;  /* 0x0500000012157989 */ /* 0x000e6800000e00ff */
        /* <DEDUP_REMOVED lines=10> */
[----:B------:R-:W-:Y:S01]  /*5a50*/  IMAD.X R16, R19, 0x1, R20, P0 ;  /* 0x0000000113107824 */ /* 0x000fe200000e0614 */
[----:B------:R-:W-:Y:S01]  /*5a60*/  IADD3 R10, P0, PT, R18, UR41, RZ ;  /* 0x00000029120a7c10 */ /* 0x000fe2000ff1e0ff */
[----:B------:R-:W-:-:S03]  /*5a70*/  IMAD.U32 R19, RZ, RZ, UR25 ;  /* 0x00000019ff137e24 */ /* 0x000fc6000f8e00ff */
[----:B------:R-:W-:Y:S02]  /*5a80*/  IADD3.X R14, PT, PT, R16, UR40, RZ, P0, !PT ;  /* 0x00000028100e7c10 */ /* 0x000fe400087fe4ff */
[----:B------:R-:W-:-:S04]  /*5a90*/  ISETP.LE.U32.AND P0, PT, R10, UR30, PT ;  /* 0x0000001e0a007c0c */ /* 0x000fc8000bf03070 */
[----:B------:R-:W-:-:S13]  /*5aa0*/  ISETP.GE.U32.AND.EX P0, PT, R19, R14, PT, P0 ;  /* 0x0000000e1300720c */ /* 0x000fda0003f06100 */
[----:B------:R-:W-:-:S04]  /*5ab0*/  VOTE.ANY R19, PT, !P0 ;  /* 0x0000000000137806 */ /* 0x000fc800040e0100 */
[----:B------:R-:W-:-:S13]  /*5ac0*/  ISETP.NE.AND P0, PT, R19, RZ, PT ;  /* 0x000000ff1300720c */ /* 0x000fda0003f05270 */
[----:B------:R-:W-:Y:S05]  /*5ad0*/  @P0 BRA `(.L_x_61) ;  /* 0x00000008004c0947 */ /* 0x000fea0003800000 */
[----:B------:R-:W1:Y:S01]  /*5ae0*/  LDC R15, c[0x0][0xbe0] ;  /* 0x0002f800ff0f7b82 */ /* 0x000e620000000800 */
[----:B------:R-:W2:Y:S01]  /*5af0*/  LDCU UR20, c[0x0][0xbe8] ;  /* 0x00017d00ff1477ac */ /* 0x000ea20008000800 */
[----:B------:R-:W3:Y:S01]  /*5b00*/  LDCU.64 UR10, c[0x0][0xba8] ;  /* 0x00017500ff0a77ac */ /* 0x000ee20008000a00 */
[----:B------:R-:W4:Y:S01]  /*5b10*/  LDCU.64 UR8, c[0x0][0xbb0] ;  /* 0x00017600ff0877ac */ /* 0x000f220008000a00 */
[----:B------:R-:W1:Y:S02]  /*5b20*/  LDCU.128 UR4, c[0x0][0xbc0] ;  /* 0x00017800ff0477ac */ /* 0x000e640008000c00 */
[----:B-1234-:R-:W-:-:S13]  /*5b30*/  ISETP.NE.AND P6, PT, R15, 0x1, PT ;  /* 0x000000010f00780c */ /* 0x01efda0003fc5270 */
.L_x_64:
[C---:B------:R-:W-:Y:S01]  /*5b40*/  VIADD R15, R22.reuse, 0x40 ;  /* 0x00000040160f7836 */ /* 0x040fe20000000000 */
[----:B-----5:R-:W-:Y:S01]  /*5b50*/  MOV R18, R5 ;  /* 0x0000000500127202 */ /* 0x020fe20000000f00 */
[----:B------:R-:W-:Y:S02]  /*5b60*/  VIADD R22, R22, 0x20 ;  /* 0x0000002016167836 */ /* 0x000fe40000000000 */
[----:B------:R-:W-:Y:S01]  /*5b70*/  IMAD.MOV.U32 R16, RZ, RZ, R6 ;  /* 0x000000ffff107224 */ /* 0x000fe200078e0006 */
[----:B------:R-:W-:-:S13]  /*5b80*/  ISETP.GE.AND P0, PT, R15, UR20, PT ;  /* 0x000000140f007c0c */ /* 0x000fda000bf06270 */
[----:B------:R-:W1:Y:S01]  /*5b90*/  @!P0 LDC.64 R20, c[0x0][0xbf0] ;  /* 0x0002fc00ff148b82 */ /* 0x000e620000000a00 */
[----:B------:R-:W2:Y:S01]  /*5ba0*/  SHFL.IDX PT, R14, R14, 0x1f, 0x1f ;  /* 0x03e01f000e0e7f89 */ /* 0x000ea200000e0000 */
[----:B------:R-:W-:Y:S01]  /*5bb0*/  BSSY.RECONVERGENT B0, `(.L_x_62) ;  /* 0x000005d000007945 */ /* 0x000fe20003800200 */
[----:B------:R-:W-:Y:S02]  /*5bc0*/  HFMA2 R15, -RZ, RZ, 0, 0 ;  /* 0x00000000ff0f7431 */ /* 0x000fe400000001ff */
[----:B------:R-:W3:Y:S01]  /*5bd0*/  SHFL.IDX PT, R10, R10, 0x1f, 0x1f ;  /* 0x03e01f000a0a7f89 */ /* 0x000ee200000e0000 */
[----:B-1----:R-:W-:-:S05]  /*5be0*/  @!P0 IMAD.WIDE R20, R22, 0xc, R20 ;  /* 0x0000000c16148825 */ /* 0x002fca00078e0214 */
[----:B------:R1:W5:Y:S04]  /*5bf0*/  @!P0 LDG.E R5, desc[UR50][R20.64+0x180] ;  /* 0x0001803214058981 */ /* 0x000368000c1e1900 */
[----:B------:R1:W5:Y:S01]  /*5c00*/  @!P0 LDG.E R6, desc[UR50][R20.64+0x184] ;  /* 0x0001843214068981 */ /* 0x000362000c1e1900 */
[----:B------:R-:W-:Y:S02]  /*5c10*/  ISETP.GE.AND P0, PT, R22, UR20, PT ;  /* 0x0000001416007c0c */ /* 0x000fe4000bf06270 */
[----:B------:R-:W-:-:S11]  /*5c20*/  MOV R17, 0x7fffffff ;  /* 0x7fffffff00117802 */ /* 0x000fd60000000f00 */
[----:B--23--:R-:W-:Y:S05]  /*5c30*/  @P0 BRA `(.L_x_63) ;  /* 0x0000000400500947 */ /* 0x00cfea0003800000 */
[----:B------:R-:W-:-:S04]  /*5c40*/  IADD3 R13, P0, PT, R18, UR16, RZ ;  /* 0x00000010120d7c10 */ /* 0x000fc8000ff1e0ff */
[----:B------:R-:W-:Y:S02]  /*5c50*/  LEA.HI.X.SX32 R12, R18, UR15, 0x1, P0 ;  /* 0x0000000f120c7c11 */ /* 0x000fe400080f0eff */
[----:B------:R-:W-:-:S04]  /*5c60*/  IADD3 R18, P0, PT, R16, UR14, RZ ;  /* 0x0000000e10127c10 */ /* 0x000fc8000ff1e0ff */
[----:B------:R-:W-:Y:S02]  /*5c70*/  LEA.HI.X.SX32 R17, R16, UR13, 0x1, P0 ;  /* 0x0000000d10117c11 */ /* 0x000fe400080f0eff */
[----:B------:R-:W-:-:S05]  /*5c80*/  IADD3 R16, P0, PT, R13, UR9, RZ ;  /* 0x000000090d107c10 */ /* 0x000fca000ff1e0ff */
[----:B------:R-:W-:Y:S01]  /*5c90*/  IMAD.X R15, RZ, RZ, R12, P0 ;  /* 0x000000ffff0f7224 */ /* 0x000fe200000e060c */
[----:B-1----:R-:W-:Y:S01]  /*5ca0*/  IADD3 R20, P0, PT, R18, UR7, RZ ;  /* 0x0000000712147c10 */ /* 0x002fe2000ff1e0ff */
        /* <DEDUP_REMOVED lines=71> */
[----:B------:R-:W-:-:S05]  /*6120*/  @!P0 LOP3.LUT R13, RZ, UR32, RZ, 0x33, !PT ;  /* 0x00000020ff0d8c12 */ /* 0x000fca000f8e33ff */
[----:B------:R-:W-:-:S05]  /*6130*/  IMAD.IADD R18, R18, 0x1, -R13 ;  /* 0x0000000112127824 */ /* 0x000fca00078e0a0d */
[CC--:B------:R-:W-:Y:S01]  /*6140*/  SEL R12, R18.reuse, R17.reuse, !P6 ;  /* 0x00000011120c7207 */ /* 0x0c0fe20007000000 */
[----:B------:R-:W-:-:S03]  /*6150*/  IMAD R17, R18, R17, RZ ;  /* 0x0000001112117224 */ /* 0x000fc600078e02ff */
[----:B------:R-:W-:Y:S02]  /*6160*/  SHF.R.S32.HI R13, RZ, 0x1f, R12 ;  /* 0x0000001fff0d7819 */ /* 0x000fe4000001140c */
[----:B------:R-:W-:Y:S02]  /*6170*/  SHF.R.S32.HI R15, RZ, 0x1f, R17 ;  /* 0x0000001fff0f7819 */ /* 0x000fe40000011411 */
.L_x_63:
[----:B------:R-:W-:Y:S05]  /*6180*/  BSYNC.RECONVERGENT B0 ;  /* 0x0000000000007941 */ /* 0x000fea0003800200 */
.L_x_62:
[----:B------:R-:W2:Y:S01]  /*6190*/  SHFL.UP PT, R18, R17, 0x1, RZ ;  /* 0x0420000011127989 */ /* 0x000ea200000e00ff */
[----:B------:R-:W-:Y:S02]  /*61a0*/  R2UR UR41, R10 ;  /* 0x000000000a2972ca */ /* 0x000fe400000e0000 */
[----:B------:R-:W-:Y:S01]  /*61b0*/  R2UR UR40, R14 ;  /* 0x000000000e2872ca */ /* 0x000fe200000e0000 */
[----:B------:R-:W3:Y:S01]  /*61c0*/  SHFL.UP PT, R16, R15, 0x1, RZ ;  /* 0x042000000f107989 */ /* 0x000ee200000e00ff */
[----:B--2---:R-:W-:Y:S02]  /*61d0*/  SEL R18, R18, RZ, P5 ;  /* 0x000000ff12127207 */ /* 0x004fe40002800000 */
[----:B---3--:R-:W-:Y:S02]  /*61e0*/  SEL R16, R16, RZ, P5 ;  /* 0x000000ff10107207 */ /* 0x008fe40002800000 */
[----:B------:R-:W-:-:S05]  /*61f0*/  IADD3 R18, P0, PT, R18, R17, RZ ;  /* 0x0000001112127210 */ /* 0x000fca0007f1e0ff */
[----:B------:R-:W-:Y:S01]  /*6200*/  IMAD.X R16, R16, 0x1, R15, P0 ;  /* 0x0000000110107824 */ /* 0x000fe200000e060f */
[----:B-1----:R-:W1:Y:S04]  /*6210*/  SHFL.UP PT, R21, R18, 0x2, RZ ;  /* 0x0440000012157989 */ /* 0x002e6800000e00ff */
        /* <DEDUP_REMOVED lines=11> */
[----:B------:R-:W1:Y:S01]  /*62d0*/  SHFL.UP PT, R27, R24, 0x8, RZ ;  /* 0x05000000181b7989 */ /* 0x000e6200000e00ff */
[----:B------:R-:W-:-:S03]  /*62e0*/  IMAD.U32 R19, RZ, RZ, UR25 ;  /* 0x00000019ff137e24 */ /* 0x000fc6000f8e00ff */
        /* <DEDUP_REMOVED lines=11> */
[----:B------:R-:W-:-:S04]  /*63a0*/  IADD3 R10, P0, PT, R18, UR41, RZ ;  /* 0x00000029120a7c10 */ /* 0x000fc8000ff1e0ff */
[----:B------:R-:W-:Y:S02]  /*63b0*/  IADD3.X R14, PT, PT, R16, UR40, RZ, P0, !PT ;  /* 0x00000028100e7c10 */ /* 0x000fe400087fe4ff */
[----:B------:R-:W-:-:S04]  /*63c0*/  ISETP.LE.U32.AND P0, PT, R10, UR30, PT ;  /* 0x0000001e0a007c0c */ /* 0x000fc8000bf03070 */
[----:B------:R-:W-:-:S13]  /*63d0*/  ISETP.GE.U32.AND.EX P0, PT, R19, R14, PT, P0 ;  /* 0x0000000e1300720c */ /* 0x000fda0003f06100 */
[----:B------:R-:W-:-:S04]  /*63e0*/  VOTE.ANY R19, PT, !P0 ;  /* 0x0000000000137806 */ /* 0x000fc800040e0100 */
[----:B------:R-:W-:-:S13]  /*63f0*/  ISETP.NE.AND P0, PT, R19, RZ, PT ;  /* 0x000000ff1300720c */ /* 0x000fda0003f05270 */
[----:B------:R-:W-:Y:S05]  /*6400*/  @!P0 BRA `(.L_x_64) ;  /* 0xfffffff400cc8947 */ /* 0x000fea000383ffff */
.L_x_61:
        /* <DEDUP_REMOVED lines=9> */
[----:B------:R-:W-:-:S03]  /*64a0*/  IADD3 R18, P1, P0, R18, UR41, -R17 ;  /* 0x0000002912127c10 */ /* 0x000fc6000f83e811 */
[----:B------:R-:W-:Y:S01]  /*64b0*/  SHFL.IDX PT, R13, R13, R21, 0x1f ;  /* 0x00001f150d0d7589 */ /* 0x000fe200000e0000 */
[----:B------:R-:W-:-:S03]  /*64c0*/  IADD3.X R10, PT, PT, R16, UR40, ~R15, P1, P0 ;  /* 0x00000028100a7c10 */ /* 0x000fc60008fe0c0f */
[----:B------:R-:W2:Y:S04]  /*64d0*/  SHFL.IDX PT, R18, R18, R21, 0x1f ;  /* 0x00001f1512127589 */ /* 0x000ea800000e0000 */
[----:B------:R-:W3:Y:S04]  /*64e0*/  SHFL.IDX PT, R10, R10, R21, 0x1f ;  /* 0x00001f150a0a7589 */ /* 0x000ee800000e0000 */
[----:B------:R-:W4:Y:S04]  /*64f0*/  SHFL.IDX PT, R15, R15, R21, 0x1f ;  /* 0x00001f150f0f7589 */ /* 0x000f2800000e0000 */
[----:B------:R-:W1:Y:S04]  /*6500*/  SHFL.IDX PT, R12, R12, R21, 0x1f ;  /* 0x00001f150c0c7589 */ /* 0x000e6800000e0000 */
[----:B------:R4:W1:Y:S01]  /*6510*/  SHFL.IDX PT, R16, R17, R21, 0x1f ;  /* 0x00001f1511107589 */ /* 0x00086200000e0000 */
[----:B--2---:R-:W-:-:S02]  /*6520*/  R2UR UR41, R18 ;  /* 0x00000000122972ca */ /* 0x004fc400000e0000 */
[----:B---3--:R-:W-:Y:S01]  /*6530*/  R2UR UR40, R10 ;  /* 0x000000000a2872ca */ /* 0x008fe200000e0000 */
[----:B-1--4-:R-:W-:-:S14]  /*6540*/  IMAD.MOV.U32 R17, RZ, RZ, R15 ;  /* 0x000000ffff117224 */ /* 0x012fdc00078e000f */
.L_x_58:
[----:B------:R-:W1:Y:S01]  /*6550*/  LDCU UR4, c[0x0][0xbe8] ;  /* 0x00017d00ff0477ac */ /* 0x000e620008000800 */
[----:B------:R-:W-:Y:S01]  /*6560*/  IMAD.MOV.U32 R18, RZ, RZ, -0x1 ;  /* 0xffffffffff127424 */ /* 0x000fe200078e00ff */
[----:B------:R-:W-:Y:S02]  /*6570*/  MOV R10, 0xffffffff ;  /* 0xffffffff000a7802 */ /* 0x000fe40000000f00 */
[----:B-1----:R-:W-:-:S13]  /*6580*/  ISETP.GE.AND P0, PT, R14, UR4, PT ;  /* 0x000000040e007c0c */ /* 0x002fda000bf06270 */
[----:B------:R-:W-:Y:S05]  /*6590*/  @P0 BRA `(.L_x_57) ;  /* 0x0000000000f00947 */ /* 0x000fea0003800000 */
[----:B------:R-:W1:Y:S01]  /*65a0*/  LDCU UR9, c[0x0][0xb98] ;  /* 0x00017300ff0977ac */ /* 0x000e620008000800 */
[----:B------:R-:W2:Y:S01]  /*65b0*/  LDCU UR7, c[0x0][0xb88] ;  /* 0x00017100ff0777ac */ /* 0x000ea20008000800 */
[----:B------:R-:W3:Y:S01]  /*65c0*/  LDCU UR5, c[0x0][0xbdc] ;  /* 0x00017b80ff0577ac */ /* 0x000ee20008000800 */
[----:B------:R-:W-:-:S04]  /*65d0*/  UIADD3 UR11, UP0, UPT, -UR41, UR30, URZ ;  /* 0x0000001e290b7290 */ /* 0x000fc8000ff1e1ff */
[----:B------:R-:W-:-:S04]  /*65e0*/  UIADD3.X UR10, UPT, UPT, ~UR40, UR25, URZ, UP0, !UPT ;  /* 0x00000019280a7290 */ /* 0x000fc800087fe5ff */
[----:B-1----:R-:W-:Y:S01]  /*65f0*/  USHF.R.U32.HI UR8, URZ, UR9, UR10 ;  /* 0x00000009ff087299 */ /* 0x002fe2000801160a */
[--C-:B--2---:R-:W-:Y:S01]  /*6600*/  SHF.R.U32.HI R3, RZ, UR7, R13.reuse ;  /* 0x00000007ff037c19 */ /* 0x104fe2000801160d */
[----:B------:R-:W-:Y:S01]  /*6610*/  USHF.R.U64 UR11, UR11, UR9, UR10 ;  /* 0x000000090b0b7299 */ /* 0x000fe2000800120a */
[----:B------:R-:W-:Y:S01]  /*6620*/  SHF.R.U64 R18, R12, UR7, R13 ;  /* 0x000000070c127c19 */ /* 0x000fe2000800120d */
[----:B------:R-:W-:Y:S02]  /*6630*/  USHF.R.U32.HI UR6, URZ, UR7, UR8 ;  /* 0x00000007ff067299 */ /* 0x000fe40008011608 */
[----:B------:R-:W-:Y:S02]  /*6640*/  USHF.R.U64 UR8, UR11, UR7, UR8 ;  /* 0x000000070b087299 */ /* 0x000fe40008001208 */
[----:B---3--:R-:W-:Y:S02]  /*6650*/  USHF.R.U32.HI UR4, URZ, UR5, UR6 ;  /* 0x00000005ff047299 */ /* 0x008fe40008011606 */
[----:B------:R-:W-:-:S04]  /*6660*/  USHF.R.U64 UR5, UR8, UR5, UR6 ;  /* 0x0000000508057299 */ /* 0x000fc80008001206 */
[----:B------:R-:W-:-:S04]  /*6670*/  LOP3.LUT R2, R3, UR4, RZ, 0xfc, !PT ;  /* 0x0000000403027c12 */ /* 0x000fc8000f8efcff */
[----:B------:R-:W-:-:S13]  /*6680*/  ISETP.NE.U32.AND P0, PT, R2, RZ, PT ;  /* 0x000000ff0200720c */ /* 0x000fda0003f05070 */
[----:B------:R-:W-:Y:S05]  /*6690*/  @P0 BRA `(.L_x_65) ;  /* 0x0000000000540947 */ /* 0x000fea0003800000 */
[----:B------:R-:W1:Y:S01]  /*66a0*/  I2F.U32.RP R15, R18 ;  /* 0x00000012000f7306 */ /* 0x000e620000209000 */
[----:B------:R-:W-:-:S07]  /*66b0*/  ISETP.NE.U32.AND P1, PT, R18, RZ, PT ;  /* 0x000000ff1200720c */ /* 0x000fce0003f25070 */
[----:B-1----:R-:W1:Y:S02]  /*66c0*/  MUFU.RCP R10, R15 ;  /* 0x0000000f000a7308 */ /* 0x002e640000001000 */
[----:B-1----:R-:W-:-:S06]  /*66d0*/  IADD3 R10, PT, PT, R10, 0xffffffe, RZ ;  /* 0x0ffffffe0a0a7810 */ /* 0x002fcc0007ffe0ff */
[----:B------:R1:W2:Y:S02]  /*66e0*/  F2I.FTZ.U32.TRUNC.NTZ R11, R10 ;  /* 0x0000000a000b7305 */ /* 0x0002a4000021f000 */
[----:B-1----:R-:W-:Y:S02]  /*66f0*/  HFMA2 R10, -RZ, RZ, 0, 0 ;  /* 0x00000000ff0a7431 */ /* 0x002fe400000001ff */
[----:B--2---:R-:W-:-:S04]  /*6700*/  IMAD.MOV R2, RZ, RZ, -R11 ;  /* 0x000000ffff027224 */ /* 0x004fc800078e0a0b */
[----:B------:R-:W-:-:S04]  /*6710*/  IMAD R2, R2, R18, RZ ;  /* 0x0000001202027224 */ /* 0x000fc800078e02ff */
[----:B------:R-:W-:-:S06]  /*6720*/  IMAD.HI.U32 R2, R11, R2, R10 ;  /* 0x000000020b027227 */ /* 0x000fcc00078e000a */
[----:B------:R-:W-:-:S04]  /*6730*/  IMAD.HI.U32 R20, R2, UR5, RZ ;  /* 0x0000000502147c27 */ /* 0x000fc8000f8e00ff */
[----:B------:R-:W-:-:S04]  /*6740*/  IMAD.MOV R3, RZ, RZ, -R20 ;  /* 0x000000ffff037224 */ /* 0x000fc800078e0a14 */
[----:B------:R-:W-:-:S05]  /*6750*/  IMAD R3, R18, R3, UR5 ;  /* 0x0000000512037e24 */ /* 0x000fca000f8e0203 */
[----:B------:R-:W-:-:S13]  /*6760*/  ISETP.GE.U32.AND P0, PT, R3, R18, PT ;  /* 0x000000120300720c */ /* 0x000fda0003f06070 */
[----:B------:R-:W-:Y:S01]  /*6770*/  @P0 IADD3 R3, PT, PT, R3, -R18, RZ ;  /* 0x8000001203030210 */ /* 0x000fe20007ffe0ff */
[----:B------:R-:W-:-:S03]  /*6780*/  @P0 VIADD R20, R20, 0x1 ;  /* 0x0000000114140836 */ /* 0x000fc60000000000 */
[----:B------:R-:W-:-:S13]  /*6790*/  ISETP.GE.U32.AND P2, PT, R3, R18, PT ;  /* 0x000000120300720c */ /* 0x000fda0003f46070 */
[----:B------:R-:W-:Y:S02]  /*67a0*/  @P2 IADD3 R20, PT, PT, R20, 0x1, RZ ;  /* 0x0000000114142810 */ /* 0x000fe40007ffe0ff */
[----:B------:R-:W-:-:S04]  /*67b0*/  @!P1 LOP3.LUT R20, RZ, R18, RZ, 0x33, !PT ;  /* 0x00000012ff149212 */ /* 0x000fc800078e33ff */
[----:B------:R-:W-:-:S05]  /*67c0*/  IADD3 R15, PT, PT, -R20, RZ, RZ ;  /* 0x000000ff140f7210 */ /* 0x000fca0007ffe1ff */
[----:B------:R-:W-:Y:S01]  /*67d0*/  IMAD R15, R18, R15, UR5 ;  /* 0x00000005120f7e24 */ /* 0x000fe2000f8e020f */
[----:B------:R-:W-:Y:S06]  /*67e0*/  BRA `(.L_x_66) ;  /* 0x0000000000187947 */ /* 0x000fec0003800000 */
.L_x_65:
[----:B------:R-:W-:Y:S01]  /*67f0*/  IMAD.U32 R19, RZ, RZ, UR5 ;  /* 0x00000005ff137e24 */ /* 0x000fe2000f8e00ff */
[----:B------:R-:W-:Y:S02]  /*6800*/  MOV R15, UR4 ;  /* 0x00000004000f7c02 */ /* 0x000fe40008000f00 */
[----:B------:R-:W-:Y:S02]  /*6810*/  MOV R2, 0x6830 ;  /* 0x0000683000027802 */ /* 0x000fe40000000f00 */
[----:B-----5:R-:W-:Y:S05]  /*6820*/  CALL.REL.NOINC `(.L_x_67) ;  /* 0x000000b4009c7944 */ /* 0x020fea0003c00000 */
[----:B------:R-:W-:-:S05]  /*6830*/  IADD3 R15, PT, PT, -R20, RZ, RZ ;  /* 0x000000ff140f7210 */ /* 0x000fca0007ffe1ff */
[----:B------:R-:W-:-:S07]  /*6840*/  IMAD R15, R18, R15, UR5 ;  /* 0x00000005120f7e24 */ /* 0x000fce000f8e020f */
.L_x_66:
[----:B------:R-:W1:Y:S01]  /*6850*/  LDC R11, c[0x0][0xbdc] ;  /* 0x0002f700ff0b7b82 */ /* 0x000e620000000800 */
[----:B------:R-:W-:Y:S01]  /*6860*/  ULOP3.LUT UR8, UR8, UR12, URZ, 0xc0, !UPT ;  /* 0x0000000c08087292 */ /* 0x000fe2000f8ec0ff */
[----:B------:R-:W-:Y:S01]  /*6870*/  PLOP3.LUT P1, PT, PT, PT, PT, 0x8, 0x80 ;  /* 0x000000000080781c */ /* 0x000fe20003f2e170 */
[----:B------:R-:W-:-:S05]  /*6880*/  ULOP3.LUT UR11, UR18, UR11, URZ, 0xc0, !UPT ;  /* 0x0000000b120b7292 */ /* 0x000fca000f8ec0ff */
[----:B------:R-:W2:Y:S08]  /*6890*/  LDC R2, c[0x0][0xb80] ;  /* 0x0002e000ff027b82 */ /* 0x000eb00000000800 */
[----:B------:R-:W3:Y:S08]  /*68a0*/  LDC R3, c[0x0][0xb90] ;  /* 0x0002e400ff037b82 */ /* 0x000ef00000000800 */
[----:B------:R-:W4:Y:S01]  /*68b0*/  LDC R10, c[0x0][0xbe0] ;  /* 0x0002f800ff0a7b82 */ /* 0x000f220000000800 */
[----:B-1----:R-:W-:-:S05]  /*68c0*/  SHF.L.U32 R11, R20, R11, RZ ;  /* 0x0000000b140b7219 */ /* 0x002fca00000006ff */
[----:B------:R-:W-:Y:S01]  /*68d0*/  VIADD R18, R11, UR8 ;  /* 0x000000080b127c36 */ /* 0x000fe20008000000 */
[----:B------:R-:W-:Y:S01]  /*68e0*/  P2R R11, PR, RZ, 0x2 ;  /* 0x00000002ff0b7803 */ /* 0x000fe20000000000 */
[----:B--2---:R-:W-:Y:S02]  /*68f0*/  IMAD R15, R15, R2, UR11 ;  /* 0x0000000b0f0f7e24 */ /* 0x004fe4000f8e0202 */
[----:B---3--:R-:W-:Y:S02]  /*6900*/  IMAD R18, R18, R3, UR38 ;  /* 0x0000002612127e24 */ /* 0x008fe4000f8e0203 */
[----:B------:R-:W-:Y:S01]  /*6910*/  IMAD.MOV.U32 R3, RZ, RZ, 0x1 ;  /* 0x00000001ff037424 */ /* 0x000fe200078e00ff */
[----:B----4-:R-:W-:Y:S01]  /*6920*/  ISETP.NE.AND P0, PT, R10, 0x1, PT ;  /* 0x000000010a00780c */ /* 0x010fe20003f05270 */
[----:B------:R-:W-:-:S03]  /*6930*/  IMAD.MOV.U32 R10, RZ, RZ, R14 ;  /* 0x000000ffff0a7224 */ /* 0x000fc600078e000e */
[----:B------:R-:W-:Y:S02]  /*6940*/  SEL R2, R18, R15, !P0 ;  /* 0x0000000f12027207 */ /* 0x000fe40004000000 */
[----:B------:R-:W-:Y:S02]  /*6950*/  SEL R18, R15, R18, !P0 ;  /* 0x000000120f127207 */ /* 0x000fe40004000000 */
.L_x_57:
[----:B------:R-:W-:-:S09]  /*6960*/  UISETP.NE.AND UP0, UPT, UR37, 0x1, UPT ;  /* 0x000000012500788c */ /* 0x000fd2000bf05270 */
[----:B------:R-:W-:Y:S05]  /*6970*/  BRA.U !UP0, `(.L_x_68) ;  /* 0x0000000108047547 */ /* 0x000fea000b800000 */
[----:B------:R-:W-:Y:S05]  /*6980*/  BPT.TRAP 0x1 ;  /* 0x000000040000795c */ /* 0x000fea0000300000 */
.L_x_68:
[----:B------:R-:W1:Y:S01]  /*6990*/  S2UR UR4, SR_CgaCtaId ;  /* 0x00000000000479c3 */ /* 0x000e620000008800 */
[----:B------:R-:W-:Y:S01]  /*69a0*/  UMOV UR5, 0x400 ;  /* 0x0000040000057882 */ /* 0x000fe20000000000 */
[----:B------:R-:W-:Y:S01]  /*69b0*/  SHF.L.U32 R15, R8, 0x1f, RZ ;  /* 0x0000001f080f7819 */ /* 0x000fe200000006ff */
[----:B------:R-:W-:Y:S01]  /*69c0*/  VIADD R19, R9, 0x1 ;  /* 0x0000000109137836 */ /* 0x000fe20000000000 */
[----:B------:R-:W-:Y:S01]  /*69d0*/  ISETP.NE.AND P1, PT, R23, R10, PT ;  /* 0x0000000a1700720c */ /* 0x000fe20003f25270 */
[----:B-1----:R-:W-:-:S04]  /*69e0*/  ULEA UR4, UR4, UR5, 0x18 ;  /* 0x0000000504047291 */ /* 0x002fc8000f8ec0ff */
[----:B------:R-:W-:-:S09]  /*69f0*/  ULEA UR4, UR19, UR4, 0x3 ;  /* 0x0000000413047291 */ /* 0x000fd2000f8e18ff */
[----:B------:R-:W1:Y:S02]  /*6a00*/  SYNCS.PHASECHK.TRANS64.TRYWAIT P0, [UR4+0xf0], R15 ;  /* 0x0000f00fff0075a7 */ /* 0x000e640008001104 */
[----:B-1----:R-:W-:Y:S05]  /*6a10*/  @!P0 BRA `(.L_x_69) ;  /* 0x000000a400108947 */ /* 0x002fea0003800000 */
.L_x_256:
[----:B------:R-:W-:Y:S01]  /*6a20*/  ELECT P0, URZ, PT ;  /* 0x0000000000ff782f */ /* 0x000fe20003800000 */
[----:B------:R-:W-:Y:S01]  /*6a30*/  @!P1 IMAD.MOV R19, RZ, RZ, R9 ;  /* 0x000000ffff139224 */ /* 0x000fe200078e0209 */
[----:B------:R-:W-:Y:S01]  /*6a40*/  BSSY.RECONVERGENT B0, `(.L_x_70) ;  /* 0x0000017000007945 */ /* 0x000fe20003800200 */
[----:B------:R-:W-:-:S03]  /*6a50*/  ISETP.NE.AND P2, PT, R11, RZ, PT ;  /* 0x000000ff0b00720c */ /* 0x000fc60003f45270 */
[----:B------:R-:W-:-:S07]  /*6a60*/  PRMT R9, R19, 0x7610, R9 ;  /* 0x0000761013097816 */ /* 0x000fce0000000009 */
[----:B------:R-:W-:Y:S05]  /*6a70*/  @!P0 BRA `(.L_x_71) ;  /* 0x00000000004c8947 */ /* 0x000fea0003800000 */
[----:B------:R-:W-:Y:S01]  /*6a80*/  PLOP3.LUT P0, PT, P1, P2, PT, 0x20, 0x2 ;  /* 0x000000000002781c */ /* 0x000fe20000f04470 */
[----:B------:R-:W-:Y:S01]  /*6a90*/  UIMAD UR5, UR19, 0x14, UR36 ;  /* 0x00000014130578a4 */ /* 0x000fe2000f8e0224 */
[----:B------:R-:W-:Y:S02]  /*6aa0*/  SEL R11, R9, RZ, !P2 ;  /* 0x000000ff090b7207 */ /* 0x000fe40005000000 */
[----:B-1----:R-:W-:-:S04]  /*6ab0*/  SEL R20, RZ, 0x1, !P0 ;  /* 0x00000001ff147807 */ /* 0x002fc80004000000 */
[----:B------:R-:W-:Y:S02]  /*6ac0*/  PRMT R11, R20, 0x5410, R11 ;  /* 0x00005410140b7816 */ /* 0x000fe4000000000b */
[----:B------:R1:W-:Y:S04]  /*6ad0*/  STS [UR5], R2 ;  /* 0x00000002ff007988 */ /* 0x0003e80008000805 */
[----:B------:R1:W-:Y:S04]  /*6ae0*/  STS [UR5+0x4], R18 ;  /* 0x00000412ff007988 */ /* 0x0003e80008000805 */
[----:B------:R1:W-:Y:S04]  /*6af0*/  STS [UR5+0xc], R3 ;  /* 0x00000c03ff007988 */ /* 0x0003e80008000805 */
[----:B------:R1:W-:Y:S04]  /*6b00*/  STS [UR5+0x10], R11 ;  /* 0x0000100bff007988 */ /* 0x0003e80008000805 */
[----:B------:R1:W-:Y:S01]  /*6b10*/  STS [UR5+0x8], R10 ;  /* 0x0000080aff007988 */ /* 0x0003e20008000805 */
[----:B------:R-:W-:Y:S01]  /*6b20*/  @!PT LDS RZ, [RZ] ;  /* 0x00000000fffff984 */ /* 0x000fe20000000800 */
[----:B------:R-:W-:Y:S01]  /*6b30*/  @!PT LDS RZ, [RZ] ;  /* 0x00000000fffff984 */ /* 0x000fe20000000800 */
[----:B------:R-:W-:Y:S01]  /*6b40*/  @!PT LDS RZ, [RZ] ;  /* 0x00000000fffff984 */ /* 0x000fe20000000800 */
[----:B------:R-:W-:Y:S01]  /*6b50*/  @!PT LDS RZ, [RZ] ;  /* 0x00000000fffff984 */ /* 0x000fe20000000800 */
[----:B------:R2:W-:Y:S06]  /*6b60*/  MEMBAR.ALL.CTA ;  /* 0x0000000000007992 */ /* 0x0005ec0000008000 */
[----:B--2---:R-:W2:Y:S01]  /*6b70*/  FENCE.VIEW.ASYNC.S ;  /* 0x00000000000073c6 */ /* 0x004ea20000000000 */
[----:B------:R-:W-:Y:S05]  /*6b80*/  BRA.U !UP0, `(.L_x_72) ;  /* 0x0000000108047547 */ /* 0x000fea000b800000 */
[----:B------:R-:W-:Y:S05]  /*6b90*/  BPT.TRAP 0x1 ;  /* 0x000000040000795c */ /* 0x000fea0000300000 */
.L_x_72:
[----:B--2---:R-:W-:Y:S01]  /*6ba0*/  SYNCS.ARRIVE.TRANS64.A1T0 RZ, [UR4+0xb0], RZ ;  /* 0x0000b0ffffff79a7 */ /* 0x004fe20008100004 */
.L_x_71:
[----:B------:R-:W-:Y:S05]  /*6bb0*/  BSYNC.RECONVERGENT B0 ;  /* 0x0000000000007941 */ /* 0x000fea0003800200 */
.L_x_70:
[----:B------:R-:W-:Y:S01]  /*6bc0*/  UIADD3 UR19, UPT, UPT, UR19, 0x1, URZ ;  /* 0x0000000113137890 */ /* 0x000fe2000fffe0ff */
[----:B------:R-:W-:-:S03]  /*6bd0*/  MOV R23, R10 ;  /* 0x0000000a00177202 */ /* 0x000fc60000000f00 */
[----:B------:R-:W-:-:S04]  /*6be0*/  UISETP.NE.AND UP0, UPT, UR19, 0x8, UPT ;  /* 0x000000081300788c */ /* 0x000fc8000bf05270 */
[----:B------:R-:W-:Y:S02]  /*6bf0*/  USEL UR4, URZ, 0x1, UP0 ;  /* 0x00000001ff047887 */ /* 0x000fe40008000000 */
[----:B------:R-:W-:-:S04]  /*6c00*/  USEL UR19, UR19, URZ, UP0 ;  /* 0x000000ff13137287 */ /* 0x000fc80008000000 */
[----:B------:R-:W-:Y:S01]  /*6c10*/  LOP3.LUT R8, R8, UR4, RZ, 0x3c, !PT ;  /* 0x0000000408087c12 */ /* 0x000fe2000f8e3cff */
[----:B------:R-:W-:Y:S07]  /*6c20*/  @!P2 BRA `(.L_x_73) ;  /* 0xffffffe40008a947 */ /* 0x000fee000383ffff */
[----:B------:R-:W-:Y:S01]  /*6c30*/  HFMA2 R9, -RZ, RZ, 0, 0 ;  /* 0x00000000ff097431 */ /* 0x000fe200000001ff */
[----:B-1----:R-:W-:Y:S02]  /*6c40*/  PRMT R11, RZ, 0x7610, R11 ;  /* 0x00007610ff0b7816 */ /* 0x002fe4000000000b */
.L_x_89:
[----:B-1----:R-:W1:Y:S01]  /*6c50*/  LDC.64 R2, c[0x0][0xbd0] ;  /* 0x0002f400ff027b82 */ /* 0x002e620000000a00 */
[----:B------:R-:W-:Y:S01]  /*6c60*/  UIADD3 UR30, UP0, UPT, UR30, UR34, URZ ;  /* 0x000000221e1e7290 */ /* 0x000fe2000ff1e0ff */
[----:B------:R-:W-:Y:S01]  /*6c70*/  ISETP.NE.AND P1, PT, RZ, UR17, PT ;  /* 0x00000011ff007c0c */ /* 0x000fe2000bf25270 */
[----:B------:R-:W-:Y:S01]  /*6c80*/  IMAD.MOV.U32 R23, RZ, RZ, RZ ;  /* 0x000000ffff177224 */ /* 0x000fe200078e00ff */
[----:B------:R-:W-:Y:S01]  /*6c90*/  PLOP3.LUT P2, PT, PT, PT, PT, 0x80, 0x8 ;  /* 0x000000000008781c */ /* 0x000fe20003f4f070 */
[----:B------:R-:W-:Y:S01]  /*6ca0*/  UIADD3.X UR25, UPT, UPT, UR25, UR31, URZ, UP0, !UPT ;  /* 0x0000001f19197290 */ /* 0x000fe200087fe4ff */
[----:B------:R-:W-:Y:S02]  /*6cb0*/  IMAD.MOV.U32 R22, RZ, RZ, -0x1 ;  /* 0xffffffffff167424 */ /* 0x000fe400078e00ff */
[----:B------:R-:W-:Y:S01]  /*6cc0*/  P2R R24, PR, RZ, 0x4 ;  /* 0x00000004ff187803 */ /* 0x000fe20000000000 */
[----:B------:R-:W-:Y:S01]  /*6cd0*/  IMAD.MOV.U32 R15, RZ, RZ, -0x1 ;  /* 0xffffffffff0f7424 */ /* 0x000fe200078e00ff */
[----:B-1----:R-:W-:Y:S01]  /*6ce0*/  ISETP.LE.U32.AND P0, PT, R2, UR30, PT ;  /* 0x0000001e02007c0c */ /* 0x002fe2000bf03070 */
[----:B------:R-:W-:-:S05]  /*6cf0*/  IMAD.U32 R2, RZ, RZ, UR25 ;  /* 0x00000019ff027e24 */ /* 0x000fca000f8e00ff */
[----:B------:R-:W-:Y:S01]  /*6d00*/  ISETP.GE.U32.AND.EX P0, PT, R2, R3, PT, P0 ;  /* 0x000000030200720c */ /* 0x000fe20003f06100 */
[----:B------:R-:W-:-:S12]  /*6d10*/  IMAD.MOV.U32 R3, RZ, RZ, -0x1 ;  /* 0xffffffffff037424 */ /* 0x000fd800078e00ff */
[----:B----4-:R-:W-:Y:S05]  /*6d20*/  @P0 BRA P1, `(.L_x_74) ;  /* 0x0000001800080947 */ /* 0x010fea0000800000 */
        /* <DEDUP_REMOVED lines=8> */
[----:B-----5:R-:W-:Y:S01]  /*6db0*/  MOV R16, R5 ;  /* 0x0000000500107202 */ /* 0x020fe20000000f00 */
        /* <DEDUP_REMOVED lines=14> */
[----:B-1----:R-:W-:Y:S02]  /*6ea0*/  IABS R3, R0 ;  /* 0x0000000000037213 */ /* 0x002fe40000000000 */
[----:B------:R-:W1:Y:S01]  /*6eb0*/  I2F.RP R26, R12 ;  /* 0x0000000c001a7306 */ /* 0x000e620000209400 */
[----:B------:R-:W3:Y:S01]  /*6ec0*/  LDCU.128 UR4, c[0x0][0xbc0] ;  /* 0x00017800ff0477ac */ /* 0x000ee20008000c00 */
[C---:B------:R-:W-:Y:S02]  /*6ed0*/  IADD3 R14, P0, PT, R16.reuse, UR16, RZ ;  /* 0x00000010100e7c10 */ /* 0x040fe4000ff1e0ff */
[----:B------:R-:W-:Y:S01]  /*6ee0*/  IADD3 R18, P2, PT, R15, UR14, RZ ;  /* 0x0000000e0f127c10 */ /* 0x000fe2000ff5e0ff */
[----:B------:R-:W4:Y:S01]  /*6ef0*/  LDCU.64 UR10, c[0x0][0xba8] ;  /* 0x00017500ff0a77ac */ /* 0x000f220008000a00 */
[----:B------:R-:W-:-:S02]  /*6f00*/  LEA.HI.X.SX32 R13, R16, UR15, 0x1, P0 ;  /* 0x0000000f100d7c11 */ /* 0x000fc400080f0eff */
[----:B------:R-:W4:Y:S01]  /*6f10*/  I2F.RP R2, R3 ;  /* 0x0000000300027306 */ /* 0x000f220000209400 */
[----:B------:R-:W-:Y:S02]  /*6f20*/  LEA.HI.X.SX32 R17, R15, UR13, 0x1, P2 ;  /* 0x0000000d0f117c11 */ /* 0x000fe400090f0eff */
[----:B--2---:R-:W-:-:S05]  /*6f30*/  IADD3 R16, P0, PT, R14, UR9, RZ ;  /* 0x000000090e107c10 */ /* 0x004fca000ff1e0ff */
[----:B-1----:R-:W1:Y:S01]  /*6f40*/  MUFU.RCP R26, R26 ;  /* 0x0000001a001a7308 */ /* 0x002e620000001000 */
[----:B---3--:R-:W-:Y:S01]  /*6f50*/  IADD3 R20, P1, PT, R18, UR7, RZ ;  /* 0x0000000712147c10 */ /* 0x008fe2000ff3e0ff */
[----:B------:R-:W-:Y:S02]  /*6f60*/  IMAD.X R15, RZ, RZ, R13, P0 ;  /* 0x000000ffff0f7224 */ /* 0x000fe400000e060d */
[----:B----4-:R-:W-:-:S04]  /*6f70*/  IMAD.WIDE.U32 R36, R16, UR10, RZ ;  /* 0x0000000a10247c25 */ /* 0x010fc8000f8e00ff */
[----:B------:R-:W2:Y:S01]  /*6f80*/  MUFU.RCP R2, R2 ;  /* 0x0000000200027308 */ /* 0x000ea20000001000 */
[----:B------:R-:W-:Y:S02]  /*6f90*/  IMAD.X R19, RZ, RZ, R17, P1 ;  /* 0x000000ffff137224 */ /* 0x000fe400008e0611 */
[----:B------:R-:W-:-:S04]  /*6fa0*/  IMAD.WIDE.U32 R30, R15, UR10, RZ ;  /* 0x0000000a0f1e7c25 */ /* 0x000fc8000f8e00ff */
[----:B------:R-:W-:-:S04]  /*6fb0*/  IMAD.WIDE.U32 R28, R19, UR4, RZ ;  /* 0x00000004131c7c25 */ /* 0x000fc8000f8e00ff */
[----:B------:R-:W-:-:S04]  /*6fc0*/  IMAD.WIDE.U32 R30, P1, R16, UR11, R30 ;  /* 0x0000000b101e7c25 */ /* 0x000fc8000f82001e */
[----:B-1----:R-:W-:Y:S02]  /*6fd0*/  VIADD R26, R26, 0xffffffe ;  /* 0x0ffffffe1a1a7836 */ /* 0x002fe40000000000 */
[C---:B------:R-:W-:Y:S02]  /*6fe0*/  IMAD.WIDE.U32 R28, P0, R20.reuse, UR5, R28 ;  /* 0x00000005141c7c25 */ /* 0x040fe4000f80001c */
[----:B------:R-:W1:Y:S02]  /*6ff0*/  F2I.FTZ.U32.TRUNC.NTZ R27, R26 ;  /* 0x0000001a001b7305 */ /* 0x000e64000021f000 */
[----:B------:R-:W-:-:S04]  /*7000*/  IMAD.WIDE.U32 R38, R20, UR4, RZ ;  /* 0x0000000414267c25 */ /* 0x000fc8000f8e00ff */
[----:B------:R-:W-:Y:S01]  /*7010*/  IMAD.X R35, RZ, RZ, RZ, P1 ;  /* 0x000000ffff237224 */ /* 0x000fe200008e06ff */
[----:B------:R-:W-:Y:S01]  /*7020*/  IADD3 RZ, P1, PT, R37, R30, RZ ;  /* 0x0000001e25ff7210 */ /* 0x000fe20007f3e0ff */
[----:B--2---:R-:W-:Y:S01]  /*7030*/  VIADD R2, R2, 0xffffffe ;  /* 0x0ffffffe02027836 */ /* 0x004fe20000000000 */
[----:B------:R-:W-:Y:S01]  /*7040*/  IADD3 RZ, P2, PT, R39, R28, RZ ;  /* 0x0000001c27ff7210 */ /* 0x000fe20007f5e0ff */
[----:B------:R-:W-:Y:S02]  /*7050*/  IMAD.MOV.U32 R34, RZ, RZ, R31 ;  /* 0x000000ffff227224 */ /* 0x000fe400078e001f */
[----:B------:R-:W-:Y:S01]  /*7060*/  IMAD.X R33, RZ, RZ, RZ, P0 ;  /* 0x000000ffff217224 */ /* 0x000fe200000e06ff */
[----:B------:R-:W-:Y:S01]  /*7070*/  ISETP.NE.U32.AND P0, PT, RZ, UR10, PT ;  /* 0x0000000aff007c0c */ /* 0x000fe2000bf05070 */
[----:B------:R-:W-:Y:S02]  /*7080*/  IMAD.MOV.U32 R32, RZ, RZ, R29 ;  /* 0x000000ffff207224 */ /* 0x000fe400078e001d */
[----:B------:R-:W2:Y:S01]  /*7090*/  F2I.FTZ.U32.TRUNC.NTZ R29, R2 ;  /* 0x00000002001d7305 */ /* 0x000ea2000021f000 */
[----:B------:R-:W-:Y:S01]  /*70a0*/  IMAD.WIDE.U32.X R34, R15, UR11, R34, P1 ;  /* 0x0000000b0f227c25 */ /* 0x000fe200088e0422 */
[----:B------:R-:W-:-:S02]  /*70b0*/  ISETP.NE.U32.AND P1, PT, RZ, UR4, PT ;  /* 0x00000004ff007c0c */ /* 0x000fc4000bf25070 */
[----:B------:R-:W-:Y:S01]  /*70c0*/  ISETP.NE.AND.EX P0, PT, RZ, UR11, PT, P0 ;  /* 0x0000000bff007c0c */ /* 0x000fe2000bf05300 */
[----:B------:R-:W-:Y:S01]  /*70d0*/  IMAD.WIDE.U32.X R32, R19, UR5, R32, P2 ;  /* 0x0000000513207c25 */ /* 0x000fe200090e0420 */
[----:B------:R-:W-:Y:S02]  /*70e0*/  ISETP.NE.AND.EX P1, PT, RZ, UR5, PT, P1 ;  /* 0x00000005ff007c0c */ /* 0x000fe4000bf25310 */
[----:B------:R-:W-:Y:S01]  /*70f0*/  SEL R14, R14, R34, !P0 ;  /* 0x000000220e0e7207 */ /* 0x000fe20004000000 */
[----:B-1----:R-:W-:Y:S01]  /*7100*/  IMAD.MOV R16, RZ, RZ, -R27 ;  /* 0x000000ffff107224 */ /* 0x002fe200078e0a1b */
[----:B------:R-:W-:Y:S01]  /*7110*/  SEL R13, R13, R35, !P0 ;  /* 0x000000230d0d7207 */ /* 0x000fe20004000000 */
[----:B------:R-:W-:Y:S01]  /*7120*/  IMAD.MOV.U32 R26, RZ, RZ, RZ ;  /* 0x000000ffff1a7224 */ /* 0x000fe200078e00ff */
[----:B------:R-:W-:Y:S01]  /*7130*/  SEL R18, R18, R32, !P1 ;  /* 0x0000002012127207 */ /* 0x000fe20004800000 */
[----:B------:R-:W-:Y:S01]  /*7140*/  IMAD R15, R16, R12, RZ ;  /* 0x0000000c100f7224 */ /* 0x000fe200078e02ff */
[----:B------:R-:W-:Y:S01]  /*7150*/  SEL R17, R17, R33, !P1 ;  /* 0x0000002111117207 */ /* 0x000fe20004800000 */
[----:B--2---:R-:W-:Y:S01]  /*7160*/  IMAD.MOV R20, RZ, RZ, -R29 ;  /* 0x000000ffff147224 */ /* 0x004fe200078e0a1d */
[----:B------:R-:W-:Y:S01]  /*7170*/  SHF.R.U64 R13, R14, UR8, R13 ;  /* 0x000000080e0d7c19 */ /* 0x000fe2000800120d */
[----:B------:R-:W-:Y:S01]  /*7180*/  IMAD.HI.U32 R15, R27, R15, R26 ;  /* 0x0000000f1b0f7227 */ /* 0x000fe200078e001a */
[----:B------:R-:W-:-:S02]  /*7190*/  SHF.R.U64 R17, R18, UR6, R17 ;  /* 0x0000000612117c19 */ /* 0x000fc40008001211 */
[----:B------:R-:W-:Y:S01]  /*71a0*/  IADD3 R19, PT, PT, R4, -0x1, R13 ;  /* 0xffffffff04137810 */ /* 0x000fe20007ffe00d */
[----:B------:R-:W-:Y:S01]  /*71b0*/  IMAD.MOV.U32 R28, RZ, RZ, RZ ;  /* 0x000000ffff1c7224 */ /* 0x000fe200078e00ff */
[----:B------:R-:W-:Y:S01]  /*71c0*/  IADD3 R18, PT, PT, R0, -0x1, R17 ;  /* 0xffffffff00127810 */ /* 0x000fe20007ffe011 */
[----:B------:R-:W-:Y:S01]  /*71d0*/  IMAD R17, R20, R3, RZ ;  /* 0x0000000314117224 */ /* 0x000fe200078e02ff */
[----:B------:R-:W-:Y:S02]  /*71e0*/  IABS R14, R4 ;  /* 0x00000004000e7213 */ /* 0x000fe40000000000 */
[----:B------:R-:W-:Y:S01]  /*71f0*/  IABS R16, R19 ;  /* 0x0000001300107213 */ /* 0x000fe20000000000 */
[----:B------:R-:W-:Y:S01]  /*7200*/  IMAD.HI.U32 R17, R29, R17, R28 ;  /* 0x000000111d117227 */ /* 0x000fe200078e001c */
[----:B------:R-:W-:Y:S02]  /*7210*/  IABS R2, R0 ;  /* 0x0000000000027213 */ /* 0x000fe40000000000 */
[----:B------:R-:W-:Y:S01]  /*7220*/  IABS R13, R18 ;  /* 0x00000012000d7213 */ /* 0x000fe20000000000 */
[----:B------:R-:W-:Y:S01]  /*7230*/  IMAD.MOV R14, RZ, RZ, -R14 ;  /* 0x000000ffff0e7224 */ /* 0x000fe200078e0a0e */
        /* <DEDUP_REMOVED lines=29> */
.L_x_77:
[----:B------:R-:W-:Y:S05]  /*7410*/  BSYNC.RECONVERGENT B0 ;  /* 0x0000000000007941 */ /* 0x000fea0003800200 */
.L_x_76:
[----:B-1----:R-:W1:Y:S01]  /*7420*/  SHFL.UP PT, R3, R18, 0x1, RZ ;  /* 0x0420000012037989 */ /* 0x002e6200000e00ff */
[C---:B------:R-:W-:Y:S02]  /*7430*/  ISETP.NE.AND P5, PT, R7.reuse, RZ, PT ;  /* 0x000000ff0700720c */ /* 0x040fe40003fa5270 */
[C---:B------:R-:W-:Y:S01]  /*7440*/  ISETP.GE.U32.AND P4, PT, R7.reuse, 0x2, PT ;  /* 0x000000020700780c */ /* 0x040fe20003f86070 */
[----:B------:R-:W2:Y:S01]  /*7450*/  SHFL.UP PT, R2, R17, 0x1, RZ ;  /* 0x0420000011027989 */ /* 0x000ea200000e00ff */
[C---:B------:R-:W-:Y:S02]  /*7460*/  ISETP.GE.U32.AND P1, PT, R7.reuse, 0x4, PT ;  /* 0x000000040700780c */ /* 0x040fe40003f26070 */
[C---:B------:R-:W-:Y:S02]  /*7470*/  ISETP.GE.U32.AND P2, PT, R7.reuse, 0x8, PT ;  /* 0x000000080700780c */ /* 0x040fe40003f46070 */
[----:B------:R-:W-:Y:S02]  /*7480*/  ISETP.GE.U32.AND P3, PT, R7, 0x10, PT ;  /* 0x000000100700780c */ /* 0x000fe40003f66070 */
[----:B-1----:R-:W-:-:S02]  /*7490*/  SEL R3, R3, RZ, P5 ;  /* 0x000000ff03037207 */ /* 0x002fc40002800000 */
[----:B--2---:R-:W-:Y:S02]  /*74a0*/  SEL R2, R2, RZ, P5 ;  /* 0x000000ff02027207 */ /* 0x004fe40002800000 */
[----:B------:R-:W-:-:S05]  /*74b0*/  IADD3 R3, P0, PT, R3, R18, RZ ;  /* 0x0000001203037210 */ /* 0x000fca0007f1e0ff */
[----:B------:R-:W-:Y:S01]  /*74c0*/  IMAD.X R2, R2, 0x1, R17, P0 ;  /* 0x0000000102027824 */ /* 0x000fe200000e0611 */
        /* <DEDUP_REMOVED lines=9> */
[----:B------:R-:W-:Y:S01]  /*7560*/  IADD3 R19, P0, PT, R19, R14, RZ ;  /* 0x0000000e13137210 */ /* 0x000fe20007f1e0ff */
[----:B------:R-:W-:Y:S01]  /*7570*/  IMAD.U32 R14, RZ, RZ, UR25 ;  /* 0x00000019ff0e7e24 */ /* 0x000fe2000f8e00ff */
        /* <DEDUP_REMOVED lines=14> */
[----:B------:R-:W-:-:S04]  /*7660*/  IADD3 R2, P0, PT, R15, UR41, RZ ;  /* 0x000000290f027c10 */ /* 0x000fc8000ff1e0ff */
        /* <DEDUP_REMOVED lines=12> */
.L_x_81:
[C---:B------:R-:W-:Y:S01]  /*7730*/  VIADD R14, R21.reuse, 0x40 ;  /* 0x00000040150e7836 */ /* 0x040fe20000000000 */
[----:B-----5:R-:W-:Y:S01]  /*7740*/  MOV R15, R5 ;  /* 0x00000005000f7202 */ /* 0x020fe20000000f00 */
[----:B------:R-:W-:-:S03]  /*7750*/  VIADD R21, R21, 0x20 ;  /* 0x0000002015157836 */ /* 0x000fc60000000000 */
[----:B------:R-:W-:Y:S01]  /*7760*/  ISETP.GE.AND P0, PT, R14, UR20, PT ;  /* 0x000000140e007c0c */ /* 0x000fe2000bf06270 */
[----:B------:R-:W-:-:S12]  /*7770*/  IMAD.MOV.U32 R14, RZ, RZ, R6 ;  /* 0x000000ffff0e7224 */ /* 0x000fd800078e0006 */
        /* <DEDUP_REMOVED lines=17> */
[----:B------:R-:W-:Y:S01]  /*7890*/  IADD3 R19, P0, PT, R17, UR7, RZ ;  /* 0x0000000711137c10 */ /* 0x000fe2000ff1e0ff */
[----:B------:R-:W-:-:S04]  /*78a0*/  IMAD.WIDE.U32 R34, R15, UR10, RZ ;  /* 0x0000000a0f227c25 */ /* 0x000fc8000f8e00ff */
[----:B------:R-:W-:-:S04]  /*78b0*/  IMAD.WIDE.U32 R32, R14, UR10, RZ ;  /* 0x0000000a0e207c25 */ /* 0x000fc8000f8e00ff */
[----:B------:R-:W-:Y:S02]  /*78c0*/  IMAD.X R18, RZ, RZ, R16, P0 ;  /* 0x000000ffff127224 */ /* 0x000fe400000e0610 */
[----:B------:R-:W-:-:S04]  /*78d0*/  IMAD.WIDE.U32 R32, P0, R15, UR11, R32 ;  /* 0x0000000b0f207c25 */ /* 0x000fc8000f800020 */
[----:B------:R-:W-:-:S04]  /*78e0*/  IMAD.WIDE.U32 R28, R18, UR4, RZ ;  /* 0x00000004121c7c25 */ /* 0x000fc8000f8e00ff */
[----:B------:R-:W-:Y:S02]  /*78f0*/  IMAD.X R31, RZ, RZ, RZ, P0 ;  /* 0x000000ffff1f7224 */ /* 0x000fe400000e06ff */
[----:B------:R-:W-:-:S04]  /*7900*/  IMAD.WIDE.U32 R28, P0, R19, UR5, R28 ;  /* 0x00000005131c7c25 */ /* 0x000fc8000f80001c */
[----:B-1----:R-:W-:Y:S01]  /*7910*/  IMAD.X R27, RZ, RZ, RZ, P0 ;  /* 0x000000ffff1b7224 */ /* 0x002fe200000e06ff */
[----:B------:R-:W-:Y:S01]  /*7920*/  IADD3 RZ, P0, PT, R35, R32, RZ ;  /* 0x0000002023ff7210 */ /* 0x000fe20007f1e0ff */
[----:B------:R-:W-:Y:S02]  /*7930*/  IMAD.MOV.U32 R30, RZ, RZ, R33 ;  /* 0x000000ffff1e7224 */ /* 0x000fe400078e0021 */
[----:B------:R-:W-:Y:S02]  /*7940*/  IMAD.MOV.U32 R26, RZ, RZ, R29 ;  /* 0x000000ffff1a7224 */ /* 0x000fe400078e001d */
[----:B------:R-:W-:-:S04]  /*7950*/  IMAD.WIDE.U32.X R14, R14, UR11, R30, P0 ;  /* 0x0000000b0e0e7c25 */ /* 0x000fc800080e041e */
[----:B------:R-:W-:-:S05]  /*7960*/  IMAD.WIDE.U32 R30, R19, UR4, RZ ;  /* 0x00000004131e7c25 */ /* 0x000fca000f8e00ff */
[----:B------:R-:W-:-:S05]  /*7970*/  IADD3 RZ, P0, PT, R31, R28, RZ ;  /* 0x0000001c1fff7210 */ /* 0x000fca0007f1e0ff */
        /* <DEDUP_REMOVED lines=8> */
[----:B------:R-:W-:-:S02]  /*7a00*/  IABS R12, R4 ;  /* 0x00000004000c7213 */ /* 0x000fc40000000000 */
[----:B------:R-:W-:Y:S02]  /*7a10*/  SEL R14, R16, R19, !P0 ;  /* 0x00000013100e7207 */ /* 0x000fe40004000000 */
[----:B------:R-:W-:Y:S01]  /*7a20*/  IABS R16, R4 ;  /* 0x0000000400107213 */ /* 0x000fe20000000000 */
[----:B------:R-:W-:Y:S01]  /*7a30*/  IMAD.MOV R12, RZ, RZ, -R12 ;  /* 0x000000ffff0c7224 */ /* 0x000fe200078e0a0c */
[----:B------:R-:W-:Y:S02]  /*7a40*/  SEL R17, R17, R18, !P0 ;  /* 0x0000001211117207 */ /* 0x000fe40004000000 */
[----:B------:R-:W1:Y:S01]  /*7a50*/  I2F.RP R19, R16 ;  /* 0x0000001000137306 */ /* 0x000e620000209400 */
[----:B------:R-:W-:Y:S02]  /*7a60*/  IADD3 R18, PT, PT, R4, -0x1, R13 ;  /* 0xffffffff04127810 */ /* 0x000fe40007ffe00d */
[----:B------:R-:W-:Y:S02]  /*7a70*/  SHF.R.U64 R17, R17, UR6, R14 ;  /* 0x0000000611117c19 */ /* 0x000fe4000800120e */
[----:B------:R-:W-:-:S02]  /*7a80*/  IABS R13, R18 ;  /* 0x00000012000d7213 */ /* 0x000fc40000000000 */
[----:B------:R-:W-:Y:S01]  /*7a90*/  IADD3 R17, PT, PT, R0, -0x1, R17 ;  /* 0xffffffff00117810 */ /* 0x000fe20007ffe011 */
[----:B-1----:R-:W1:Y:S02]  /*7aa0*/  MUFU.RCP R26, R19 ;  /* 0x00000013001a7308 */ /* 0x002e640000001000 */
[----:B-1----:R-:W-:-:S06]  /*7ab0*/  VIADD R26, R26, 0xffffffe ;  /* 0x0ffffffe1a1a7836 */ /* 0x002fcc0000000000 */
[----:B------:R-:W1:Y:S02]  /*7ac0*/  F2I.FTZ.U32.TRUNC.NTZ R27, R26 ;  /* 0x0000001a001b7305 */ /* 0x000e64000021f000 */
[----:B-1----:R-:W-:Y:S02]  /*7ad0*/  IMAD.MOV R15, RZ, RZ, -R27 ;  /* 0x000000ffff0f7224 */ /* 0x002fe400078e0a1b */
[----:B------:R-:W-:Y:S02]  /*7ae0*/  IMAD.MOV.U32 R26, RZ, RZ, RZ ;  /* 0x000000ffff1a7224 */ /* 0x000fe400078e00ff */
[----:B------:R-:W-:-:S04]  /*7af0*/  IMAD R15, R15, R16, RZ ;  /* 0x000000100f0f7224 */ /* 0x000fc800078e02ff */
[----:B------:R-:W-:-:S06]  /*7b00*/  IMAD.HI.U32 R15, R27, R15, R26 ;  /* 0x0000000f1b0f7227 */ /* 0x000fcc00078e001a */
[----:B------:R-:W-:-:S04]  /*7b10*/  IMAD.HI.U32 R15, R15, R13, RZ ;  /* 0x0000000d0f0f7227 */ /* 0x000fc800078e00ff */
[----:B------:R-:W-:Y:S01]  /*7b20*/  IMAD R19, R15, R12, R13 ;  /* 0x0000000c0f137224 */ /* 0x000fe200078e020d */
[----:B------:R-:W-:Y:S02]  /*7b30*/  IABS R15, R0 ;  /* 0x00000000000f7213 */ /* 0x000fe40000000000 */
[----:B------:R-:W-:Y:S02]  /*7b40*/  IABS R13, R17 ;  /* 0x00000011000d7213 */ /* 0x000fe40000000000 */
[----:B------:R-:W1:Y:S01]  /*7b50*/  I2F.RP R20, R15 ;  /* 0x0000000f00147306 */ /* 0x000e620000209400 */
[----:B------:R-:W-:-:S13]  /*7b60*/  ISETP.GT.U32.AND P0, PT, R16, R19, PT ;  /* 0x000000131000720c */ /* 0x000fda0003f04070 */
[----:B------:R-:W-:Y:S01]  /*7b70*/  @!P0 IMAD.IADD R19, R19, 0x1, -R16 ;  /* 0x0000000113138824 */ /* 0x000fe200078e0a10 */
[----:B-1----:R-:W1:Y:S02]  /*7b80*/  MUFU.RCP R26, R20 ;  /* 0x00000014001a7308 */ /* 0x002e640000001000 */
[----:B-1----:R-:W-:-:S06]  /*7b90*/  VIADD R26, R26, 0xffffffe ;  /* 0x0ffffffe1a1a7836 */ /* 0x002fcc0000000000 */
        /* <DEDUP_REMOVED lines=29> */
.L_x_80:
[----:B------:R-:W-:Y:S05]  /*7d70*/  BSYNC.RECONVERGENT B0 ;  /* 0x0000000000007941 */ /* 0x000fea0003800200 */
.L_x_79:
        /* <DEDUP_REMOVED lines=8> */
[----:B------:R-:W2:Y:S04]  /*7e00*/  SHFL.UP PT, R16, R15, 0x2, RZ ;  /* 0x044000000f107989 */ /* 0x000ea800000e00ff */
        /* <DEDUP_REMOVED lines=16> */
[----:B-1----:R-:W-:Y:S02]  /*7f10*/  IMAD.X R26, R15, 0x1, R20, P0 ;  /* 0x000000010f1a7824 */ /* 0x002fe400000e0614 */
[----:B------:R-:W1:Y:S01]  /*7f20*/  SHFL.UP PT, R15, R14, 0x10, RZ ;  /* 0x060000000e0f7989 */ /* 0x000e6200000e00ff */
[----:B------:R-:W-:-:S03]  /*7f30*/  IMAD.U32 R20, RZ, RZ, UR25 ;  /* 0x00000019ff147e24 */ /* 0x000fc6000f8e00ff */
        /* <DEDUP_REMOVED lines=12> */
.L_x_78:
        /* <DEDUP_REMOVED lines=14> */
[----:B------:R1:W4:Y:S04]  /*80e0*/  SHFL.IDX PT, R17, R17, R3, 0x1f ;  /* 0x00001f0311117589 */ /* 0x00032800000e0000 */
[----:B------:R1:W1:Y:S04]  /*80f0*/  SHFL.IDX PT, R16, R18, R3, 0x1f ;  /* 0x00001f0312107589 */ /* 0x00026800000e0000 */
[----:B------:R1:W1:Y:S01]  /*8100*/  SHFL.IDX PT, R12, R12, R3, 0x1f ;  /* 0x00001f030c0c7589 */ /* 0x00026200000e0000 */
[----:B--2---:R-:W-:-:S02]  /*8110*/  R2UR UR41, R2 ;  /* 0x00000000022972ca */ /* 0x004fc400000e0000 */
[----:B---3--:R-:W-:-:S15]  /*8120*/  R2UR UR40, R15 ;  /* 0x000000000f2872ca */ /* 0x008fde00000e0000 */
.L_x_75:
[----:B------:R-:W2:Y:S01]  /*8130*/  LDCU UR4, c[0x0][0xbe8] ;  /* 0x00017d00ff0477ac */ /* 0x000ea20008000800 */
[----:B------:R-:W-:Y:S01]  /*8140*/  IMAD.MOV.U32 R15, RZ, RZ, -0x1 ;  /* 0xffffffffff0f7424 */ /* 0x000fe200078e00ff */
[----:B-1----:R-:W-:Y:S02]  /*8150*/  MOV R3, 0xffffffff ;  /* 0xffffffff00037802 */ /* 0x002fe40000000f00 */
[----:B--2---:R-:W-:-:S13]  /*8160*/  ISETP.GE.AND P0, PT, R14, UR4, PT ;  /* 0x000000040e007c0c */ /* 0x004fda000bf06270 */
        /* <DEDUP_REMOVED lines=38> */
.L_x_82:
[----:B------:R-:W-:Y:S01]  /*83d0*/  IMAD.U32 R19, RZ, RZ, UR5 ;  /* 0x00000005ff137e24 */ /* 0x000fe2000f8e00ff */
[----:B------:R-:W-:Y:S02]  /*83e0*/  MOV R15, UR4 ;  /* 0x00000004000f7c02 */ /* 0x000fe40008000f00 */
[----:B------:R-:W-:Y:S02]  /*83f0*/  MOV R2, 0x8410 ;  /* 0x0000841000027802 */ /* 0x000fe40000000f00 */
[----:B----45:R-:W-:Y:S05]  /*8400*/  CALL.REL.NOINC `(.L_x_67) ;  /* 0x0000009800a47944 */ /* 0x030fea0003c00000 */
[----:B------:R-:W-:Y:S02]  /*8410*/  IADD3 R3, PT, PT, -R20, RZ, RZ ;  /* 0x000000ff14037210 */ /* 0x000fe40007ffe1ff */
[----:B------:R-:W-:-:S03]  /*8420*/  MOV R2, R20 ;  /* 0x0000001400027202 */ /* 0x000fc60000000f00 */
[----:B------:R-:W-:-:S07]  /*8430*/  IMAD R20, R18, R3, UR5 ;  /* 0x0000000512147e24 */ /* 0x000fce000f8e0203 */
.L_x_83:
[----:B------:R-:W1:Y:S01]  /*8440*/  LDC R19, c[0x0][0xbdc] ;  /* 0x0002f700ff137b82 */ /* 0x000e620000000800 */
[----:B------:R-:W-:Y:S01]  /*8450*/  ULOP3.LUT UR8, UR8, UR12, URZ, 0xc0, !UPT ;  /* 0x0000000c08087292 */ /* 0x000fe2000f8ec0ff */
[----:B------:R-:W-:Y:S01]  /*8460*/  PLOP3.LUT P1, PT, PT, PT, PT, 0x8, 0x80 ;  /* 0x000000000080781c */ /* 0x000fe20003f2e170 */
[----:B------:R-:W-:Y:S01]  /*8470*/  ULOP3.LUT UR11, UR18, UR11, URZ, 0xc0, !UPT ;  /* 0x0000000b120b7292 */ /* 0x000fe2000f8ec0ff */
[----:B------:R-:W-:Y:S02]  /*8480*/  IMAD.MOV.U32 R23, RZ, RZ, 0x1 ;  /* 0x00000001ff177424 */ /* 0x000fe400078e00ff */
[----:B------:R-:W-:Y:S02]  /*8490*/  P2R R24, PR, RZ, 0x2 ;  /* 0x00000002ff187803 */ /* 0x000fe40000000000 */
[----:B------:R-:W2:Y:S08]  /*84a0*/  LDC R3, c[0x0][0xb80] ;  /* 0x0002e000ff037b82 */ /* 0x000eb00000000800 */
[----:B------:R-:W3:Y:S08]  /*84b0*/  LDC R15, c[0x0][0xb90] ;  /* 0x0002e400ff0f7b82 */ /* 0x000ef00000000800 */
[----:B------:R-:W4:Y:S01]  /*84c0*/  LDC R18, c[0x0][0xbe0] ;  /* 0x0002f800ff127b82 */ /* 0x000f220000000800 */
[----:B-1----:R-:W-:-:S05]  /*84d0*/  SHF.L.U32 R2, R2, R19, RZ ;  /* 0x0000001302027219 */ /* 0x002fca00000006ff */
[----:B------:R-:W-:Y:S02]  /*84e0*/  VIADD R2, R2, UR8 ;  /* 0x0000000802027c36 */ /* 0x000fe40008000000 */
[----:B--2---:R-:W-:Y:S02]  /*84f0*/  IMAD R3, R20, R3, UR11 ;  /* 0x0000000b14037e24 */ /* 0x004fe4000f8e0203 */
[----:B---3--:R-:W-:Y:S01]  /*8500*/  IMAD R2, R2, R15, UR38 ;  /* 0x0000002602027e24 */ /* 0x008fe2000f8e020f */
[----:B----4-:R-:W-:-:S04]  /*8510*/  ISETP.NE.AND P0, PT, R18, 0x1, PT ;  /* 0x000000011200780c */ /* 0x010fc80003f05270 */
[----:B------:R-:W-:Y:S02]  /*8520*/  SEL R22, R2, R3, !P0 ;  /* 0x0000000302167207 */ /* 0x000fe40004000000 */
[----:B------:R-:W-:Y:S01]  /*8530*/  SEL R15, R3, R2, !P0 ;  /* 0x00000002030f7207 */ /* 0x000fe20004000000 */
[----:B------:R-:W-:Y:S02]  /*8540*/  IMAD.MOV.U32 R3, RZ, RZ, R14 ;  /* 0x000000ffff037224 */ /* 0x000fe400078e000e */
.L_x_74:
[----:B------:R-:W-:-:S09]  /*8550*/  UISETP.NE.AND UP0, UPT, UR37, 0x1, UPT ;  /* 0x000000012500788c */ /* 0x000fd2000bf05270 */
[----:B------:R-:W-:Y:S05]  /*8560*/  BRA.U !UP0, `(.L_x_84) ;  /* 0x0000000108047547 */ /* 0x000fea000b800000 */
[----:B------:R-:W-:Y:S05]  /*8570*/  BPT.TRAP 0x1 ;  /* 0x000000040000795c */ /* 0x000fea0000300000 */
.L_x_84:
[----:B------:R-:W1:Y:S01]  /*8580*/  S2UR UR4, SR_CgaCtaId ;  /* 0x00000000000479c3 */ /* 0x000e620000008800 */
[----:B------:R-:W-:Y:S01]  /*8590*/  UMOV UR5, 0x400 ;  /* 0x0000040000057882 */ /* 0x000fe20000000000 */
[----:B------:R-:W-:Y:S02]  /*85a0*/  SHF.L.U32 R2, R8, 0x1f, RZ ;  /* 0x0000001f08027819 */ /* 0x000fe400000006ff */
[----:B------:R-:W-:Y:S02]  /*85b0*/  ISETP.NE.AND P1, PT, R10, R3, PT ;  /* 0x000000030a00720c */ /* 0x000fe40003f25270 */
[----:B------:R-:W-:-:S04]  /*85c0*/  ISETP.NE.AND P2, PT, R24, RZ, PT ;  /* 0x000000ff1800720c */ /* 0x000fc80003f45270 */
[----:B------:R-:W-:Y:S01]  /*85d0*/  ISETP.NE.AND P2, PT, R10, R3, !P2 ;  /* 0x000000030a00720c */ /* 0x000fe20005745270 */
[----:B------:R-:W-:-:S06]  /*85e0*/  VIADD R10, R11, 0x1 ;  /* 0x000000010b0a7836 */ /* 0x000fcc0000000000 */
[----:B------:R-:W-:Y:S01]  /*85f0*/  @!P1 IMAD.MOV R10, RZ, RZ, R11 ;  /* 0x000000ffff0a9224 */ /* 0x000fe200078e020b */
[----:B-1----:R-:W-:-:S04]  /*8600*/  ULEA UR4, UR4, UR5, 0x18 ;  /* 0x0000000504047291 */ /* 0x002fc8000f8ec0ff */
[----:B------:R-:W-:-:S09]  /*8610*/  ULEA UR4, UR19, UR4, 0x3 ;  /* 0x0000000413047291 */ /* 0x000fd2000f8e18ff */
[----:B------:R-:W1:Y:S02]  /*8620*/  SYNCS.PHASECHK.TRANS64.TRYWAIT P0, [UR4+0xf0], R2 ;  /* 0x0000f002ff0075a7 */ /* 0x000e640008001104 */
[----:B-1----:R-:W-:Y:S05]  /*8630*/  @!P0 BRA `(.L_x_85) ;  /* 0x0000008800208947 */ /* 0x002fea0003800000 */
.L_x_258:
[----:B------:R-:W-:Y:S02]  /*8640*/  ELECT P0, URZ, PT ;  /* 0x0000000000ff782f */ /* 0x000fe40003800000 */
[----:B------:R-:W-:Y:S01]  /*8650*/  ISETP.NE.AND P1, PT, R24, RZ, PT ;  /* 0x000000ff1800720c */ /* 0x000fe20003f25270 */
[----:B------:R-:W-:Y:S03]  /*8660*/  BSSY.RECONVERGENT B0, `(.L_x_86) ;  /* 0x0000015000007945 */ /* 0x000fe60003800200 */
[----:B------:R-:W-:-:S04]  /*8670*/  SEL R10, R10, RZ, !P1 ;  /* 0x000000ff0a0a7207 */ /* 0x000fc80004800000 */
[----:B-1----:R-:W-:-:S03]  /*8680*/  PRMT R11, R10, 0x7610, R11 ;  /* 0x000076100a0b7816 */ /* 0x002fc6000000000b */
[----:B------:R-:W-:Y:S05]  /*8690*/  @!P0 BRA `(.L_x_87) ;  /* 0x0000000000448947 */ /* 0x000fea0003800000 */
[----:B------:R-:W-:Y:S01]  /*86a0*/  UIMAD UR5, UR19, 0x14, UR36 ;  /* 0x00000014130578a4 */ /* 0x000fe2000f8e0224 */
[----:B------:R-:W-:-:S04]  /*86b0*/  SEL R2, RZ, 0x1, !P2 ;  /* 0x00000001ff027807 */ /* 0x000fc80005000000 */
[----:B------:R-:W-:-:S04]  /*86c0*/  PRMT R2, R2, 0x5410, R11 ;  /* 0x0000541002027816 */ /* 0x000fc8000000000b */
        /* <DEDUP_REMOVED lines=13> */
.L_x_88:
[----:B--2---:R-:W-:Y:S01]  /*87a0*/  SYNCS.ARRIVE.TRANS64.A1T0 RZ, [UR4+0xb0], RZ ;  /* 0x0000b0ffffff79a7 */ /* 0x004fe20008100004 */
.L_x_87:
[----:B------:R-:W-:Y:S05]  /*87b0*/  BSYNC.RECONVERGENT B0 ;  /* 0x0000000000007941 */ /* 0x000fea0003800200 */
.L_x_86:
[----:B------:R-:W-:Y:S01]  /*87c0*/  UIADD3 UR19, UPT, UPT, UR19, 0x1, URZ ;  /* 0x0000000113137890 */ /* 0x000fe2000fffe0ff */
[----:B------:R-:W-:Y:S02]  /*87d0*/  VIADD R9, R9, 0x1 ;  /* 0x0000000109097836 */ /* 0x000fe40000000000 */
[----:B------:R-:W-:Y:S01]  /*87e0*/  IMAD.MOV.U32 R10, RZ, RZ, R3 ;  /* 0x000000ffff0a7224 */ /* 0x000fe200078e0003 */
[----:B------:R-:W-:Y:S02]  /*87f0*/  UISETP.NE.AND UP0, UPT, UR19, 0x8, UPT ;  /* 0x000000081300788c */ /* 0x000fe4000bf05270 */
[----:B------:R-:W-:Y:S02]  /*8800*/  ISETP.NE.AND P0, PT, R9, 0x4, PT ;  /* 0x000000040900780c */ /* 0x000fe40003f05270 */
[----:B------:R-:W-:Y:S02]  /*8810*/  USEL UR4, URZ, 0x1, UP0 ;  /* 0x00000001ff047887 */ /* 0x000fe40008000000 */
[----:B------:R-:W-:-:S04]  /*8820*/  USEL UR19, UR19, URZ, UP0 ;  /* 0x000000ff13137287 */ /* 0x000fc80008000000 */
[----:B------:R-:W-:-:S05]  /*8830*/  LOP3.LUT R8, R8, UR4, RZ, 0x3c, !PT ;  /* 0x0000000408087c12 */ /* 0x000fca000f8e3cff */
[----:B------:R-:W-:Y:S05]  /*8840*/  @!P0 EXIT ;  /* 0x000000000000894d */ /* 0x000fea0003800000 */
[----:B------:R-:W-:Y:S05]  /*8850*/  BRA `(.L_x_89) ;  /* 0xffffffe000fc7947 */ /* 0x000fea000383ffff */
.L_x_56:
[----:B------:R-:W-:-:S09]  /*8860*/  UISETP.NE.AND UP0, UPT, UR37, 0x3, UPT ;  /* 0x000000032500788c */ /* 0x000fd2000bf05270 */
[----:B------:R-:W-:Y:S05]  /*8870*/  BRA.U UP0, `(.L_x_90) ;  /* 0x0000001100cc7547 */ /* 0x000fea000b800000 */
[----:B------:R-:W-:-:S08]  /*8880*/  NOP ;  /* 0x0000000000007918 */ /* 0x000fd00000000000 */
[----:B----45:R-:W1:-:S00]  /*8890*/  USETMAXREG.DEALLOC.CTAPOOL 0x88 ;  /* 0x00000088000079c8 */ /* 0x030e4000080e0500 */
[----:B-1----:R-:W1:Y:S01]  /*88a0*/  LDC.64 R20, c[0x0][0x390] ;  /* 0x0000e400ff147b82 */ /* 0x002e620000000a00 */
[----:B------:R-:W-:Y:S02]  /*88b0*/  HFMA2 R17, -RZ, RZ, 0, 0 ;  /* 0x00000000ff117431 */ /* 0x000fe400000001ff */
[----:B------:R-:W-:Y:S01]  /*88c0*/  IMAD.MOV.U32 R18, RZ, RZ, 0x1 ;  /* 0x00000001ff127424 */ /* 0x000fe200078e00ff */
[----:B------:R-:W-:Y:S01]  /*88d0*/  PRMT R4, RZ, 0x7610, R4 ;  /* 0x00007610ff047816 */ /* 0x000fe20000000004 */
[----:B------:R-:W2:Y:S03]  /*88e0*/  LDCU UR26, c[0x0][0x880] ;  /* 0x00011000ff1a77ac */ /* 0x000ea60008000800 */
[----:B------:R-:W3:Y:S01]  /*88f0*/  LDC.64 R10, c[0x0][0xb08] ;  /* 0x0002c200ff0a7b82 */ /* 0x000ee20000000a00 */
[----:B------:R-:W4:Y:S01]  /*8900*/  LDCU.64 UR6, c[0x0][0x888] ;  /* 0x00011100ff0677ac */ /* 0x000f220008000a00 */
[----:B------:R-:W-:Y:S01]  /*8910*/  UPLOP3.LUT UP1, UPT, UPT, UPT, UPT, 0x40, 0x4 ;  /* 0x000000000004789c */ /* 0x000fe20003f2e870 */
[----:B------:R-:W-:-:S05]  /*8920*/  UMOV UR5, URZ ;  /* 0x000000ff00057c82 */ /* 0x000fca0008000000 */
[----:B------:R-:W1:Y:S08]  /*8930*/  LDC.64 R8, c[0x0][0xb10] ;  /* 0x0002c400ff087b82 */ /* 0x000e700000000a00 */
[----:B--2---:R-:W1:Y:S02]  /*8940*/  LDC.64 R2, c[0x0][0x890] ;  /* 0x00022400ff027b82 */ /* 0x004e640000000a00 */
.L_x_124:
[----:B------:R-:W-:Y:S04]  /*8950*/  LOP3.LUT R0, R4, 0xffff, RZ, 0xc0, !PT ;  /* 0x0000ffff04007812 */ /* 0x000fe800078ec0ff */
[----:B------:R-:W-:Y:S04]  /*8960*/  SHF.R.U32.HI R0, RZ, 0x1, R0 ;  /* 0x00000001ff007819 */ /* 0x000fe80000011600 */
[----:B------:R-:W-:Y:S05]  /*8970*/  LOP3.LUT R0, R0, 0xffff, RZ, 0xc0, !PT ;  /* 0x0000ffff00007812 */ /* 0x000fea00078ec0ff */
[----:B------:R-:W-:Y:S05]  /*8980*/  IMAD R0, R0, 0x4925, RZ ;  /* 0x0000492500007824 */ /* 0x000fea00078e02ff */
[----:B------:R-:W-:Y:S04]  /*8990*/  SHF.R.U32.HI R0, RZ, 0x11, R0 ;  /* 0x00000011ff007819 */ /* 0x000fe80000011600 */
[----:B------:R-:W-:Y:S05]  /*89a0*/  PRMT R0, R0, 0x9910, RZ ;  /* 0x0000991000007816 */ /* 0x000fea00000000ff */
[----:B------:R-:W-:Y:S04]  /*89b0*/  IMAD R0, R0, 0xe, RZ ;  /* 0x0000000e00007824 */ /* 0x000fe800078e02ff */
[----:B------:R-:W-:Y:S05]  /*89c0*/  IMAD.MOV R0, RZ, RZ, -R0 ;  /* 0x000000ffff007224 */ /* 0x000fea00078e0a00 */
[----:B------:R-:W-:Y:S05]  /*89d0*/  PRMT R5, R0, 0x7710, RZ ;  /* 0x0000771000057816 */ /* 0x000fea00000000ff */
[----:B------:R-:W-:Y:S05]  /*89e0*/  IMAD.IADD R5, R5, 0x1, R4 ;  /* 0x0000000105057824 */ /* 0x000fea00078e0204 */
[----:B------:R-:W-:Y:S11]  /*89f0*/  R2UR UR4, R5 ;  /* 0x00000000050472ca */ /* 0x000ff600000e0000 */
[----:B------:R-:W-:Y:S02]  /*8a00*/  @!UPT UIADD3 URZ, UPT, UPT, URZ, URZ, URZ ;  /* 0x000000fffffff290 */ /* 0x000fe4000fffe0ff */
[----:B------:R-:W-:Y:S06]  /*8a10*/  ULOP3.LUT UR4, UR4, 0xffff, URZ, 0xc0, !UPT ;  /* 0x0000ffff04047892 */ /* 0x000fec000f8ec0ff */
[----:B------:R-:W-:Y:S02]  /*8a20*/  IMAD.U32 R4, RZ, RZ, UR4 ;  /* 0x00000004ff047e24 */ /* 0x000fe4000f8e00ff */
[----:B------:R-:W-:Y:S03]  /*8a30*/  IMAD.U32 R0, RZ, RZ, UR4 ;  /* 0x00000004ff007e24 */ /* 0x000fe6000f8e00ff */
[----:B------:R-:W-:Y:S04]  /*8a40*/  LEA R4, P0, R4, UR22, 0x7 ;  /* 0x0000001604047c11 */ /* 0x000fe8000f8038ff */
[----:B------:R-:W-:Y:S02]  /*8a50*/  LEA.HI.X R5, R0, UR23, RZ, 0x7, P0 ;  /* 0x0000001700057c11 */ /* 0x000fe400080f3cff */
[----:B------:R-:W-:Y:S02]  /*8a60*/  R2UR UR28, R4 ;  /* 0x00000000041c72ca */ /* 0x000fe400000e0000 */
[----:B------:R-:W-:Y:S01]  /*8a70*/  R2UR UR29, R5 ;  /* 0x00000000051d72ca */ /* 0x000fe200000e0000 */
[----:B------:R-:W-:Y:S03]  /*8a80*/  @!UPT UIADD3 URZ, UPT, UPT, URZ, URZ, URZ ;  /* 0x000000fffffff290 */ /* 0x000fe6000fffe0ff */
[----:B------:R-:W-:Y:S11]  /*8a90*/  BRA.U UP1, `(.L_x_91) ;  /* 0x0000000501107547 */ /* 0x000ff6000b800000 */
[----:B------:R-:W2:Y:S01]  /*8aa0*/  S2R R0, SR_LANEID ;  /* 0x0000000000007919 */ /* 0x000ea20000000000 */
[----:B------:R-:W-:Y:S02]  /*8ab0*/  MOV R4, 0x400 ;  /* 0x0000040000047802 */ /* 0x000fe40000000f00 */
[----:B------:R-:W-:Y:S01]  /*8ac0*/  ELECT P0, URZ, PT ;  /* 0x0000000000ff782f */ /* 0x000fe20003800000 */
[----:B------:R-:W-:Y:S01]  /*8ad0*/  BSSY.RECONVERGENT B0, `(.L_x_92) ;  /* 0x0000037000007945 */ /* 0x000fe20003800200 */
[----:B------:R-:W5:Y:S02]  /*8ae0*/  S2R R15, SR_CgaCtaId ;  /* 0x00000000000f7919 */ /* 0x000f640000008800 */
[----:B-----5:R-:W-:Y:S01]  /*8af0*/  LEA R15, R15, R4, 0x18 ;  /* 0x000000040f0f7211 */ /* 0x020fe200078ec0ff */
[----:B--2---:R-:W-:Y:S05]  /*8b00*/  IMAD.SHL.U32 R0, R0, 0x4, RZ ;  /* 0x0000000400007824 */ /* 0x004fea00078e00ff */
[----:B------:R-:W-:Y:S03]  /*8b10*/  IADD3 R16, PT, PT, R0, 0x380, R15 ;  /* 0x0000038000107810 */ /* 0x000fe60007ffe00f */
[----:B------:R-:W-:Y:S05]  /*8b20*/  @!P0 BRA `(.L_x_93) ;  /* 0x0000000000c48947 */ /* 0x000fea0003800000 */
[----:B-1----:R-:W-:Y:S01]  /*8b30*/  ISETP.NE.U32.AND P0, PT, R8, RZ, PT ;  /* 0x000000ff0800720c */ /* 0x002fe20003f05070 */
[----:B------:R-:W-:Y:S01]  /*8b40*/  IMAD.WIDE R12, R23, 0xc, R20 ;  /* 0x0000000c170c7825 */ /* 0x000fe200078e0214 */
[----:B---3--:R-:W-:Y:S01]  /*8b50*/  ISETP.NE.U32.AND P1, PT, R10, RZ, PT ;  /* 0x000000ff0a00720c */ /* 0x008fe20003f25070 */
[----:B------:R-:W1:Y:S01]  /*8b60*/  S2UR UR4, SR_CgaCtaId ;  /* 0x00000000000479c3 */ /* 0x000e620000008800 */
[----:B------:R-:W-:Y:S01]  /*8b70*/  ISETP.NE.AND.EX P0, PT, R9, RZ, PT, P0 ;  /* 0x000000ff0900720c */ /* 0x000fe20003f05300 */
[----:B------:R-:W-:Y:S01]  /*8b80*/  UMOV UR8, 0x400 ;  /* 0x0000040000087882 */ /* 0x000fe20000000000 */
[----:B------:R-:W2:Y:S01]  /*8b90*/  LDG.E R24, desc[UR50][R12.64] ;  /* 0x000000320c187981 */ /* 0x000ea2000c1e1900 */
[----:B------:R-:W-:Y:S10]  /*8ba0*/  ISETP.NE.AND.EX P1, PT, R11, RZ, PT, P1 ;  /* 0x000000ff0b00720c */ /* 0x000ff40003f25310 */
[----:B------:R-:W3:Y:S08]  /*8bb0*/  @P0 LDC.64 R4, c[0x0][0xb10] ;  /* 0x0002c400ff040b82 */ /* 0x000ef00000000a00 */
[----:B------:R-:W5:Y:S01]  /*8bc0*/  @P1 LDC.64 R6, c[0x0][0xb08] ;  /* 0x0002c200ff061b82 */ /* 0x000f620000000a00 */
[----:B--2---:R-:W-:Y:S01]  /*8bd0*/  SHF.R.S32.HI R25, RZ, 0x1f, R24 ;  /* 0x0000001fff197819 */ /* 0x004fe20000011418 */
[C---:B---3--:R-:W-:Y:S01]  /*8be0*/  @P0 IMAD.WIDE R4, R23.reuse, 0x8, R4 ;  /* 0x0000000817040825 */ /* 0x048fe200078e0204 */
[----:B-1----:R-:W-:Y:S03]  /*8bf0*/  ULEA UR4, UR4, UR8, 0x18 ;  /* 0x0000000804047291 */ /* 0x002fe6000f8ec0ff */
[----:B-----5:R-:W-:Y:S01]  /*8c00*/  @P1 IMAD.WIDE R6, R23, 0x8, R6 ;  /* 0x0000000817061825 */ /* 0x020fe200078e0206 */
[----:B------:R-:W2:Y:S01]  /*8c10*/  @P0 LDG.E.64 R28, desc[UR50][R4.64] ;  /* 0x00000032041c0981 */ /* 0x000ea2000c1e1b00 */
[----:B------:R-:W-:Y:S03]  /*8c20*/  UIADD3 UR8, UPT, UPT, UR4, 0x380, URZ ;  /* 0x0000038004087890 */ /* 0x000fe6000fffe0ff */
[----:B------:R1:W3:Y:S04]  /*8c30*/  @P1 LDG.E.64 R26, desc[UR50][R6.64] ;  /* 0x00000032061a1981 */ /* 0x0002e8000c1e1b00 */
[----:B------:R-:W-:Y:S04]  /*8c40*/  STS [UR4+0x3b0], RZ ;  /* 0x0003b0ffff007988 */ /* 0x000fe80008000804 */
[----:B------:R5:W4:Y:S04]  /*8c50*/  LDG.E R5, desc[UR50][R12.64+0x4] ;  /* 0x000004320c057981 */ /* 0x000b28000c1e1900 */
[----:B-1----:R-:W1:Y:S01]  /*8c60*/  LDS R7, [UR4+0x39c] ;  /* 0x00039c04ff077984 */ /* 0x002e620008000800 */
[----:B------:R-:W-:Y:S05]  /*8c70*/  IMAD.U32 R6, RZ, RZ, UR8 ;  /* 0x00000008ff067e24 */ /* 0x000fea000f8e00ff */
[----:B-----5:R-:W-:Y:S05]  /*8c80*/  SHF.R.U64 R12, R6, 0x4, RZ ;  /* 0x00000004060c7819 */ /* 0x020fea00000012ff */
[----:B------:R-:W-:Y:S04]  /*8c90*/  STS [UR4+0x390], R12 ;  /* 0x0003900cff007988 */ /* 0x000fe80008000804 */
[----:B------:R-:W-:Y:S01]  /*8ca0*/  STS [UR4+0x394], R12 ;  /* 0x0003940cff007988 */ /* 0x000fe20008000804 */
[----:B------:R-:W-:Y:S02]  /*8cb0*/  @!P0 IMAD.MOV.U32 R28, RZ, RZ, R24 ;  /* 0x000000ffff1c8224 */ /* 0x000fe400078e0018 */
[----:B------:R-:W-:Y:S01]  /*8cc0*/  @!P0 IMAD.MOV.U32 R29, RZ, RZ, R25 ;  /* 0x000000ffff1d8224 */ /* 0x000fe200078e0019 */
[----:B---3--:R-:W-:Y:S01]  /*8cd0*/  @P1 STS.64 [UR4+0x380], R26 ;  /* 0x0003801aff001988 */ /* 0x008fe20008000a04 */
[C---:B--2---:R-:W-:Y:S03]  /*8ce0*/  IMAD.SHL.U32 R25, R28.reuse, 0x2, RZ ;  /* 0x000000021c197824 */ /* 0x044fe600078e00ff */
[----:B------:R-:W-:Y:S02]  /*8cf0*/  SHF.L.U64.HI R14, R28, 0x1, R29 ;  /* 0x000000011c0e7819 */ /* 0x000fe4000001021d */
[----:B------:R-:W-:Y:S02]  /*8d00*/  LOP3.LUT R25, R25, 0xfffffffe, RZ, 0xc0, !PT ;  /* 0xfffffffe19197812 */ /* 0x000fe400078ec0ff */
[----:B------:R-:W-:Y:S04]  /*8d10*/  LOP3.LUT R14, R14, 0x1fffffff, RZ, 0xc0, !PT ;  /* 0x1fffffff0e0e7812 */ /* 0x000fe800078ec0ff */
[--C-:B------:R-:W-:Y:S02]  /*8d20*/  SHF.R.U32.HI R4, RZ, 0x4, R14.reuse ;  /* 0x00000004ff047819 */ /* 0x100fe4000001160e */
[----:B------:R-:W-:Y:S02]  /*8d30*/  SHF.R.U64 R14, R25, 0x4, R14 ;  /* 0x00000004190e7819 */ /* 0x000fe4000000120e */
[----:B-1----:R-:W-:Y:S02]  /*8d40*/  LOP3.LUT R30, R7, 0xf, R4, 0xb8, !PT ;  /* 0x0000000f071e7812 */ /* 0x002fe400078eb804 */
[----:B------:R-:W-:Y:S01]  /*8d50*/  CS2R R6, SRZ ;  /* 0x0000000000067805 */ /* 0x000fe2000001ff00 */
[----:B------:R-:W-:Y:S01]  /*8d60*/  STS [UR4+0x38c], R14 ;  /* 0x00038c0eff007988 */ /* 0x000fe20008000804 */
[----:B----4-:R-:W-:Y:S03]  /*8d70*/  VIADD R5, R5, 0xffffffff ;  /* 0xffffffff05057836 */ /* 0x010fe60000000000 */
[----:B------:R-:W-:Y:S04]  /*8d80*/  STS [UR4+0x39c], R30 ;  /* 0x00039c1eff007988 */ /* 0x000fe80008000804 */
[----:B------:R-:W1:Y:S02]  /*8d90*/  LDS R4, [UR4+0x39c] ;  /* 0x00039c04ff047984 */ /* 0x000e640008000800 */
[----:B-1----:R-:W-:Y:S05]  /*8da0*/  LOP3.LUT R22, R4, 0xf0, RZ, 0xb8, !PT ;  /* 0x000000f004167812 */ /* 0x002fea00078eb8ff */
[----:B------:R-:W-:Y:S04]  /*8db0*/  STS [UR4+0x39c], R22 ;  /* 0x00039c16ff007988 */ /* 0x000fe80008000804 */
[----:B------:R-:W1:Y:S02]  /*8dc0*/  LDS R4, [UR4+0x39c] ;  /* 0x00039c04ff047984 */ /* 0x000e640008000800 */
[----:B-1----:R-:W-:Y:S01]  /*8dd0*/  LOP3.LUT R13, R4, 0xf00, RZ, 0xb8, !PT ;  /* 0x00000f00040d7812 */ /* 0x002fe200078eb8ff */
[----:B------:R-:W-:Y:S04]  /*8de0*/  VIADD R4, R24, 0xffffffff ;  /* 0xffffffff18047836 */ /* 0x000fe80000000000 */
[----:B------:R-:W-:Y:S04]  /*8df0*/  STS.64 [UR4+0x398], R12 ;  /* 0x0003980cff007988 */ /* 0x000fe80008000a04 */
[----:B------:R-:W1:Y:S04]  /*8e00*/  LDS R19, [UR4+0x39c] ;  /* 0x00039c04ff137984 */ /* 0x000e680008000800 */
[----:B------:R2:W-:Y:S01]  /*8e10*/  STS.128 [UR4+0x3a0], R4 ;  /* 0x0003a004ff007988 */ /* 0x0005e20008000c04 */
[----:B-1----:R-:W-:Y:S05]  /*8e20*/  LOP3.LUT R19, R19, 0xf000, RZ, 0xb8, !PT ;  /* 0x0000f00013137812 */ /* 0x002fea00078eb8ff */
[----:B------:R2:W-:Y:S02]  /*8e30*/  STS [UR4+0x39c], R19 ;  /* 0x00039c13ff007988 */ /* 0x0005e40008000804 */
.L_x_93:
[----:B----4-:R-:W-:Y:S05]  /*8e40*/  BSYNC.RECONVERGENT B0 ;  /* 0x0000000000007941 */ /* 0x010fea0003800200 */
.L_x_92:
[----:B------:R-:W-:Y:S01]  /*8e50*/  NOP ;  /* 0x0000000000007918 */ /* 0x000fe20000000000 */
[----:B------:R-:W4:Y:S01]  /*8e60*/  LDS R16, [R16] ;  /* 0x0000000010107984 */ /* 0x000f220000000800 */
[----:B--2---:R-:W-:Y:S01]  /*8e70*/  IADD3 R4, P0, PT, R0, UR28, RZ ;  /* 0x0000001c00047c10 */ /* 0x004fe2000ff1e0ff */
[----:B------:R-:W-:Y:S04]  /*8e80*/  IMAD.U32 R0, RZ, RZ, UR20 ;  /* 0x00000014ff007e24 */ /* 0x000fe8000f8e00ff */
[----:B------:R-:W-:Y:S01]  /*8e90*/  IMAD.X R5, RZ, RZ, UR29, P0 ;  /* 0x0000001dff057e24 */ /* 0x000fe200080e06ff */
[----:B------:R-:W-:Y:S04]  /*8ea0*/  SHF.L.U32 R6, R0, 0x1f, RZ ;  /* 0x0000001f00067819 */ /* 0x000fe800000006ff */
[----:B----4-:R2:W4:Y:S02]  /*8eb0*/  ATOMG.E.EXCH.STRONG.GPU PT, RZ, [R4], R16 ;  /* 0x0000001004ff73a8 */ /* 0x01052400041ee100 */
[----:B----4-:R-:W4:Y:S02]  /*8ec0*/  SYNCS.PHASECHK.TRANS64.TRYWAIT P0, [R15+URZ+0xa8], R6 ;  /* 0x0000a8060f0075a7 */ /* 0x010f2400080011ff */
[----:B--2-4-:R-:W-:Y:S05]  /*8ed0*/  @!P0 BRA `(.L_x_94) ;  /* 0x0000008000108947 */ /* 0x014fea0003800000 */
.L_x_91:
[----:B-1----:R-:W-:Y:S04]  /*8ee0*/  ISETP.NE.U32.AND P0, PT, R2, RZ, PT ;  /* 0x000000ff0200720c */ /* 0x002fe80003f05070 */
[----:B------:R-:W-:Y:S11]  /*8ef0*/  ISETP.NE.AND.EX P0, PT, R3, RZ, PT, P0 ;  /* 0x000000ff0300720c */ /* 0x000ff60003f05300 */
[----:B------:R-:W-:Y:S02]  /*8f00*/  @!UPT UIADD3 URZ, UPT, UPT, URZ, URZ, URZ ;  /* 0x000000fffffff290 */ /* 0x000fe4000fffe0ff */
[----:B------:R-:W1:Y:S02]  /*8f10*/  @P0 LDC.64 R4, c[0x0][0x890] ;  /* 0x00022400ff040b82 */ /* 0x000e640000000a00 */
[----:B-1----:R-:W-:Y:S01]  /*8f20*/  @P0 IMAD.WIDE R4, R23, 0x8, R4 ;  /* 0x0000000817040825 */ /* 0x002fe200078e0204 */
[----:B------:R-:W-:Y:S06]  /*8f30*/  BRA.U UP1, `(.L_x_95) ;  /* 0x0000000101107547 */ /* 0x000fec000b800000 */
[----:B------:R-:W-:Y:S04]  /*8f40*/  DEPBAR {5,4,3,2,1,0} ;  /* 0x0000003f0000791a */ /* 0x000fe80000000000 */
[----:B------:R-:W1:Y:S02]  /*8f50*/  CCTL.E.C.LDCU.IV.DEEP [UR28] ;  /* 0x000000001c007540 */ /* 0x000e640009c08000 */
[----:B-1----:R1:W-:Y:S01]  /*8f60*/  UTMACCTL.IV [UR28] ;  /* 0x000000001c0079b9 */ /* 0x0023e20008000000 */
[----:B------:R-:W-:Y:S01]  /*8f70*/  NOP ;  /* 0x0000000000007918 */ /* 0x000fe20000000000 */
.L_x_95:
[----:B------:R-:W5:Y:S01]  /*8f80*/  @P0 LDG.E.64 R4, desc[UR50][R4.64] ;  /* 0x0000003204040981 */ /* 0x000f62000c1e1b00 */
[----:B------:R-:W-:Y:S02]  /*8f90*/  USHF.L.U32 UR18, UR18, 0x6, URZ ;  /* 0x0000000612127899 */ /* 0x000fe400080006ff */
[----:B------:R-:W-:Y:S01]  /*8fa0*/  USHF.L.U32 UR19, UR19, 0x7, URZ ;  /* 0x0000000713137899 */ /* 0x000fe200080006ff */
[----:B-----5:R-:W5:Y:S02]  /*8fb0*/  @P0 LD.E R0, desc[UR50][R4.64] ;  /* 0x0000003204000980 */ /* 0x020f64000c101900 */
[----:B-----5:R-:W-:Y:S01]  /*8fc0*/  @P0 FSETP.NEU.AND P1, PT, R0, RZ, PT ;  /* 0x000000ff0000020b */ /* 0x020fe20003f2d000 */
[----:B------:R-:W-:Y:S01]  /*8fd0*/  @!UPT UIADD3 URZ, UPT, UPT, URZ, URZ, URZ ;  /* 0x000000fffffff290 */ /* 0x000fe2000fffe0ff */
[----:B------:R-:W-:Y:S11]  /*8fe0*/  @P0 BRA `(.L_x_96) ;  /* 0x00000000002c0947 */ /* 0x000ff60003800000 */
[----:B----4-:R-:W-:Y:S02]  /*8ff0*/  ISETP.NE.U32.AND P0, PT, RZ, UR6, PT ;  /* 0x00000006ff007c0c */ /* 0x010fe4000bf05070 */
[----:B------:R-:W-:Y:S02]  /*9000*/  FSETP.NEU.AND P1, PT, RZ, UR26, PT ;  /* 0x0000001aff007c0b */ /* 0x000fe4000bf2d000 */
[----:B------:R-:W-:Y:S11]  /*9010*/  ISETP.NE.AND.EX P0, PT, RZ, UR7, PT, P0 ;  /* 0x00000007ff007c0c */ /* 0x000ff6000bf05300 */
[----:B------:R-:W-:Y:S02]  /*9020*/  @!UPT UIADD3 URZ, UPT, UPT, URZ, URZ, URZ ;  /* 0x000000fffffff290 */ /* 0x000fe4000fffe0ff */
[----:B------:R-:W4:Y:S08]  /*9030*/  @P0 LDC R0, c[0x0][0x898] ;  /* 0x00022600ff000b82 */ /* 0x000f300000000800 */
[----:B------:R-:W5:Y:S01]  /*9040*/  @P0 LDC.64 R4, c[0x0][0x888] ;  /* 0x00022200ff040b82 */ /* 0x000f620000000a00 */
[----:B----4-:R-:W-:Y:S04]  /*9050*/  @P0 IMAD R23, R23, R0, RZ ;  /* 0x0000000017170224 */ /* 0x010fe800078e02ff */
[----:B-----5:R-:W-:Y:S06]  /*9060*/  @P0 IMAD.WIDE R4, R23, 0x4, R4 ;  /* 0x0000000417040825 */ /* 0x020fec00078e0204 */
[----:B------:R-:W4:Y:S02]  /*9070*/  @P0 LDG.E R4, desc[UR50][R4.64] ;  /* 0x0000003204040981 */ /* 0x000f24000c1e1900 */
[----:B----4-:R-:W-:Y:S11]  /*9080*/  @P0 FSETP.NEU.AND P1, PT, R4, RZ, PT ;  /* 0x000000ff0400020b */ /* 0x010ff60003f2d000 */
[----:B------:R-:W-:Y:S02]  /*9090*/  @!UPT UIADD3 URZ, UPT, UPT, URZ, URZ, URZ ;  /* 0x000000fffffff290 */ /* 0x000fe4000fffe0ff */
.L_x_96:
[----:B------:R-:W-:Y:S01]  /*90a0*/  UISETP.NE.AND UP0, UPT, UR21, 0x4, UPT ;  /* 0x000000041500788c */ /* 0x000fe2000bf05270 */
[----:B------:R-:W-:Y:S04]  /*90b0*/  ELECT P0, URZ, PT ;  /* 0x0000000000ff782f */ /* 0x000fe80003800000 */
[----:B------:R-:W-:Y:S04]  /*90c0*/  PLOP3.LUT P1, PT, P1, P0, PT, 0x80, 0x8 ;  /* 0x000000000008781c */ /* 0x000fe80000f21070 */
[----:B------:R-:W-:Y:S09]  /*90d0*/  BRA.U UP0, `(.L_x_97) ;  /* 0x0000000100047547 */ /* 0x000ff2000b800000 */
[----:B-1--4-:R-:W-:Y:S05]  /*90e0*/  BPT.TRAP 0x1 ;  /* 0x000000040000795c */ /* 0x012fea0000300000 */
.L_x_97:
[----:B------:R-:W5:Y:S01]  /*90f0*/  S2UR UR25, SR_CgaCtaId ;  /* 0x00000000001979c3 */ /* 0x000f620000008800 */
[----:B------:R-:W-:Y:S01]  /*9100*/  UMOV UR24, 0x400 ;  /* 0x0000040000187882 */ /* 0x000fe20000000000 */
[----:B------:R-:W-:Y:S01]  /*9110*/  SHF.L.U32 R5, R18, 0x1f, RZ ;  /* 0x0000001f12057819 */ /* 0x000fe200000006ff */
[----:B-----5:R-:W-:Y:S09]  /*9120*/  ULEA UR24, UR25, UR24, 0x18 ;  /* 0x0000001819187291 */ /* 0x020ff2000f8ec0ff */
[----:B------:R-:W5:Y:S02]  /*9130*/  SYNCS.PHASECHK.TRANS64.TRYWAIT P0, [UR24+0x80], R5 ;  /* 0x00008005ff0075a7 */ /* 0x000f640008001118 */
[----:B-----5:R-:W-:Y:S05]  /*9140*/  @!P0 BRA `(.L_x_98) ;  /* 0x0000007c00888947 */ /* 0x020fea0003800000 */
.L_x_260:
[----:B------:R-:W-:Y:S04]  /*9150*/  BSSY.RECONVERGENT B0, `(.L_x_99) ;  /* 0x0000011000007945 */ /* 0x000fe80003800200 */
[----:B------:R-:W-:Y:S05]  /*9160*/  @!P1 BRA `(.L_x_100) ;  /* 0x00000000003c9947 */ /* 0x000fea0003800000 */
[----:B------:R-:W-:Y:S02]  /*9170*/  UIADD3 UR17, UPT, UPT, UR24, 0x60, URZ ;  /* 0x0000006018117890 */ /* 0x000fe4000fffe0ff */
[----:B------:R-:W-:Y:S01]  /*9180*/  UIADD3 UR16, UPT, UPT, UR24, 0x1000, URZ ;  /* 0x0000100018107890 */ /* 0x000fe2000fffe0ff */
[----:B------:R-:W-:Y:S01]  /*9190*/  UMOV UR12, 0x0 ;  /* 0x00000000000c7882 */ /* 0x000fe20000000000 */
[----:B------:R-:W-:Y:S01]  /*91a0*/  UMOV UR13, 0x10000000 ;  /* 0x10000000000d7882 */ /* 0x000fe20000000000 */
[----:B------:R-:W-:Y:S02]  /*91b0*/  UIADD3 UR11, UPT, UPT, UR19, 0x40, URZ ;  /* 0x00000040130b7890 */ /* 0x000fe4000fffe0ff */
[----:B------:R-:W-:Y:S01]  /*91c0*/  UIADD3 UR8, UPT, UPT, UR24, 0x1800, URZ ;  /* 0x0000180018087890 */ /* 0x000fe2000fffe0ff */
[----:B------:R-:W-:Y:S03]  /*91d0*/  UMOV UR10, UR18 ;  /* 0x00000012000a7c82 */ /* 0x000fe60008000000 */
[----:B------:R1:W-:Y:S01]  /*91e0*/  UTMALDG.2D [UR16], [UR28], desc[UR12] ;  /* 0x00000c101c0075b4 */ /* 0x0003e20008009000 */
[----:B------:R-:W-:Y:S01]  /*91f0*/  UMOV UR9, UR17 ;  /* 0x0000001100097c82 */ /* 0x000fe20008000000 */
[----:B------:R-:W-:Y:S03]  /*9200*/  UISETP.NE.AND UP0, UPT, UR21, 0x4, UPT ;  /* 0x000000041500788c */ /* 0x000fe6000bf05270 */
[----:B------:R1:W-:Y:S06]  /*9210*/  UTMALDG.2D [UR8], [UR28], desc[UR12] ;  /* 0x00000c081c0075b4 */ /* 0x0003ec0008009000 */
[----:B-1----:R-:W-:Y:S05]  /*9220*/  BRA.U UP0, `(.L_x_101) ;  /* 0x0000000100047547 */ /* 0x002fea000b800000 */
[----:B----4-:R-:W-:Y:S05]  /*9230*/  BPT.TRAP 0x1 ;  /* 0x000000040000795c */ /* 0x010fea0000300000 */
.L_x_101:
[----:B------:R-:W-:Y:S04]  /*9240*/  HFMA2 R0, -RZ, RZ, 0, 0.00048828125 ;  /* 0x00001000ff007431 */ /* 0x000fe800000001ff */
[----:B------:R1:W-:Y:S03]  /*9250*/  SYNCS.ARRIVE.TRANS64.RED.A0TR RZ, [UR24+0x60], R0 ;  /* 0x00006000ffff79a7 */ /* 0x0003e60008300418 */
.L_x_100:
[----:B-1--4-:R-:W-:Y:S05]  /*9260*/  BSYNC.RECONVERGENT B0 ;  /* 0x0000000000007941 */ /* 0x012fea0003800200 */
.L_x_99:
[----:B------:R-:W-:Y:S09]  /*9270*/  UISETP.NE.AND UP0, UPT, UR21, 0x4, UPT ;  /* 0x000000041500788c */ /* 0x000ff2000bf05270 */
[----:B------:R-:W-:Y:S05]  /*9280*/  BRA.U UP0, `(.L_x_102) ;  /* 0x0000000100047547 */ /* 0x000fea000b800000 */
[----:B------:R-:W-:Y:S05]  /*9290*/  BPT.TRAP 0x1 ;  /* 0x000000040000795c */ /* 0x000fea0000300000 */
.L_x_102:
[----:B------:R-:W-:Y:S04]  /*92a0*/  UIADD3 UR4, UPT, UPT, UR24, 0x60, URZ ;  /* 0x0000006018047890 */ /* 0x000fe8000fffe0ff */
[----:B------:R-:W-:Y:S09]  /*92b0*/  UPRMT UR4, UR25, 0x654, UR4 ;  /* 0x0000065419047896 */ /* 0x000ff20008000004 */
[----:B------:R-:W-:Y:S01]  /*92c0*/  SYNCS.ARRIVE.TRANS64.RED.A1T0 RZ, [UR4], RZ ;  /* 0x000000ffffff79a7 */ /* 0x000fe20008100404 */
[----:B------:R-:W-:Y:S05]  /*92d0*/  BRA.U UP0, `(.L_x_103) ;  /* 0x0000000100047547 */ /* 0x000fea000b800000 */
[----:B------:R-:W-:Y:S05]  /*92e0*/  BPT.TRAP 0x1 ;  /* 0x000000040000795c */ /* 0x000fea0000300000 */
.L_x_103:
[----:B------:R-:W1:Y:S02]  /*92f0*/  SYNCS.PHASECHK.TRANS64.TRYWAIT P0, [UR24+0x88], R5 ;  /* 0x00008805ff0075a7 */ /* 0x000e640008001118 */
[----:B-1----:R-:W-:Y:S05]  /*9300*/  @!P0 BRA `(.L_x_104) ;  /* 0x0000007c00308947 */ /* 0x002fea0003800000 */
.L_x_262:
[----:B------:R-:W-:Y:S04]  /*9310*/  BSSY.RECONVERGENT B0, `(.L_x_105) ;  /* 0x0000012000007945 */ /* 0x000fe80003800200 */
[----:B------:R-:W-:Y:S05]  /*9320*/  @!P1 BRA `(.L_x_106) ;  /* 0x0000000000409947 */ /* 0x000fea0003800000 */
[----:B------:R-:W-:Y:S02]  /*9330*/  UIADD3 UR13, UPT, UPT, UR24, 0x68, URZ ;  /* 0x00000068180d7890 */ /* 0x000fe4000fffe0ff */
[----:B------:R-:W-:Y:S02]  /*9340*/  UIADD3 UR15, UPT, UPT, UR19, 0x10, URZ ;  /* 0x00000010130f7890 */ /* 0x000fe4000fffe0ff */
[----:B------:R-:W-:Y:S01]  /*9350*/  UIADD3 UR12, UPT, UPT, UR24, 0x2000, URZ ;  /* 0x00002000180c7890 */ /* 0x000fe2000fffe0ff */
[----:B------:R-:W-:Y:S01]  /*9360*/  UMOV UR16, 0x0 ;  /* 0x0000000000107882 */ /* 0x000fe20000000000 */
[----:B------:R-:W-:Y:S01]  /*9370*/  UMOV UR17, 0x10000000 ;  /* 0x1000000000117882 */ /* 0x000fe20000000000 */
[----:B------:R-:W-:Y:S01]  /*9380*/  UMOV UR14, UR18 ;  /* 0x00000012000e7c82 */ /* 0x000fe20008000000 */
[----:B------:R-:W-:Y:S02]  /*9390*/  UIADD3 UR11, UPT, UPT, UR19, 0x50, URZ ;  /* 0x00000050130b7890 */ /* 0x000fe4000fffe0ff */
[----:B------:R-:W-:Y:S03]  /*93a0*/  UIADD3 UR8, UPT, UPT, UR24, 0x2800, URZ ;  /* 0x0000280018087890 */ /* 0x000fe6000fffe0ff */
[----:B------:R4:W-:Y:S01]  /*93b0*/  UTMALDG.2D [UR12], [UR28], desc[UR16] ;  /* 0x0000100c1c0075b4 */ /* 0x0009e20008009000 */
[----:B------:R-:W-:Y:S01]  /*93c0*/  UMOV UR10, UR18 ;  /* 0x00000012000a7c82 */ /* 0x000fe20008000000 */
[----:B------:R-:W-:Y:S04]  /*93d0*/  UMOV UR9, UR13 ;  /* 0x0000000d00097c82 */ /* 0x000fe80008000000 */
[----:B------:R4:W-:Y:S02]  /*93e0*/  UTMALDG.2D [UR8], [UR28], desc[UR16] ;  /* 0x000010081c0075b4 */ /* 0x0009e40008009000 */
[----:B----4-:R-:W-:Y:S05]  /*93f0*/  BRA.U UP0, `(.L_x_107) ;  /* 0x0000000100047547 */ /* 0x010fea000b800000 */
[----:B------:R-:W-:Y:S05]  /*9400*/  BPT.TRAP 0x1 ;  /* 0x000000040000795c */ /* 0x000fea0000300000 */
.L_x_107:
[----:B-1----:R-:W-:Y:S04]  /*9410*/  HFMA2 R0, -RZ, RZ, 0, 0.00048828125 ;  /* 0x00001000ff007431 */ /* 0x002fe800000001ff */
[----:B------:R4:W-:Y:S03]  /*9420*/  SYNCS.ARRIVE.TRANS64.RED.A0TR RZ, [UR24+0x68], R0 ;  /* 0x00006800ffff79a7 */ /* 0x0009e60008300418 */
.L_x_106:
[----:B------:R-:W-:Y:S05]  /*9430*/  BSYNC.RECONVERGENT B0 ;  /* 0x0000000000007941 */ /* 0x000fea0003800200 */
.L_x_105:
[----:B------:R-:W-:Y:S05]  /*9440*/  BRA.U UP0, `(.L_x_108) ;  /* 0x0000000100047547 */ /* 0x000fea000b800000 */
[----:B------:R-:W-:Y:S05]  /*9450*/  BPT.TRAP 0x1 ;  /* 0x000000040000795c */ /* 0x000fea0000300000 */
.L_x_108:
[----:B------:R-:W-:Y:S04]  /*9460*/  UIADD3 UR4, UPT, UPT, UR24, 0x68, URZ ;  /* 0x0000006818047890 */ /* 0x000fe8000fffe0ff */
[----:B------:R-:W-:Y:S09]  /*9470*/  UPRMT UR4, UR25, 0x654, UR4 ;  /* 0x0000065419047896 */ /* 0x000ff20008000004 */
[----:B------:R-:W-:Y:S01]  /*9480*/  SYNCS.ARRIVE.TRANS64.RED.A1T0 RZ, [UR4], RZ ;  /* 0x000000ffffff79a7 */ /* 0x000fe20008100404 */
[----:B------:R-:W-:Y:S05]  /*9490*/  BRA.U UP0, `(.L_x_109) ;  /* 0x0000000100047547 */ /* 0x000fea000b800000 */
[----:B------:R-:W-:Y:S05]  /*94a0*/  BPT.TRAP 0x1 ;  /* 0x000000040000795c */ /* 0x000fea0000300000 */
.L_x_109:
[----:B------:R-:W5:Y:S02]  /*94b0*/  SYNCS.PHASECHK.TRANS64.TRYWAIT P0, [UR24+0x90], R5 ;  /* 0x00009005ff0075a7 */ /* 0x000f640008001118 */
[----:B-----5:R-:W-:Y:S05]  /*94c0*/  @!P0 BRA `(.L_x_110) ;  /* 0x0000007800d88947 */ /* 0x020fea0003800000 */
.L_x_264:
        /* <DEDUP_REMOVED lines=14> */
[----:B-1----:R-:W-:Y:S05]  /*95b0*/  BRA.U UP0, `(.L_x_113) ;  /* 0x0000000100047547 */ /* 0x002fea000b800000 */
[----:B------:R-:W-:Y:S05]  /*95c0*/  BPT.TRAP 0x1 ;  /* 0x000000040000795c */ /* 0x000fea0000300000 */
.L_x_113:
[----:B----4-:R-:W-:Y:S04]  /*95d0*/  HFMA2 R0, -RZ, RZ, 0, 0.00048828125 ;  /* 0x00001000ff007431 */ /* 0x010fe800000001ff */
[----:B------:R1:W-:Y:S03]  /*95e0*/  SYNCS.ARRIVE.TRANS64.RED.A0TR RZ, [UR24+0x70], R0 ;  /* 0x00007000ffff79a7 */ /* 0x0003e60008300418 */
.L_x_112:
[----:B------:R-:W-:Y:S05]  /*95f0*/  BSYNC.RECONVERGENT B0 ;  /* 0x0000000000007941 */ /* 0x000fea0003800200 */
.L_x_111:
[----:B------:R-:W-:Y:S05]  /*9600*/  BRA.U UP0, `(.L_x_114) ;  /* 0x0000000100047547 */ /* 0x000fea000b800000 */
[----:B------:R-:W-:Y:S05]  /*9610*/  BPT.TRAP 0x1 ;  /* 0x000000040000795c */ /* 0x000fea0000300000 */
.L_x_114:
[----:B------:R-:W-:Y:S04]  /*9620*/  UIADD3 UR4, UPT, UPT, UR24, 0x70, URZ ;  /* 0x0000007018047890 */ /* 0x000fe8000fffe0ff */
[----:B------:R-:W-:Y:S09]  /*9630*/  UPRMT UR4, UR25, 0x654, UR4 ;  /* 0x0000065419047896 */ /* 0x000ff20008000004 */
[----:B------:R-:W-:Y:S01]  /*9640*/  SYNCS.ARRIVE.TRANS64.RED.A1T0 RZ, [UR4], RZ ;  /* 0x000000ffffff79a7 */ /* 0x000fe20008100404 */
[----:B------:R-:W-:Y:S05]  /*9650*/  BRA.U UP0, `(.L_x_115) ;  /* 0x0000000100047547 */ /* 0x000fea000b800000 */
[----:B------:R-:W-:Y:S05]  /*9660*/  BPT.TRAP 0x1 ;  /* 0x000000040000795c */ /* 0x000fea0000300000 */
.L_x_115:
[----:B------:R-:W5:Y:S02]  /*9670*/  SYNCS.PHASECHK.TRANS64.TRYWAIT P0, [UR24+0x98], R5 ;  /* 0x00009805ff0075a7 */ /* 0x000f640008001118 */
[----:B-----5:R-:W-:Y:S05]  /*9680*/  @!P0 BRA `(.L_x_116) ;  /* 0x0000007800808947 */ /* 0x020fea0003800000 */
.L_x_266:
        /* <DEDUP_REMOVED lines=16> */
.L_x_119:
[----:B----4-:R-:W-:Y:S04]  /*9790*/  HFMA2 R0, -RZ, RZ, 0, 0.00048828125 ;  /* 0x00001000ff007431 */ /* 0x010fe800000001ff */
[----:B------:R1:W-:Y:S03]  /*97a0*/  SYNCS.ARRIVE.TRANS64.RED.A0TR RZ, [UR24+0x78], R0 ;  /* 0x00007800ffff79a7 */ /* 0x0003e60008300418 */
.L_x_118:
[----:B------:R-:W-:Y:S05]  /*97b0*/  BSYNC.RECONVERGENT B0 ;  /* 0x0000000000007941 */ /* 0x000fea0003800200 */
.L_x_117:
[----:B------:R-:W-:Y:S05]  /*97c0*/  BRA.U UP0, `(.L_x_120) ;  /* 0x0000000100047547 */ /* 0x000fea000b800000 */
[----:B------:R-:W-:Y:S05]  /*97d0*/  BPT.TRAP 0x1 ;  /* 0x000000040000795c */ /* 0x000fea0000300000 */
.L_x_120:
[----:B------:R-:W-:Y:S01]  /*97e0*/  UIADD3 UR4, UPT, UPT, UR24, 0x78, URZ ;  /* 0x0000007818047890 */ /* 0x000fe2000fffe0ff */
[----:B------:R-:W-:Y:S01]  /*97f0*/  LOP3.LUT R18, R18, 0x1, RZ, 0x3c, !PT ;  /* 0x0000000112127812 */ /* 0x000fe200078e3cff */
[----:B------:R-:W-:Y:S02]  /*9800*/  UISETP.NE.AND UP1, UPT, UR37, 0x8, UPT ;  /* 0x000000082500788c */ /* 0x000fe4000bf25270 */
[----:B------:R-:W-:Y:S09]  /*9810*/  UPRMT UR4, UR25, 0x654, UR4 ;  /* 0x0000065419047896 */ /* 0x000ff20008000004 */
[----:B------:R-:W-:Y:S01]  /*9820*/  SYNCS.ARRIVE.TRANS64.RED.A1T0 RZ, [UR4], RZ ;  /* 0x000000ffffff79a7 */ /* 0x000fe20008100404 */
[----:B------:R-:W-:Y:S05]  /*9830*/  BRA.U UP1, `(.L_x_121) ;  /* 0x0000000101047547 */ /* 0x000fea000b800000 */
[----:B------:R-:W-:Y:S05]  /*9840*/  BPT.TRAP 0x1 ;  /* 0x000000040000795c */ /* 0x000fea0000300000 */
.L_x_121:
[----:B------:R-:W-:Y:S01]  /*9850*/  ULEA UR8, UR5, UR24, 0x3 ;  /* 0x0000001805087291 */ /* 0x000fe2000f8e18ff */
[----:B-1----:R-:W-:Y:S08]  /*9860*/  SHF.L.U32 R5, R17, 0x1f, RZ ;  /* 0x0000001f11057819 */ /* 0x002ff000000006ff */
[----:B------:R-:W1:Y:S02]  /*9870*/  SYNCS.PHASECHK.TRANS64.TRYWAIT P0, [UR8+0x190], R5 ;  /* 0x00019005ff0075a7 */ /* 0x000e640008001108 */
[----:B-1----:R-:W-:Y:S05]  /*9880*/  @!P0 BRA `(.L_x_122) ;  /* 0x0000007800188947 */ /* 0x002fea0003800000 */
.L_x_268:
[----:B------:R-:W-:Y:S09]  /*9890*/  UIMAD UR4, UR5, 0x14, UR36 ;  /* 0x00000014050478a4 */ /* 0x000ff2000f8e0224 */
[----:B--2---:R-:W2:Y:S04]  /*98a0*/  LDS R6, [UR4] ;  /* 0x00000004ff067984 */ /* 0x004ea80008000800 */
[----:B-1----:R-:W1:Y:S04]  /*98b0*/  LDS R5, [UR4+0x4] ;  /* 0x00000404ff057984 */ /* 0x002e680008000800 */
[----:B------:R-:W3:Y:S04]  /*98c0*/  LDS.U16 R4, [UR4+0x12] ;  /* 0x00001204ff047984 */ /* 0x000ee80008000400 */
[----:B------:R-:W3:Y:S04]  /*98d0*/  LDS R23, [UR4+0x8] ;  /* 0x00000804ff177984 */ /* 0x000ee80008000800 */
[----:B----4-:R-:W4:Y:S01]  /*98e0*/  LDS R0, [UR4+0xc] ;  /* 0x00000c04ff007984 */ /* 0x010f220008000800 */
[----:B------:R-:W-:Y:S01]  /*98f0*/  @!PT LDS RZ, [RZ] ;  /* 0x00000000fffff984 */ /* 0x000fe20000000800 */
[----:B------:R-:W-:Y:S01]  /*9900*/  @!PT LDS RZ, [RZ] ;  /* 0x00000000fffff984 */ /* 0x000fe20000000800 */
[----:B------:R-:W-:Y:S01]  /*9910*/  @!PT LDS RZ, [RZ] ;  /* 0x00000000fffff984 */ /* 0x000fe20000000800 */
[----:B------:R-:W-:Y:S01]  /*9920*/  @!PT LDS RZ, [RZ] ;  /* 0x00000000fffff984 */ /* 0x000fe20000000800 */
[----:B------:R5:W-:Y:S06]  /*9930*/  MEMBAR.ALL.CTA ;  /* 0x0000000000007992 */ /* 0x000bec0000008000 */
[----:B-----5:R-:W3:Y:S01]  /*9940*/  FENCE.VIEW.ASYNC.S ;  /* 0x00000000000073c6 */ /* 0x020ee20000000000 */
[----:B--2---:R-:W-:Y:S02]  /*9950*/  R2UR UR18, R6 ;  /* 0x00000000061272ca */ /* 0x004fe400000e0000 */
[----:B-1----:R-:W-:Y:S01]  /*9960*/  R2UR UR19, R5 ;  /* 0x00000000051372ca */ /* 0x002fe200000e0000 */
[----:B------:R-:W-:Y:S03]  /*9970*/  @!UPT UIADD3 URZ, UPT, UPT, URZ, URZ, URZ ;  /* 0x000000fffffff290 */ /* 0x000fe6000fffe0ff */
[----:B------:R-:W-:Y:S11]  /*9980*/  BRA.U UP1, `(.L_x_123) ;  /* 0x0000000101047547 */ /* 0x000ff6000b800000 */
[----:B------:R-:W-:Y:S05]  /*9990*/  BPT.TRAP 0x1 ;  /* 0x000000040000795c */ /* 0x000fea0000300000 */
.L_x_123:
[----:B------:R-:W-:Y:S01]  /*99a0*/  UIADD3 UR8, UPT, UPT, UR8, 0x1d0, URZ ;  /* 0x000001d008087890 */ /* 0x000fe2000fffe0ff */
[----:B----4-:R-:W-:Y:S03]  /*99b0*/  ISETP.NE.AND P0, PT, R0, RZ, PT ;  /* 0x000000ff0000720c */ /* 0x010fe60003f05270 */
[----:B------:R-:W-:Y:S09]  /*99c0*/  UPRMT UR8, UR25, 0x654, UR8 ;  /* 0x0000065419087896 */ /* 0x000ff20008000008 */
[----:B---3--:R-:W-:Y:S01]  /*99d0*/  SYNCS.ARRIVE.TRANS64.RED.A1T0 RZ, [UR8], RZ ;  /* 0x000000ffffff79a7 */ /* 0x008fe20008100408 */
[----:B------:R-:W-:Y:S04]  /*99e0*/  UIADD3 UR8, UPT, UPT, UR5, 0x1, URZ ;  /* 0x0000000105087890 */ /* 0x000fe8000fffe0ff */
[----:B------:R-:W-:Y:S04]  /*99f0*/  UISETP.NE.AND UP1, UPT, UR8, 0x8, UPT ;  /* 0x000000080800788c */ /* 0x000fe8000bf25270 */
[----:B------:R-:W-:Y:S02]  /*9a00*/  USEL UR4, URZ, 0x1, UP1 ;  /* 0x00000001ff047887 */ /* 0x000fe40008800000 */
[----:B------:R-:W-:Y:S02]  /*9a10*/  USEL UR5, UR8, URZ, UP1 ;  /* 0x000000ff08057287 */ /* 0x000fe40008800000 */
[----:B------:R-:W-:Y:S02]  /*9a20*/  UPLOP3.LUT UP1, UPT, UPT, UPT, UPT, 0x80, 0x8 ;  /* 0x000000000008789c */ /* 0x000fe40003f2f070 */
[----:B------:R-:W-:Y:S01]  /*9a30*/  LOP3.LUT R17, R17, UR4, RZ, 0x3c, !PT ;  /* 0x0000000411117c12 */ /* 0x000fe2000f8e3cff */
[----:B------:R-:W-:Y:S08]  /*9a40*/  @P0 BRA `(.L_x_124) ;  /* 0xffffffec00c00947 */ /* 0x000ff0000383ffff */
[----:B------:R-:W-:Y:S05]  /*9a50*/  BRA.U UP0, `(.L_x_125) ;  /* 0x0000000100047547 */ /* 0x000fea000b800000 */
[----:B------:R-:W-:Y:S05]  /*9a60*/  BPT.TRAP 0x1 ;  /* 0x000000040000795c */ /* 0x000fea0000300000 */
.L_x_125:
[----:B------:R-:W-:-:S04]  /*9a70*/  SHF.L.U32 R3, R18, 0x1f, RZ ;  /* 0x0000001f12037819 */ /* 0x000fc800000006ff */
[----:B------:R-:W1:Y:S02]  /*9a80*/  SYNCS.PHASECHK.TRANS64.TRYWAIT P0, [UR24+0x80], R3 ;  /* 0x00008003ff0075a7 */ /* 0x000e640008001118 */
[----:B-1----:R-:W-:Y:S05]  /*9a90*/  @!P0 BRA `(.L_x_126) ;  /* 0x0000007400ac8947 */ /* 0x002fea0003800000 */
.L_x_270:
[----:B------:R-:W-:Y:S05]  /*9aa0*/  BRA.U UP0, `(.L_x_127) ;  /* 0x0000000100047547 */ /* 0x000fea000b800000 */
[----:B------:R-:W-:Y:S05]  /*9ab0*/  BPT.TRAP 0x1 ;  /* 0x000000040000795c */ /* 0x000fea0000300000 */
.L_x_127:
[----:B------:R-:W2:Y:S02]  /*9ac0*/  SYNCS.PHASECHK.TRANS64.TRYWAIT P0, [UR24+0x88], R3 ;  /* 0x00008803ff0075a7 */ /* 0x000ea40008001118 */
[----:B--2---:R-:W-:Y:S05]  /*9ad0*/  @!P0 BRA `(.L_x_128) ;  /* 0x0000007400b48947 */ /* 0x004fea0003800000 */
.L_x_272:
[----:B------:R-:W-:Y:S05]  /*9ae0*/  BRA.U UP0, `(.L_x_129) ;  /* 0x0000000100047547 */ /* 0x000fea000b800000 */
[----:B------:R-:W-:Y:S05]  /*9af0*/  BPT.TRAP 0x1 ;  /* 0x000000040000795c */ /* 0x000fea0000300000 */
.L_x_129:
[----:B------:R-:W2:Y:S02]  /*9b00*/  SYNCS.PHASECHK.TRANS64.TRYWAIT P0, [UR24+0x90], R3 ;  /* 0x00009003ff0075a7 */ /* 0x000ea40008001118 */
[----:B--2---:R-:W-:Y:S05]  /*9b10*/  @!P0 BRA `(.L_x_130) ;  /* 0x0000007400bc8947 */ /* 0x004fea0003800000 */
.L_x_274:
[----:B------:R-:W-:Y:S05]  /*9b20*/  BRA.U UP0, `(.L_x_131) ;  /* 0x0000000100047547 */ /* 0x000fea000b800000 */
[----:B------:R-:W-:Y:S05]  /*9b30*/  BPT.TRAP 0x1 ;  /* 0x000000040000795c */ /* 0x000fea0000300000 */
.L_x_131:
[----:B-1----:R-:W-:Y:S02]  /*9b40*/  SHF.L.U32 R3, R18, 0x1f, RZ ;  /* 0x0000001f12037819 */ /* 0x002fe400000006ff */
[----:B------:R-:W-:-:S04]  /*9b50*/  MOV R0, UR24 ;  /* 0x0000001800007c02 */ /* 0x000fc80008000f00 */
[----:B------:R1:W2:Y:S03]  /*9b60*/  SYNCS.PHASECHK.TRANS64.TRYWAIT P0, [R0+URZ+0x98], R3 ;  /* 0x00009803000075a7 */ /* 0x0002a600080011ff */
[----:B--2---:R-:W-:Y:S05]  /*9b70*/  @!P0 NANOSLEEP.SYNCS 0x989680 ;  /* 0x009896800000895d */ /* 0x004fea0003900000 */
[----:B------:R-:W2:Y:S02]  /*9b80*/  @!P0 SYNCS.PHASECHK.TRANS64 P0, [R0+URZ+0x98], R3 ;  /* 0x00009803000085a7 */ /* 0x000ea400080010ff */
[----:B--2---:R-:W-:Y:S05]  /*9b90*/  @P0 EXIT ;  /* 0x000000000000094d */ /* 0x004fea0003800000 */
[----:B------:R-:W-:Y:S05]  /*9ba0*/  BRA `(.L_x_131) ;  /* 0xfffffffc00e47947 */ /* 0x000fea000383ffff */
.L_x_90:
[----:B------:R-:W-:-:S09]  /*9bb0*/  UISETP.NE.AND UP0, UPT, UR21, 0x4, UPT ;  /* 0x000000041500788c */ /* 0x000fd2000bf05270 */
[----:B------:R-:W-:Y:S05]  /*9bc0*/  BRA.U UP0, `(.L_x_132) ;  /* 0x0000003d00047547 */ /* 0x000fea000b800000 */
.L_x_133:
[----:B------:R-:W-:-:S08]  /*9bd0*/  NOP ;  /* 0x0000000000007918 */ /* 0x000fd00000000000 */
[----:B------:R-:W1:Y:S02]  /*9be0*/  USETMAXREG.TRY_ALLOC.CTAPOOL UP0, 0xe8 ;  /* 0x000000e8000079c8 */ /* 0x000e640008000600 */
[----:B-1----:R-:W-:Y:S05]  /*9bf0*/  BRA.U !UP0, `(.L_x_133) ;  /* 0xfffffffd08f47547 */ /* 0x002fea000b83ffff */
[----:B------:R-:W1:Y:S08]  /*9c00*/  S2UR UR52, SR_CgaCtaId ;  /* 0x00000000003479c3 */ /* 0x000e700000008800 */
[----:B------:R-:W-:Y:S01]  /*9c10*/  BAR.SYNC.DEFER_BLOCKING 0x6, 0xa0 ;  /* 0x0182800000007b1d */ /* 0x000fe20000010000 */
[C---:B------:R-:W-:Y:S01]  /*9c20*/  IMAD.SHL.U32 R3, R49.reuse, 0x20, RZ ;  /* 0x0000002031037824 */ /* 0x040fe200078e00ff */
[----:B------:R-:W-:Y:S01]  /*9c30*/  PLOP3.LUT P2, PT, PT, PT, PT, 0x80, 0x8 ;  /* 0x000000000008781c */ /* 0x000fe20003f4f070 */
[C---:B------:R-:W-:Y:S01]  /*9c40*/  IMAD.SHL.U32 R4, R49.reuse, 0x40, RZ ;  /* 0x0000004031047824 */ /* 0x040fe200078e00ff */
[C---:B------:R-:W-:Y:S01]  /*9c50*/  LOP3.LUT R64, R49.reuse, 0x60, RZ, 0xc0, !PT ;  /* 0x0000006031407812 */ /* 0x040fe200078ec0ff */
[----:B------:R-:W-:Y:S01]  /*9c60*/  IMAD.SHL.U32 R62, R49, 0x10, RZ ;  /* 0x00000010313e7824 */ /* 0x000fe200078e00ff */
[----:B------:R-:W-:-:S02]  /*9c70*/  UMOV UR43, 0x400 ;  /* 0x00000400002b7882 */ /* 0x000fc40000000000 */
[----:B------:R-:W2:Y:S01]  /*9c80*/  LDC.64 R66, c[0x0][0x390] ;  /* 0x0000e400ff427b82 */ /* 0x000ea20000000a00 */
[----:B------:R-:W3:Y:S01]  /*9c90*/  SHFL.IDX PT, R65, R48, RZ, 0x1f ;  /* 0x00001fff30417589 */ /* 0x000ee200000e0000 */
[----:B-----5:R-:W-:Y:S01]  /*9ca0*/  IMAD.SHL.U32 R5, R48, 0x200000, RZ ;  /* 0x0020000030057824 */ /* 0x020fe200078e00ff */
[----:B------:R-:W-:Y:S01]  /*9cb0*/  LOP3.LUT R3, R3, 0x200, RZ, 0xc0, !PT ;  /* 0x0000020003037812 */ /* 0x000fe200078ec0ff */
[C---:B------:R-:W-:Y:S01]  /*9cc0*/  IMAD.U32 R2, R49.reuse, 0x10000, RZ ;  /* 0x0001000031027824 */ /* 0x040fe200078e00ff */
[----:B------:R-:W-:Y:S01]  /*9cd0*/  LOP3.LUT R4, R4, 0x1c0, RZ, 0xc0, !PT ;  /* 0x000001c004047812 */ /* 0x000fe200078ec0ff */
[----:B------:R-:W-:Y:S01]  /*9ce0*/  IMAD.SHL.U32 R0, R49, 0x8, RZ ;  /* 0x0000000831007824 */ /* 0x000fe200078e00ff */
[----:B------:R-:W-:Y:S01]  /*9cf0*/  LOP3.LUT R62, R3, 0x400, R62, 0xf8, !PT ;  /* 0x00000400033e7812 */ /* 0x000fe200078ef83e */
[----:B------:R-:W2:Y:S01]  /*9d00*/  LDC.64 R44, c[0x0][0x890] ;  /* 0x00022400ff2c7b82 */ /* 0x000ea20000000a00 */
[----:B------:R-:W-:Y:S01]  /*9d10*/  LOP3.LUT R5, R5, 0x200000, RZ, 0xc0, !PT ;  /* 0x0020000005057812 */ /* 0x000fe200078ec0ff */
[----:B------:R-:W2:Y:S01]  /*9d20*/  LDCU.64 UR38, c[0x0][0x888] ;  /* 0x00011100ff2677ac */ /* 0x000ea20008000a00 */
[----:B------:R-:W-:Y:S01]  /*9d30*/  LOP3.LUT R3, R4, 0x28, R49, 0xf8, !PT ;  /* 0x0000002804037812 */ /* 0x000fe200078ef831 */
[----:B------:R-:W-:Y:S01]  /*9d40*/  IMAD.MOV.U32 R61, RZ, RZ, 0x1 ;  /* 0x00000001ff3d7424 */ /* 0x000fe200078e00ff */
[----:B------:R-:W-:Y:S01]  /*9d50*/  LOP3.LUT R2, R5, 0x400000, R2, 0xf8, !PT ;  /* 0x0040000005027812 */ /* 0x000fe200078ef802 */
[----:B------:R-:W2:Y:S01]  /*9d60*/  LDCU.64 UR48, c[0x0][0xb18] ;  /* 0x00016300ff3077ac */ /* 0x000ea20008000a00 */
[----:B------:R-:W-:Y:S01]  /*9d70*/  LOP3.LUT R3, R3, 0x38, R0, 0x78, !PT ;  /* 0x0000003803037812 */ /* 0x000fe200078e7800 */
[----:B------:R-:W2:Y:S01]  /*9d80*/  LDC.64 R46, c[0x0][0x8b8] ;  /* 0x00022e00ff2e7b82 */ /* 0x000ea20000000a00 */
[----:B------:R-:W-:Y:S01]  /*9d90*/  IMAD.MOV.U32 R60, RZ, RZ, RZ ;  /* 0x000000ffff3c7224 */ /* 0x000fe200078e00ff */
[----:B-1----:R-:W-:Y:S01]  /*9da0*/  ULEA UR43, UR52, UR43, 0x18 ;  /* 0x0000002b342b7291 */ /* 0x002fe2000f8ec0ff */
[----:B------:R-:W-:Y:S01]  /*9db0*/  LOP3.LUT R62, R62, R3, RZ, 0xfc, !PT ;  /* 0x000000033e3e7212 */ /* 0x000fe200078efcff */
[----:B------:R-:W1:Y:S01]  /*9dc0*/  LDCU.64 UR46, c[0x0][0xb20] ;  /* 0x00016400ff2e77ac */ /* 0x000e620008000a00 */
[----:B------:R-:W-:Y:S01]  /*9dd0*/  PRMT R59, RZ, 0x7610, R59 ;  /* 0x00007610ff3b7816 */ /* 0x000fe2000000003b */
[----:B------:R-:W-:Y:S01]  /*9de0*/  IMAD.MOV.U32 R58, RZ, RZ, RZ ;  /* 0x000000ffff3a7224 */ /* 0x000fe200078e00ff */
[----:B------:R-:W1:Y:S01]  /*9df0*/  LDCU.64 UR44, c[0x0][0x8b0] ;  /* 0x00011600ff2c77ac */ /* 0x000e620008000a00 */
[----:B---3--:R-:W-:Y:S01]  /*9e00*/  ISETP.NE.AND P0, PT, R65, 0x4, PT ;  /* 0x000000044100780c */ /* 0x008fe20003f05270 */
[----:B------:R-:W-:-:S02]  /*9e10*/  IMAD.MOV.U32 R57, RZ, RZ, RZ ;  /* 0x000000ffff397224 */ /* 0x000fc400078e00ff */
[----:B------:R-:W3:Y:S01]  /*9e20*/  LDS R63, [UR43+0x350] ;  /* 0x0003502bff3f7984 */ /* 0x000ee20008000800 */
[----:B------:R-:W-:Y:S01]  /*9e30*/  UMOV UR58, URZ ;  /* 0x000000ff003a7c82 */ /* 0x000fe20008000000 */
[----:B------:R-:W-:Y:S01]  /*9e40*/  UMOV UR59, URZ ;  /* 0x000000ff003b7c82 */ /* 0x000fe20008000000 */
[----:B------:R-:W-:Y:S01]  /*9e50*/  UIADD3 UR4, UPT, UPT, UR43, 0x1000, URZ ;  /* 0x000010002b047890 */ /* 0x000fe2000fffe0ff */
[----:B------:R-:W-:Y:S01]  /*9e60*/  UMOV UR5, URZ ;  /* 0x000000ff00057c82 */ /* 0x000fe20008000000 */
[----:B---3--:R-:W-:-:S05]  /*9e70*/  IMAD.IADD R63, R63, 0x1, R2 ;  /* 0x000000013f3f7824 */ /* 0x008fca00078e0202 */
[----:B-12---:R-:W-:Y:S05]  /*9e80*/  @P0 BRA `(.L_x_134) ;  /* 0x00000000007c0947 */ /* 0x006fea0003800000 */
[----:B------:R-:W1:Y:S01]  /*9e90*/  LDC.64 R36, c[0x0][0xa00] ;  /* 0x00028000ff247b82 */ /* 0x000e620000000a00 */
[----:B------:R-:W2:Y:S01]  /*9ea0*/  LDCU UR6, c[0x0][0xc1c] ;  /* 0x00018380ff0677ac */ /* 0x000ea20008000800 */
[----:B------:R-:W3:Y:S06]  /*9eb0*/  LDCU.64 UR58, c[0x0][0xb00] ;  /* 0x00016000ff3a77ac */ /* 0x000eec0008000a00 */
[----:B------:R-:W1:Y:S01]  /*9ec0*/  LDC.64 R38, c[0x0][0xa08] ;  /* 0x00028200ff267b82 */ /* 0x000e620000000a00 */
[----:B------:R-:W-:-:S07]  /*9ed0*/  ELECT P0, URZ, PT ;  /* 0x0000000000ff782f */ /* 0x000fce0003800000 */
[----:B------:R-:W5:Y:S01]  /*9ee0*/  LDC.64 R32, c[0x0][0xa10] ;  /* 0x00028400ff207b82 */ /* 0x000f620000000a00 */
[----:B--2---:R-:W-:-:S04]  /*9ef0*/  UIADD3 UR6, UPT, UPT, UR16, UR6, URZ ;  /* 0x0000000610067290 */ /* 0x004fc8000fffe0ff */
[----:B------:R-:W-:-:S03]  /*9f00*/  UIMAD UR6, UR6, 0xe, URZ ;  /* 0x0000000e060678a4 */ /* 0x000fc6000f8e02ff */
[----:B------:R-:W5:Y:S01]  /*9f10*/  LDC.64 R34, c[0x0][0xa18] ;  /* 0x00028600ff227b82 */ /* 0x000f620000000a00 */
[----:B---3--:R-:W-:-:S07]  /*9f20*/  UIMAD.WIDE.U32 UR58, UR6, 0x80, UR58 ;  /* 0x00000080063a78a5 */ /* 0x008fce000f8e003a */
[----:B------:R-:W2:Y:S01]  /*9f30*/  LDC.64 R28, c[0x0][0xa20] ;  /* 0x00028800ff1c7b82 */ /* 0x000ea20000000a00 */
[----:B-1----:R1:W-:Y:S07]  /*9f40*/  @P0 STS.128 [UR43+0x400], R36 ;  /* 0x00040024ff000988 */ /* 0x0023ee0008000c2b */
[----:B------:R-:W2:Y:S08]  /*9f50*/  LDC.64 R30, c[0x0][0xa28] ;  /* 0x00028a00ff1e7b82 */ /* 0x000eb00000000a00 */
[----:B------:R-:W3:Y:S01]  /*9f60*/  LDC.64 R24, c[0x0][0xa30] ;  /* 0x00028c00ff187b82 */ /* 0x000ee20000000a00 */
[----:B-----5:R1:W-:Y:S07]  /*9f70*/  @P0 STS.128 [UR43+0x410], R32 ;  /* 0x00041020ff000988 */ /* 0x0203ee0008000c2b */
[----:B------:R-:W3:Y:S08]  /*9f80*/  LDC.64 R26, c[0x0][0xa38] ;  /* 0x00028e00ff1a7b82 */ /* 0x000ef00000000a00 */
[----:B----4-:R-:W4:Y:S01]  /*9f90*/  LDC.64 R16, c[0x0][0xa40] ;  /* 0x00029000ff107b82 */ /* 0x010f220000000a00 */
[----:B--2---:R1:W-:Y:S07]  /*9fa0*/  @P0 STS.128 [UR43+0x420], R28 ;  /* 0x0004201cff000988 */ /* 0x0043ee0008000c2b */
[----:B------:R-:W4:Y:S08]  /*9fb0*/  LDC.64 R18, c[0x0][0xa48] ;  /* 0x00029200ff127b82 */ /* 0x000f300000000a00 */
[----:B------:R-:W2:Y:S01]  /*9fc0*/  LDC.64 R12, c[0x0][0xa50] ;  /* 0x00029400ff0c7b82 */ /* 0x000ea20000000a00 */
[----:B---3--:R1:W-:Y:S07]  /*9fd0*/  @P0 STS.128 [UR43+0x430], R24 ;  /* 0x00043018ff000988 */ /* 0x0083ee0008000c2b */
[----:B------:R-:W2:Y:S08]  /*9fe0*/  LDC.64 R14, c[0x0][0xa58] ;  /* 0x00029600ff0e7b82 */ /* 0x000eb00000000a00 */
[----:B------:R-:W3:Y:S01]  /*9ff0*/  LDC.64 R8, c[0x0][0xa60] ;  /* 0x00029800ff087b82 */ /* 0x000ee20000000a00 */
[----:B----4-:R1:W-:Y:S07]  /*a000*/  @P0 STS.128 [UR43+0x440], R16 ;  /* 0x00044010ff000988 */ /* 0x0103ee0008000c2b */
[----:B------:R-:W3:Y:S08]  /*a010*/  LDC.64 R10, c[0x0][0xa68] ;  /* 0x00029a00ff0a7b82 */ /* 0x000ef00000000a00 */
[----:B------:R-:W4:Y:S01]  /*a020*/  LDC.64 R4, c[0x0][0xa70] ;  /* 0x00029c00ff047b82 */ /* 0x000f220000000a00 */
[----:B--2---:R1:W-:Y:S07]  /*a030*/  @P0 STS.128 [UR43+0x450], R12 ;  /* 0x0004500cff000988 */ /* 0x0043ee0008000c2b */
[----:B------:R-:W4:Y:S01]  /*a040*/  LDC.64 R6, c[0x0][0xa78] ;  /* 0x00029e00ff067b82 */ /* 0x000f220000000a00 */
[----:B---3--:R1:W-:Y:S04]  /*a050*/  @P0 STS.128 [UR43+0x460], R8 ;  /* 0x00046008ff000988 */ /* 0x0083e80008000c2b */
[----:B----4-:R1:W-:Y:S01]  /*a060*/  @P0 STS.128 [UR43+0x470], R4 ;  /* 0x00047004ff000988 */ /* 0x0103e20008000c2b */
[----:B------:R-:W-:Y:S01]  /*a070*/  NOP ;  /* 0x0000000000007918 */ /* 0x000fe20000000000 */
.L_x_134:
[----:B------:R-:W-:Y:S01]  /*a080*/  MOV R50, UR4 ;  /* 0x0000000400327c02 */ /* 0x000fe20008000f00 */
[----:B------:R-:W-:Y:S01]  /*a090*/  UMOV UR54, URZ ;  /* 0x000000ff00367c82 */ /* 0x000fe20008000000 */
[----:B------:R-:W-:Y:S01]  /*a0a0*/  SHF.L.U32 R62, R62, 0x1, RZ ;  /* 0x000000013e3e7819 */ /* 0x000fe200000006ff */
[----:B------:R-:W-:-:S06]  /*a0b0*/  UMOV UR53, URZ ;  /* 0x000000ff00357c82 */ /* 0x000fcc0008000000 */
.L_x_188:
        /* <DEDUP_REMOVED lines=17> */
[----:B------:R-:W-:Y:S02]  /*a1d0*/  ISETP.NE.OR P0, PT, R65, 0x4, !P2 ;  /* 0x000000044100780c */ /* 0x000fe40005705670 */
[----:B------:R-:W-:Y:S02]  /*a1e0*/  R2UR UR56, R2 ;  /* 0x00000000023872ca */ /* 0x000fe400000e0000 */
[----:B------:R-:W-:Y:S09]  /*a1f0*/  R2UR UR57, R3 ;  /* 0x00000000033972ca */ /* 0x000ff200000e0000 */
[----:B-1-34-:R-:W-:Y:S06]  /*a200*/  @P0 BRA `(.L_x_135) ;  /* 0x0000000000ec0947 */ /* 0x01afec0003800000 */
[----:B-1----:R-:W-:Y:S01]  /*a210*/  IMAD.U32 R9, RZ, RZ, UR43 ;  /* 0x0000002bff097e24 */ /* 0x002fe2000f8e00ff */
[----:B------:R-:W1:Y:S01]  /*a220*/  S2R R0, SR_LANEID ;  /* 0x0000000000007919 */ /* 0x000e620000000000 */
[----:B------:R-:W-:Y:S01]  /*a230*/  ELECT P0, URZ, PT ;  /* 0x0000000000ff782f */ /* 0x000fe20003800000 */
[----:B------:R-:W-:Y:S01]  /*a240*/  BSSY.RECONVERGENT B0, `(.L_x_136) ;  /* 0x0000032000007945 */ /* 0x000fe20003800200 */
[----:B-1----:R-:W-:Y:S05]  /*a250*/  IMAD.SHL.U32 R0, R0, 0x4, RZ ;  /* 0x0000000400007824 */ /* 0x002fea00078e00ff */
[----:B------:R-:W-:Y:S06]  /*a260*/  IADD3 R9, PT, PT, R0, 0x400, R9 ;  /* 0x0000040000097810 */ /* 0x000fec0007ffe009 */
[----:B------:R-:W-:Y:S05]  /*a270*/  @!P0 BRA `(.L_x_137) ;  /* 0x0000000000b88947 */ /* 0x000fea0003800000 */
[----:B------:R-:W-:Y:S01]  /*a280*/  STS [UR43+0x430], RZ ;  /* 0x000430ffff007988 */ /* 0x000fe2000800082b */
[----:B------:R-:W-:Y:S01]  /*a290*/  ISETP.NE.U32.AND P0, PT, RZ, UR46, PT ;  /* 0x0000002eff007c0c */ /* 0x000fe2000bf05070 */
[C---:B------:R-:W-:Y:S01]  /*a2a0*/  IMAD.WIDE R6, R23.reuse, 0xc, R66 ;  /* 0x0000000c17067825 */ /* 0x040fe200078e0242 */
[----:B------:R-:W-:Y:S02]  /*a2b0*/  UIADD3 UR4, UPT, UPT, UR43, 0x400, URZ ;  /* 0x000004002b047890 */ /* 0x000fe4000fffe0ff */
[----:B------:R-:W-:Y:S02]  /*a2c0*/  ISETP.NE.AND.EX P1, PT, RZ, UR47, PT, P0 ;  /* 0x0000002fff007c0c */ /* 0x000fe4000bf25300 */
[----:B------:R-:W2:Y:S01]  /*a2d0*/  LDG.E R14, desc[UR50][R6.64] ;  /* 0x00000032060e7981 */ /* 0x000ea2000c1e1900 */
[C---:B------:R-:W-:Y:S03]  /*a2e0*/  LEA R2, P0, R23.reuse, RZ, 0x3 ;  /* 0x000000ff17027211 */ /* 0x040fe600078018ff */
[----:B------:R1:W3:Y:S01]  /*a2f0*/  LDG.E R5, desc[UR50][R6.64+0x4] ;  /* 0x0000043206057981 */ /* 0x0002e2000c1e1900 */
[----:B------:R-:W-:Y:S06]  /*a300*/  LEA.HI.X.SX32 R3, R23, RZ, 0x3, P0 ;  /* 0x000000ff17037211 */ /* 0x000fec00000f1eff */
[C---:B------:R-:W-:Y:S04]  /*a310*/  @P1 IADD3 R10, P0, PT, R2.reuse, UR46, RZ ;  /* 0x0000002e020a1c10 */ /* 0x040fe8000ff1e0ff */
[C---:B------:R-:W-:Y:S02]  /*a320*/  @P1 IADD3.X R11, PT, PT, R3.reuse, UR47, RZ, P0, !PT ;  /* 0x0000002f030b1c10 */ /* 0x040fe400087fe4ff */
[----:B------:R-:W-:Y:S03]  /*a330*/  IADD3 R12, P0, PT, R2, UR48, RZ ;  /* 0x00000030020c7c10 */ /* 0x000fe6000ff1e0ff */
[----:B----4-:R-:W4:Y:S01]  /*a340*/  @P1 LDG.E.64 R16, desc[UR50][R10.64] ;  /* 0x000000320a101981 */ /* 0x010f22000c1e1b00 */
[----:B------:R-:W-:Y:S03]  /*a350*/  IADD3.X R13, PT, PT, R3, UR49, RZ, P0, !PT ;  /* 0x00000031030d7c10 */ /* 0x000fe600087fe4ff */
[----:B------:R-:W5:Y:S04]  /*a360*/  LDS R3, [UR43+0x41c] ;  /* 0x00041c2bff037984 */ /* 0x000f680008000800 */
[----:B------:R-:W5:Y:S01]  /*a370*/  LDG.E.64 R12, desc[UR50][R12.64] ;  /* 0x000000320c0c7981 */ /* 0x000f62000c1e1b00 */
[----:B-1----:R-:W-:Y:S03]  /*a380*/  IMAD.U32 R6, RZ, RZ, UR4 ;  /* 0x00000004ff067e24 */ /* 0x002fe6000f8e00ff */
[----:B-----5:R-:W-:Y:S01]  /*a390*/  STS.64 [UR43+0x400], R12 ;  /* 0x0004000cff007988 */ /* 0x020fe20008000a2b */
[--C-:B--2---:R-:W-:Y:S01]  /*a3a0*/  SHF.R.S32.HI R15, RZ, 0x1f, R14.reuse ;  /* 0x0000001fff0f7819 */ /* 0x104fe2000001140e */
[----:B------:R-:W-:Y:S02]  /*a3b0*/  @!P1 IMAD.MOV.U32 R16, RZ, RZ, R14 ;  /* 0x000000ffff109224 */ /* 0x000fe400078e000e */
[----:B---3--:R-:W-:Y:S02]  /*a3c0*/  VIADD R5, R5, 0xffffffff ;  /* 0xffffffff05057836 */ /* 0x008fe40000000000 */
[----:B------:R-:W-:Y:S05]  /*a3d0*/  @!P1 IMAD.MOV.U32 R17, RZ, RZ, R15 ;  /* 0x000000ffff119224 */ /* 0x000fea00078e000f */
[----:B----4-:R-:W-:Y:S04]  /*a3e0*/  SHF.L.U64.HI R8, R16, 0x1, R17 ;  /* 0x0000000110087819 */ /* 0x010fe80000010211 */
[----:B------:R-:W-:Y:S04]  /*a3f0*/  LOP3.LUT R8, R8, 0x1fffffff, RZ, 0xc0, !PT ;  /* 0x1fffffff08087812 */ /* 0x000fe800078ec0ff */
[----:B------:R-:W-:Y:S04]  /*a400*/  SHF.R.U32.HI R2, RZ, 0x4, R8 ;  /* 0x00000004ff027819 */ /* 0x000fe80000011608 */
[----:B------:R-:W-:Y:S02]  /*a410*/  LOP3.LUT R11, R3, 0xf, R2, 0xb8, !PT ;  /* 0x0000000f030b7812 */ /* 0x000fe400078eb802 */
[----:B------:R-:W-:Y:S03]  /*a420*/  SHF.R.U64 R2, R6, 0x4, RZ ;  /* 0x0000000406027819 */ /* 0x000fe600000012ff */
[----:B------:R1:W-:Y:S04]  /*a430*/  STS [UR43+0x41c], R11 ;  /* 0x00041c0bff007988 */ /* 0x0003e8000800082b */
[----:B------:R-:W2:Y:S04]  /*a440*/  LDS R4, [UR43+0x41c] ;  /* 0x00041c2bff047984 */ /* 0x000ea80008000800 */
[----:B------:R-:W-:Y:S04]  /*a450*/  STS [UR43+0x410], R2 ;  /* 0x00041002ff007988 */ /* 0x000fe8000800082b */
[----:B------:R-:W-:Y:S01]  /*a460*/  STS [UR43+0x414], R2 ;  /* 0x00041402ff007988 */ /* 0x000fe2000800082b */
[----:B-1----:R-:W-:Y:S05]  /*a470*/  IMAD.SHL.U32 R11, R16, 0x2, RZ ;  /* 0x00000002100b7824 */ /* 0x002fea00078e00ff */
[----:B------:R-:W-:Y:S04]  /*a480*/  LOP3.LUT R11, R11, 0xfffffffe, RZ, 0xc0, !PT ;  /* 0xfffffffe0b0b7812 */ /* 0x000fe800078ec0ff */
[----:B------:R-:W-:Y:S05]  /*a490*/  SHF.R.U64 R8, R11, 0x4, R8 ;  /* 0x000000040b087819 */ /* 0x000fea0000001208 */
[----:B------:R-:W-:Y:S01]  /*a4a0*/  STS [UR43+0x40c], R8 ;  /* 0x00040c08ff007988 */ /* 0x000fe2000800082b */
[----:B--2---:R-:W-:Y:S05]  /*a4b0*/  LOP3.LUT R7, R4, 0xf0, RZ, 0xb8, !PT ;  /* 0x000000f004077812 */ /* 0x004fea00078eb8ff */
[----:B------:R1:W-:Y:S04]  /*a4c0*/  STS [UR43+0x41c], R7 ;  /* 0x00041c07ff007988 */ /* 0x0003e8000800082b */
[----:B------:R-:W2:Y:S01]  /*a4d0*/  LDS R4, [UR43+0x41c] ;  /* 0x00041c2bff047984 */ /* 0x000ea20008000800 */
[----:B-1----:R-:W-:Y:S02]  /*a4e0*/  CS2R R6, SRZ ;  /* 0x0000000000067805 */ /* 0x002fe4000001ff00 */
[----:B--2---:R-:W-:Y:S01]  /*a4f0*/  LOP3.LUT R3, R4, 0xf00, RZ, 0xb8, !PT ;  /* 0x00000f0004037812 */ /* 0x004fe200078eb8ff */
[----:B------:R-:W-:Y:S04]  /*a500*/  VIADD R4, R14, 0xffffffff ;  /* 0xffffffff0e047836 */ /* 0x000fe80000000000 */
[----:B------:R-:W-:Y:S04]  /*a510*/  STS.64 [UR43+0x418], R2 ;  /* 0x00041802ff007988 */ /* 0x000fe80008000a2b */
[----:B------:R-:W1:Y:S04]  /*a520*/  LDS R10, [UR43+0x41c] ;  /* 0x00041c2bff0a7984 */ /* 0x000e680008000800 */
[----:B------:R2:W-:Y:S01]  /*a530*/  STS.128 [UR43+0x420], R4 ;  /* 0x00042004ff007988 */ /* 0x0005e20008000c2b */
[----:B-1----:R-:W-:Y:S05]  /*a540*/  LOP3.LUT R10, R10, 0xf000, RZ, 0xb8, !PT ;  /* 0x0000f0000a0a7812 */ /* 0x002fea00078eb8ff */
[----:B------:R2:W-:Y:S02]  /*a550*/  STS [UR43+0x41c], R10 ;  /* 0x00041c0aff007988 */ /* 0x0005e4000800082b */
.L_x_137:
[----:B------:R-:W-:Y:S05]  /*a560*/  BSYNC.RECONVERGENT B0 ;  /* 0x0000000000007941 */ /* 0x000fea0003800200 */
.L_x_136:
[----:B------:R-:W-:Y:S01]  /*a570*/  NOP ;  /* 0x0000000000007918 */ /* 0x000fe20000000000 */
[----:B------:R-:W1:Y:S01]  /*a580*/  LDS R9, [R9] ;  /* 0x0000000009097984 */ /* 0x000e620000000800 */
[----:B------:R-:W-:Y:S04]  /*a590*/  IADD3 R2, P0, PT, R0, UR56, RZ ;  /* 0x0000003800027c10 */ /* 0x000fe8000ff1e0ff */
[----:B------:R-:W-:Y:S05]  /*a5a0*/  IADD3.X R3, PT, PT, RZ, UR57, RZ, P0, !PT ;  /* 0x00000039ff037c10 */ /* 0x000fea00087fe4ff */
[----:B-1----:R3:W5:Y:S04]  /*a5b0*/  ATOMG.E.EXCH.STRONG.GPU PT, RZ, [R2], R9 ;  /* 0x0000000902ff73a8 */ /* 0x00276800041ee100 */
.L_x_135:
[----:B------:R-:W-:Y:S09]  /*a5c0*/  UISETP.NE.AND UP0, UPT, UR37, 0x8, UPT ;  /* 0x000000082500788c */ /* 0x000ff2000bf05270 */
[----:B------:R-:W-:Y:S05]  /*a5d0*/  BRA.U UP0, `(.L_x_138) ;  /* 0x0000000100047547 */ /* 0x000fea000b800000 */
[----:B------:R-:W-:Y:S05]  /*a5e0*/  BPT.TRAP 0x1 ;  /* 0x000000040000795c */ /* 0x000fea0000300000 */
.L_x_138:
[----:B------:R-:W-:Y:S01]  /*a5f0*/  ULEA UR6, UR5, UR43, 0x3 ;  /* 0x0000002b05067291 */ /* 0x000fe2000f8e18ff */
[----:B---3--:R-:W-:Y:S08]  /*a600*/  SHF.L.U32 R3, R57, 0x1f, RZ ;  /* 0x0000001f39037819 */ /* 0x008ff000000006ff */
[----:B-----5:R-:W3:Y:S02]  /*a610*/  SYNCS.PHASECHK.TRANS64.TRYWAIT P0, [UR6+0x190], R3 ;  /* 0x00019003ff0075a7 */ /* 0x020ee40008001106 */
[----:B---3--:R-:W-:Y:S05]  /*a620*/  @!P0 BRA `(.L_x_139) ;  /* 0x0000006c00108947 */ /* 0x008fea0003800000 */
.L_x_276:
[----:B------:R-:W-:Y:S09]  /*a630*/  UIMAD UR4, UR5, 0x14, UR36 ;  /* 0x00000014050478a4 */ /* 0x000ff2000f8e0224 */
[----:B------:R-:W1:Y:S04]  /*a640*/  LDS.U16 R59, [UR4+0x12] ;  /* 0x00001204ff3b7984 */ /* 0x000e680008000400 */
[----:B------:R-:W1:Y:S04]  /*a650*/  LDS R54, [UR4] ;  /* 0x00000004ff367984 */ /* 0x000e680008000800 */
[----:B------:R-:W1:Y:S04]  /*a660*/  LDS R53, [UR4+0x4] ;  /* 0x00000404ff357984 */ /* 0x000e680008000800 */
[----:B------:R-:W1:Y:S04]  /*a670*/  LDS R52, [UR4+0x8] ;  /* 0x00000804ff347984 */ /* 0x000e680008000800 */
[----:B------:R-:W1:Y:S01]  /*a680*/  LDS R51, [UR4+0xc] ;  /* 0x00000c04ff337984 */ /* 0x000e620008000800 */
[----:B------:R-:W-:Y:S01]  /*a690*/  @!PT LDS RZ, [RZ] ;  /* 0x00000000fffff984 */ /* 0x000fe20000000800 */
[----:B------:R-:W-:Y:S01]  /*a6a0*/  @!PT LDS RZ, [RZ] ;  /* 0x00000000fffff984 */ /* 0x000fe20000000800 */
[----:B------:R-:W-:Y:S01]  /*a6b0*/  @!PT LDS RZ, [RZ] ;  /* 0x00000000fffff984 */ /* 0x000fe20000000800 */
[----:B------:R-:W-:Y:S01]  /*a6c0*/  @!PT LDS RZ, [RZ] ;  /* 0x00000000fffff984 */ /* 0x000fe20000000800 */
[----:B------:R5:W-:Y:S06]  /*a6d0*/  MEMBAR.ALL.CTA ;  /* 0x0000000000007992 */ /* 0x000bec0000008000 */
[----:B-----5:R-:W1:Y:S01]  /*a6e0*/  FENCE.VIEW.ASYNC.S ;  /* 0x00000000000073c6 */ /* 0x020e620000000000 */
[----:B------:R-:W-:Y:S05]  /*a6f0*/  BRA.U UP0, `(.L_x_140) ;  /* 0x0000000100047547 */ /* 0x000fea000b800000 */
[----:B------:R-:W-:Y:S05]  /*a700*/  BPT.TRAP 0x1 ;  /* 0x000000040000795c */ /* 0x000fea0000300000 */
.L_x_140:
[----:B------:R-:W-:Y:S01]  /*a710*/  UIADD3 UR4, UPT, UPT, UR6, 0x1d0, URZ ;  /* 0x000001d006047890 */ /* 0x000fe2000fffe0ff */
[----:B---3--:R-:W-:Y:S01]  /*a720*/  IMAD.WIDE R2, R23, 0xc, R66 ;  /* 0x0000000c17027825 */ /* 0x008fe200078e0242 */
[----:B------:R-:W-:Y:S01]  /*a730*/  USHF.L.U32 UR41, UR18, 0x6, URZ ;  /* 0x0000000612297899 */ /* 0x000fe200080006ff */
[----:B------:R-:W-:Y:S01]  /*a740*/  ISETP.NE.OR P1, PT, R64, RZ, !P2 ;  /* 0x000000ff4000720c */ /* 0x000fe20005725670 */
[----:B------:R-:W-:Y:S01]  /*a750*/  UPRMT UR4, UR52, 0x654, UR4 ;  /* 0x0000065434047896 */ /* 0x000fe20008000004 */
[----:B------:R-:W-:Y:S01]  /*a760*/  BSSY.RECONVERGENT B0, `(.L_x_141) ;  /* 0x000000b000007945 */ /* 0x000fe20003800200 */
[----:B------:R-:W-:Y:S01]  /*a770*/  USHF.L.U32 UR42, UR19, 0x7, URZ ;  /* 0x00000007132a7899 */ /* 0x000fe200080006ff */
[----:B------:R-:W-:Y:S01]  /*a780*/  LOP3.LUT P0, RZ, R50, 0x3f0, RZ, 0xc0, !PT ;  /* 0x000003f032ff7812 */ /* 0x000fe2000780c0ff */
[----:B------:R-:W-:Y:S05]  /*a790*/  UIADD3 UR55, UPT, UPT, UR5, 0x1, URZ ;  /* 0x0000000105377890 */ /* 0x000fea000fffe0ff */
[----:B-1----:R-:W-:Y:S01]  /*a7a0*/  SYNCS.ARRIVE.TRANS64.RED.A1T0 RZ, [UR4], RZ ;  /* 0x000000ffffff79a7 */ /* 0x002fe20008100404 */
[----:B------:R1:W5:Y:S02]  /*a7b0*/  LDG.E R69, desc[UR50][R2.64+0x8] ;  /* 0x0000083202457981 */ /* 0x000364000c1e1900 */
[----:B------:R-:W-:Y:S05]  /*a7c0*/  @P1 BRA `(.L_x_142) ;  /* 0x0000000000101947 */ /* 0x000fea0003800000 */
[----:B------:R-:W-:Y:S04]  /*a7d0*/  DEPBAR {5,4,3,2,1,0} ;  /* 0x0000003f0000791a */ /* 0x000fe80000000000 */
[----:B------:R-:W3:Y:S02]  /*a7e0*/  CCTL.E.C.LDCU.IV.DEEP [UR56] ;  /* 0x0000000038007540 */ /* 0x000ee40009c08000 */
[----:B---3--:R3:W-:Y:S01]  /*a7f0*/  UTMACCTL.IV [UR56] ;  /* 0x00000000380079b9 */ /* 0x0087e20008000000 */
[----:B------:R-:W-:Y:S01]  /*a800*/  NOP ;  /* 0x0000000000007918 */ /* 0x000fe20000000000 */
.L_x_142:
[----:B---3--:R-:W-:Y:S05]  /*a810*/  BSYNC.RECONVERGENT B0 ;  /* 0x0000000000007941 */ /* 0x008fea0003800200 */
.L_x_141:
[----:B------:R-:W-:Y:S04]  /*a820*/  BSSY.RECONVERGENT B6, `(.L_x_143) ;  /* 0x0000021000067945 */ /* 0x000fe80003800200 */
[----:B------:R-:W-:Y:S05]  /*a830*/  @!P0 BRA `(.L_x_144) ;  /* 0x00000000007c8947 */ /* 0x000fea0003800000 */
[----:B------:R-:W2:Y:S01]  /*a840*/  LDCU.64 UR8, c[0x4][0x80] ;  /* 0x01001000ff0877ac */ /* 0x000ea20008000a00 */
[----:B-1----:R-:W-:Y:S01]  /*a850*/  MOV R2, 0x0 ;  /* 0x0000000000027802 */ /* 0x002fe20000000f00 */
[----:B------:R-:W-:Y:S02]  /*a860*/  HFMA2 R12, -RZ, RZ, 0, 5.9604644775390625e-08 ;  /* 0x00000001ff0c7431 */ /* 0x000fe400000001ff */
[----:B------:R-:W-:Y:S01]  /*a870*/  IMAD.MOV.U32 R8, RZ, RZ, 0x70 ;  /* 0x00000070ff087424 */ /* 0x000fe200078e00ff */
[----:B------:R1:W3:Y:S01]  /*a880*/  LDC.64 R14, c[0x4][R2] ;  /* 0x01000000020e7b82 */ /* 0x0002e20000000a00 */
[----:B------:R-:W4:Y:S01]  /*a890*/  LDCU.64 UR6, c[0x4][0x88] ;  /* 0x01001100ff0677ac */ /* 0x000f220008000a00 */
[----:B------:R-:W-:Y:S01]  /*a8a0*/  IMAD.MOV.U32 R13, RZ, RZ, RZ ;  /* 0x000000ffff0d7224 */ /* 0x000fe200078e00ff */
[----:B------:R-:W1:Y:S01]  /*a8b0*/  LDCU.64 UR4, c[0x4][0x8] ;  /* 0x01000100ff0477ac */ /* 0x000e620008000a00 */
[----:B--2---:R-:W-:Y:S01]  /*a8c0*/  MOV R5, UR9 ;  /* 0x0000000900057c02 */ /* 0x004fe20008000f00 */
[----:B------:R-:W-:Y:S01]  /*a8d0*/  IMAD.U32 R4, RZ, RZ, UR8 ;  /* 0x00000008ff047e24 */ /* 0x000fe2000f8e00ff */
[----:B----4-:R-:W-:Y:S01]  /*a8e0*/  MOV R7, UR7 ;  /* 0x0000000700077c02 */ /* 0x010fe20008000f00 */
[----:B------:R-:W-:Y:S01]  /*a8f0*/  IMAD.U32 R6, RZ, RZ, UR6 ;  /* 0x00000006ff067e24 */ /* 0x000fe2000f8e00ff */
[----:B-1----:R-:W-:Y:S01]  /*a900*/  MOV R11, UR5 ;  /* 0x00000005000b7c02 */ /* 0x002fe20008000f00 */
[----:B------:R-:W-:Y:S02]  /*a910*/  IMAD.U32 R10, RZ, RZ, UR4 ;  /* 0x00000004ff0a7e24 */ /* 0x000fe4000f8e00ff */
[----:B------:R-:W-:Y:S07]  /*a920*/  LEPC R20, `(.L_x_145) ;  /* 0x000000001014794e */ /* 0x000fee0000000000 */
[----:B---3-5:R-:W-:Y:S05]  /*a930*/  CALL.ABS.NOINC R14 ;  /* 0x000000000e007343 */ /* 0x028fea0003c00000 */
.L_x_145:
[----:B------:R-:W1:Y:S01]  /*a940*/  LDCU.64 UR8, c[0x4][0x80] ;  /* 0x01001000ff0877ac */ /* 0x000e620008000a00 */
[----:B------:R-:W2:Y:S01]  /*a950*/  LDC.64 R2, c[0x4][R2] ;  /* 0x0100000002027b82 */ /* 0x000ea20000000a00 */
[----:B------:R-:W-:Y:S02]  /*a960*/  HFMA2 R12, -RZ, RZ, 0, 5.9604644775390625e-08 ;  /* 0x00000001ff0c7431 */ /* 0x000fe400000001ff */
[----:B------:R-:W-:Y:S02]  /*a970*/  IMAD.MOV.U32 R8, RZ, RZ, 0x70 ;  /* 0x00000070ff087424 */ /* 0x000fe400078e00ff */
[----:B------:R-:W-:Y:S01]  /*a980*/  IMAD.MOV.U32 R13, RZ, RZ, RZ ;  /* 0x000000ffff0d7224 */ /* 0x000fe200078e00ff */
[----:B------:R-:W3:Y:S01]  /*a990*/  LDCU.64 UR6, c[0x4][0x88] ;  /* 0x01001100ff0677ac */ /* 0x000ee20008000a00 */
[----:B------:R-:W4:Y:S01]  /*a9a0*/  LDCU.64 UR4, c[0x4][0x8] ;  /* 0x01000100ff0477ac */ /* 0x000f220008000a00 */
[----:B-1----:R-:W-:Y:S02]  /*a9b0*/  MOV R4, UR8 ;  /* 0x0000000800047c02 */ /* 0x002fe40008000f00 */
[----:B------:R-:W-:Y:S02]  /*a9c0*/  MOV R5, UR9 ;  /* 0x0000000900057c02 */ /* 0x000fe40008000f00 */
[----:B---3--:R-:W-:Y:S01]  /*a9d0*/  MOV R7, UR7 ;  /* 0x0000000700077c02 */ /* 0x008fe20008000f00 */
[----:B------:R-:W-:Y:S01]  /*a9e0*/  IMAD.U32 R6, RZ, RZ, UR6 ;  /* 0x00000006ff067e24 */ /* 0x000fe2000f8e00ff */
[----:B----4-:R-:W-:Y:S01]  /*a9f0*/  MOV R11, UR5 ;  /* 0x00000005000b7c02 */ /* 0x010fe20008000f00 */
[----:B------:R-:W-:Y:S02]  /*aa00*/  IMAD.U32 R10, RZ, RZ, UR4 ;  /* 0x00000004ff0a7e24 */ /* 0x000fe4000f8e00ff */
[----:B------:R-:W-:Y:S07]  /*aa10*/  LEPC R20, `(.L_x_144) ;  /* 0x000000001014794e */ /* 0x000fee0000000000 */
[----:B--2---:R-:W-:Y:S05]  /*aa20*/  CALL.ABS.NOINC R2 ;  /* 0x0000000002007343 */ /* 0x004fea0003c00000 */
.L_x_144:
[----:B------:R-:W-:Y:S05]  /*aa30*/  BSYNC.RECONVERGENT B6 ;  /* 0x0000000000067941 */ /* 0x000fea0003800200 */
.L_x_143:
[----:B------:R-:W-:Y:S01]  /*aa40*/  ISETP.NE.AND P0, PT, R64, RZ, PT ;  /* 0x000000ff4000720c */ /* 0x000fe20003f05270 */
[----:B------:R-:W-:Y:S01]  /*aa50*/  BSSY B0, `(.L_x_146) ;  /* 0x0000009000007945 */ /* 0x000fe20003800000 */
[----:B------:R-:W-:Y:S04]  /*aa60*/  PLOP3.LUT P1, PT, PT, PT, PT, 0x8, 0x80 ;  /* 0x000000000080781c */ /* 0x000fe80003f2e170 */
[----:B------:R-:W-:Y:S07]  /*aa70*/  P2R R70, PR, RZ, 0x2 ;  /* 0x00000002ff467803 */ /* 0x000fee0000000000 */
[----:B------:R-:W-:Y:S05]  /*aa80*/  @P0 BRA `(.L_x_147) ;  /* 0x0000000000140947 */ /* 0x000fea0003800000 */
[----:B------:R-:W-:Y:S03]  /*aa90*/  UMOV UR4, 0xffffffff ;  /* 0xffffffff00047882 */ /* 0x000fe60000000000 */
[----:B------:R-:W-:Y:S05]  /*aaa0*/  BRA.DIV UR4, `(.L_x_148) ;  /* 0x0000006a04087947 */ /* 0x000fea000b800000 */
[----:B------:R-:W-:Y:S11]  /*aab0*/  ELECT P6, URZ, PT ;  /* 0x0000000000ff782f */ /* 0x000ff600038c0000 */
[----:B------:R-:W-:Y:S02]  /*aac0*/  @!UPT UIADD3 URZ, UPT, UPT, URZ, URZ, URZ ;  /* 0x000000fffffff290 */ /* 0x000fe4000fffe0ff */
.L_x_278:
[----:B------:R-:W-:Y:S07]  /*aad0*/  P2R R70, PR, RZ, 0x40 ;  /* 0x00000040ff467803 */ /* 0x000fee0000000000 */
.L_x_147:
[----:B------:R-:W-:Y:S05]  /*aae0*/  BSYNC B0 ;  /* 0x0000000000007941 */ /* 0x000fea0003800000 */
.L_x_146:
[----:B------:R-:W-:Y:S02]  /*aaf0*/  ISETP.NE.U32.AND P0, PT, R46, RZ, PT ;  /* 0x000000ff2e00720c */ /* 0x000fe40003f05070 */
[----:B------:R-:W-:Y:S02]  /*ab00*/  LOP3.LUT R61, R61, 0x1, RZ, 0x3c, !PT ;  /* 0x000000013d3d7812 */ /* 0x000fe400078e3cff */
[----:B------:R-:W-:Y:S02]  /*ab10*/  ISETP.NE.AND.EX P1, PT, R47, RZ, PT, P0 ;  /* 0x000000ff2f00720c */ /* 0x000fe40003f25300 */
[----:B------:R-:W-:Y:S02]  /*ab20*/  ISETP.NE.U32.AND P0, PT, R44, RZ, PT ;  /* 0x000000ff2c00720c */ /* 0x000fe40003f05070 */
[----:B------:R-:W-:Y:S02]  /*ab30*/  SHF.L.U32 R0, R61, 0x1f, RZ ;  /* 0x0000001f3d007819 */ /* 0x000fe400000006ff */
[----:B------:R-:W-:Y:S07]  /*ab40*/  ISETP.NE.AND.EX P0, PT, R45, RZ, PT, P0 ;  /* 0x000000ff2d00720c */ /* 0x000fee0003f05300 */
[----:B------:R-:W3:Y:S08]  /*ab50*/  @P1 LDC.64 R8, c[0x0][0x8b8] ;  /* 0x00022e00ff081b82 */ /* 0x000ef00000000a00 */
[----:B--2---:R-:W2:Y:S02]  /*ab60*/  @P0 LDC.64 R6, c[0x0][0x890] ;  /* 0x00022400ff060b82 */ /* 0x004ea40000000a00 */
[C---:B--2---:R-:W-:Y:S04]  /*ab70*/  @P0 IMAD.WIDE R6, R23.reuse, 0x8, R6 ;  /* 0x0000000817060825 */ /* 0x044fe800078e0206 */
[----:B---3--:R-:W-:Y:S01]  /*ab80*/  @P1 IMAD.WIDE R8, R23, 0x8, R8 ;  /* 0x0000000817081825 */ /* 0x008fe200078e0208 */
[----:B-1----:R-:W2:Y:S04]  /*ab90*/  @P0 LDG.E.64 R2, desc[UR50][R6.64] ;  /* 0x0000003206020981 */ /* 0x002ea8000c1e1b00 */
[----:B------:R-:W4:Y:S04]  /*aba0*/  @P1 LDG.E.64 R4, desc[UR50][R8.64] ;  /* 0x0000003208041981 */ /* 0x000f28000c1e1b00 */
[----:B--2---:R1:W5:Y:S04]  /*abb0*/  @P0 LD.E R19, desc[UR50][R2.64] ;  /* 0x0000003202130980 */ /* 0x004368000c101900 */
[----:B----4-:R1:W5:Y:S01]  /*abc0*/  @P1 LD.E R17, desc[UR50][R4.64] ;  /* 0x0000003204111980 */ /* 0x010362000c101900 */
[----:B------:R-:W-:Y:S05]  /*abd0*/  @P0 BRA `(.L_x_149) ;  /* 0x0000000000240947 */ /* 0x000fea0003800000 */
[----:B------:R-:W-:Y:S04]  /*abe0*/  ISETP.NE.U32.AND P0, PT, RZ, UR38, PT ;  /* 0x00000026ff007c0c */ /* 0x000fe8000bf05070 */
[----:B------:R-:W-:Y:S11]  /*abf0*/  ISETP.NE.AND.EX P0, PT, RZ, UR39, PT, P0 ;  /* 0x00000027ff007c0c */ /* 0x000ff6000bf05300 */
[----:B------:R-:W-:Y:S02]  /*ac00*/  @!UPT UIADD3 URZ, UPT, UPT, URZ, URZ, URZ ;  /* 0x000000fffffff290 */ /* 0x000fe4000fffe0ff */
[----:B-1----:R-:W1:Y:S08]  /*ac10*/  @P0 LDC R2, c[0x0][0x898] ;  /* 0x00022600ff020b82 */ /* 0x002e700000000800 */
[----:B------:R-:W2:Y:S01]  /*ac20*/  @P0 LDC.64 R4, c[0x0][0x888] ;  /* 0x00022200ff040b82 */ /* 0x000ea20000000a00 */
[----:B-1----:R-:W-:Y:S04]  /*ac30*/  @P0 IMAD R2, R23, R2, RZ ;  /* 0x0000000217020224 */ /* 0x002fe800078e02ff */
[----:B--2---:R-:W-:Y:S05]  /*ac40*/  @P0 IMAD.WIDE R4, R2, 0x4, R4 ;  /* 0x0000000402040825 */ /* 0x004fea00078e0204 */
[----:B-----5:R2:W5:Y:S02]  /*ac50*/  @P0 LDG.E R19, desc[UR50][R4.64] ;  /* 0x0000003204130981 */ /* 0x020564000c1e1900 */
[----:B--2---:R-:W3:Y:S02]  /*ac60*/  @!P0 LDC R19, c[0x0][0x880] ;  /* 0x00022000ff138b82 */ /* 0x004ee40000000800 */
.L_x_149:
        /* <DEDUP_REMOVED lines=9> */
[----:B--2---:R-:W4:Y:S02]  /*ad00*/  @!P0 LDC R17, c[0x0][0x8a8] ;  /* 0x00022a00ff118b82 */ /* 0x004f240000000800 */
.L_x_150:
[----:B------:R-:W2:Y:S01]  /*ad10*/  SYNCS.PHASECHK.TRANS64.TRYWAIT P0, [UR43+0x60], R0 ;  /* 0x00006000ff0075a7 */ /* 0x000ea2000800112b */
[----:B------:R-:W-:Y:S01]  /*ad20*/  LEA R68, R60, UR43, 0x3 ;  /* 0x0000002b3c447c11 */ /* 0x000fe2000f8e18ff */
[----:B------:R-:W-:Y:S01]  /*ad30*/  VIADD R56, R62, UR43 ;  /* 0x0000002b3e387c36 */ /* 0x000fe20008000000 */
[----:B-1----:R-:W-:Y:S01]  /*ad40*/  SHF.L.U32 R3, R58, 0x1f, RZ ;  /* 0x0000001f3a037819 */ /* 0x002fe200000006ff */
[----:B------:R-:W-:Y:S01]  /*ad50*/  BSSY B0, `(.L_x_151) ;  /* 0x0000008000007945 */ /* 0x000fe20003800000 */
[----:B------:R-:W-:Y:S01]  /*ad60*/  LOP3.LUT P2, RZ, R49, 0x2, RZ, 0xc0, !PT ;  /* 0x0000000231ff7812 */ /* 0x000fe2000784c0ff */
[C---:B------:R-:W-:Y:S02]  /*ad70*/  VIADD R2, R56.reuse, 0x1000 ;  /* 0x0000100038027836 */ /* 0x040fe40000000000 */
[----:B------:R-:W-:Y:S01]  /*ad80*/  VIADD R55, R56, 0x1020 ;  /* 0x0000102038377836 */ /* 0x000fe20000000000 */
[----:B------:R1:W1:Y:S01]  /*ad90*/  SYNCS.PHASECHK.TRANS64.TRYWAIT P1, [R68+URZ+0x130], R3 ;  /* 0x00013003440075a7 */ /* 0x00026200080211ff */
[----:B--2---:R-:W-:Y:S08]  /*ada0*/  @P0 BRA `(.L_x_152) ;  /* 0x0000000000080947 */ /* 0x004ff00003800000 */
[----:B------:R-:W2:Y:S02]  /*adb0*/  SYNCS.PHASECHK.TRANS64.TRYWAIT P0, [UR43+0x60], R0 ;  /* 0x00006000ff0075a7 */ /* 0x000ea4000800112b */
[----:B--2---:R-:W-:Y:S05]  /*adc0*/  @!P0 BRA `(.L_x_153) ;  /* 0x0000006400588947 */ /* 0x004fea0003800000 */
.L_x_152:
[----:B------:R-:W-:Y:S05]  /*add0*/  BSYNC B0 ;  /* 0x0000000000007941 */ /* 0x000fea0003800000 */
.L_x_151:
[----:B---3-5:R-:W-:Y:S02]  /*ade0*/  FSETP.NEU.AND P0, PT, R19, RZ, PT ;  /* 0x000000ff1300720b */ /* 0x028fe40003f0d000 */
[----:B------:R-:W-:Y:S02]  /*adf0*/  CS2R R34, SRZ ;  /* 0x0000000000227805 */ /* 0x000fe4000001ff00 */
[----:B------:R-:W-:Y:S02]  /*ae00*/  CS2R R32, SRZ ;  /* 0x0000000000207805 */ /* 0x000fe4000001ff00 */
[----:B------:R-:W-:Y:S02]  /*ae10*/  CS2R R42, SRZ ;  /* 0x00000000002a7805 */ /* 0x000fe4000001ff00 */
[----:B------:R-:W-:Y:S01]  /*ae20*/  CS2R R40, SRZ ;  /* 0x0000000000287805 */ /* 0x000fe2000001ff00 */
[----:B------:R-:W-:Y:S01]  /*ae30*/  @P2 VIADD R55, R2, 0xffffffe0 ;  /* 0xffffffe002372836 */ /* 0x000fe20000000000 */
[----:B------:R-:W-:Y:S01]  /*ae40*/  CS2R R30, SRZ ;  /* 0x00000000001e7805 */ /* 0x000fe2000001ff00 */
[----:B------:R-:W-:Y:S01]  /*ae50*/  IMAD R36, R60, 0x40, R63 ;  /* 0x000000403c247824 */ /* 0x000fe200078e023f */
[----:B------:R-:W-:Y:S02]  /*ae60*/  CS2R R28, SRZ ;  /* 0x00000000001c7805 */ /* 0x000fe4000001ff00 */
[----:B------:R-:W-:Y:S02]  /*ae70*/  CS2R R26, SRZ ;  /* 0x00000000001a7805 */ /* 0x000fe4000001ff00 */
[----:B------:R-:W-:Y:S02]  /*ae80*/  CS2R R24, SRZ ;  /* 0x0000000000187805 */ /* 0x000fe4000001ff00 */
[----:B------:R-:W-:Y:S02]  /*ae90*/  CS2R R10, SRZ ;  /* 0x00000000000a7805 */ /* 0x000fe4000001ff00 */
[----:B------:R-:W-:Y:S01]  /*aea0*/  CS2R R8, SRZ ;  /* 0x0000000000087805 */ /* 0x000fe2000001ff00 */
[----:B------:R-:W-:Y:S05]  /*aeb0*/  @P0 WARPSYNC.ALL ;  /* 0x0000000000000948 */ /* 0x000fea0003800000 */
[----:B------:R3:W1:Y:S01]  /*aec0*/  @P0 LDSM.16.MT88.4 R32, [R62+UR43+0x1000] ;  /* 0x0010002b3e20083b */ /* 0x0006620008004200 */
[----:B------:R-:W-:Y:S02]  /*aed0*/  CS2R R6, SRZ ;  /* 0x0000000000067805 */ /* 0x000fe4000001ff00 */
[----:B--2---:R-:W-:Y:S04]  /*aee0*/  CS2R R4, SRZ ;  /* 0x0000000000047805 */ /* 0x004fe8000001ff00 */
[----:B------:R3:W2:Y:S01]  /*aef0*/  @P0 LDSM.16.MT88.4 R40, [R55] ;  /* 0x000000003728083b */ /* 0x0006a20000004200 */
[----:B------:R-:W-:Y:S11]  /*af00*/  ISETP.GE.AND P0, PT, R69, 0x1, PT ;  /* 0x000000014500780c */ /* 0x000ff60003f06270 */
[----:B------:R-:W-:Y:S02]  /*af10*/  @!UPT UIADD3 URZ, UPT, UPT, URZ, URZ, URZ ;  /* 0x000000fffffff290 */ /* 0x000fe4000fffe0ff */
[----:B------:R-:W-:Y:S05]  /*af20*/  @!P0 BRA `(.L_x_154) ;  /* 0x0000000000d48947 */ /* 0x000fea0003800000 */
[----:B------:R-:W-:Y:S01]  /*af30*/  SHF.R.U32.HI R5, RZ, 0x15, R36 ;  /* 0x00000015ff057819 */ /* 0x000fe20000011624 */
[----:B------:R-:W-:Y:S03]  /*af40*/  BSSY B0, `(.L_x_155) ;  /* 0x0000006000007945 */ /* 0x000fe60003800000 */
[----:B------:R-:W-:Y:S01]  /*af50*/  LOP3.LUT P0, RZ, R5, 0x3, R48, 0x48, !PT ;  /* 0x0000000305ff7812 */ /* 0x000fe20007804830 */
[----:B------:R-:W-:Y:S01]  /*af60*/  @!UPT UIADD3 URZ, UPT, UPT, URZ, URZ, URZ ;  /* 0x000000fffffff290 */ /* 0x000fe2000fffe0ff */
[----:B-1----:R-:W-:Y:S11]  /*af70*/  @P1 BRA `(.L_x_156) ;  /* 0x0000000000081947 */ /* 0x002ff60003800000 */
[----:B------:R-:W1:Y:S02]  /*af80*/  SYNCS.PHASECHK.TRANS64.TRYWAIT P1, [R68+URZ+0x130], R3 ;  /* 0x00013003440075a7 */ /* 0x000e6400080211ff */
[----:B-1----:R-:W-:Y:S05]  /*af90*/  @!P1 BRA `(.L_x_157) ;  /* 0x0000006000fc9947 */ /* 0x002fea0003800000 */
.L_x_156:
[----:B------:R-:W-:Y:S05]  /*afa0*/  BSYNC B0 ;  /* 0x0000000000007941 */ /* 0x000fea0003800000 */
.L_x_155:
[----:B------:R-:W-:Y:S05]  /*afb0*/  @!P0 BRA `(.L_x_158) ;  /* 0x0000000000408947 */ /* 0x000fea0003800000 */
[----:B------:R-:W1:Y:S01]  /*afc0*/  LDCU.64 UR8, c[0x4][0x70] ;  /* 0x01000e00ff0877ac */ /* 0x000e620008000a00 */
[----:B------:R-:W-:Y:S01]  /*afd0*/  MOV R3, 0x0 ;  /* 0x0000000000037802 */ /* 0x000fe20000000f00 */
[----:B------:R-:W-:Y:S02]  /*afe0*/  HFMA2 R12, -RZ, RZ, 0, 5.9604644775390625e-08 ;  /* 0x00000001ff0c7431 */ /* 0x000fe400000001ff */
[----:B------:R-:W-:Y:S02]  /*aff0*/  IMAD.MOV.U32 R8, RZ, RZ, 0x192 ;  /* 0x00000192ff087424 */ /* 0x000fe400078e00ff */
[----:B------:R-:W-:Y:S01]  /*b000*/  IMAD.MOV.U32 R13, RZ, RZ, RZ ;  /* 0x000000ffff0d7224 */ /* 0x000fe200078e00ff */
[----:B------:R-:W5:Y:S01]  /*b010*/  LDCU.64 UR6, c[0x4][0x78] ;  /* 0x01000f00ff0677ac */ /* 0x000f620008000a00 */
[----:B------:R-:W2:Y:S01]  /*b020*/  LDC.64 R2, c[0x4][R3] ;  /* 0x0100000003027b82 */ /* 0x000ea20000000a00 */
[----:B------:R-:W3:Y:S01]  /*b030*/  LDCU.64 UR4, c[0x4][0x10] ;  /* 0x01000200ff0477ac */ /* 0x000ee20008000a00 */
[----:B-1----:R-:W-:Y:S01]  /*b040*/  MOV R5, UR9 ;  /* 0x0000000900057c02 */ /* 0x002fe20008000f00 */
[----:B------:R-:W-:Y:S01]  /*b050*/  IMAD.U32 R4, RZ, RZ, UR8 ;  /* 0x00000008ff047e24 */ /* 0x000fe2000f8e00ff */
[----:B-----5:R-:W-:Y:S01]  /*b060*/  MOV R7, UR7 ;  /* 0x0000000700077c02 */ /* 0x020fe20008000f00 */
[----:B------:R-:W-:Y:S01]  /*b070*/  IMAD.U32 R6, RZ, RZ, UR6 ;  /* 0x00000006ff067e24 */ /* 0x000fe2000f8e00ff */
[----:B---3--:R-:W-:Y:S01]  /*b080*/  MOV R11, UR5 ;  /* 0x00000005000b7c02 */ /* 0x008fe20008000f00 */
[----:B------:R-:W-:Y:S02]  /*b090*/  IMAD.U32 R10, RZ, RZ, UR4 ;  /* 0x00000004ff0a7e24 */ /* 0x000fe4000f8e00ff */
[----:B------:R-:W-:Y:S07]  /*b0a0*/  LEPC R20, `(.L_x_158) ;  /* 0x000000001014794e */ /* 0x000fee0000000000 */
[----:B--2-4-:R-:W-:Y:S05]  /*b0b0*/  CALL.ABS.NOINC R2 ;  /* 0x0000000002007343 */ /* 0x014fea0003c00000 */
.L_x_158:
[----:B------:R-:W-:Y:S05]  /*b0c0*/  WARPSYNC.ALL ;  /* 0x0000000000007948 */ /* 0x000fea0003800000 */
[C---:B------:R-:W-:Y:S01]  /*b0d0*/  R2UR UR4, R36.reuse ;  /* 0x00000000240472ca */ /* 0x040fe200000e0000 */
[----:B------:R-:W-:Y:S05]  /*b0e0*/  VIADD R3, R36, 0x100000 ;  /* 0x0010000024037836 */ /* 0x000fea0000000000 */
[----:B------:R-:W-:Y:S04]  /*b0f0*/  SHF.R.U32.HI R3, RZ, 0x15, R3 ;  /* 0x00000015ff037819 */ /* 0x000fe80000011603 */
[----:B------:R-:W-:Y:S03]  /*b100*/  LOP3.LUT P0, RZ, R3, 0x3, R48, 0x48, !PT ;  /* 0x0000000303ff7812 */ /* 0x000fe60007804830 */
[----:B------:R-:W1:Y:S10]  /*b110*/  LDTM.16dp256bit.x2 R24, tmem[UR4] ;  /* 0x00000004001879ee */ /* 0x000e7400080a0000 */
[----:B-1----:R-:W-:Y:S05]  /*b120*/  @!P0 BRA `(.L_x_159) ;  /* 0x0000000000408947 */ /* 0x002fea0003800000 */
        /* <DEDUP_REMOVED lines=16> */
.L_x_159:
[----:B------:R-:W-:Y:S05]  /*b230*/  WARPSYNC.ALL ;  /* 0x0000000000007948 */ /* 0x000fea0003800000 */
[----:B------:R-:W-:Y:S11]  /*b240*/  R2UR UR4, R36 ;  /* 0x00000000240472ca */ /* 0x000ff600000e0000 */
[----:B------:R-:W-:Y:S02]  /*b250*/  @!UPT UIADD3 URZ, UPT, UPT, URZ, URZ, URZ ;  /* 0x000000fffffff290 */ /* 0x000fe4000fffe0ff */
[----:B------:R-:W1:Y:S02]  /*b260*/  LDTM.16dp256bit.x2 R4, tmem[UR4+0x100000] ;  /* 0x10000004000479ee */ /* 0x000e6400080a0000 */
[----:B-1----:R-:W-:Y:S01]  /*b270*/  NOP ;  /* 0x0000000000007918 */ /* 0x002fe20000000000 */
.L_x_154:
[--C-:B-1----:R-:W-:Y:S01]  /*b280*/  HADD2.F32 R18, -RZ, R32.reuse.H0_H0 ;  /* 0x20000020ff127230 */ /* 0x102fe20000004100 */
[----:B------:R-:W-:Y:S05]  /*b290*/  WARPSYNC.ALL ;  /* 0x0000000000007948 */ /* 0x000fea0003800000 */
[-C--:B----4-:R-:W-:Y:S01]  /*b2a0*/  FMUL R0, R24, R17.reuse ;  /* 0x0000001118007220 */ /* 0x090fe20000400000 */
[----:B------:R-:W-:Y:S02]  /*b2b0*/  HADD2.F32 R21, -RZ, R32.H1_H1 ;  /* 0x30000020ff157230 */ /* 0x000fe40000004100 */
[-C--:B------:R-:W-:Y:S01]  /*b2c0*/  FMUL R2, R25, R17.reuse ;  /* 0x0000001119027220 */ /* 0x080fe20000400000 */
[----:B------:R-:W-:Y:S01]  /*b2d0*/  FMUL R3, R26, R17 ;  /* 0x000000111a037220 */ /* 0x000fe20000400000 */
[C---:B------:R-:W-:Y:S01]  /*b2e0*/  FFMA R0, R19.reuse, R18, R0 ;  /* 0x0000001213007223 */ /* 0x040fe20000000000 */
[--C-:B------:R-:W-:Y:S02]  /*b2f0*/  HADD2.F32 R18, -RZ, R33.reuse.H0_H0 ;  /* 0x20000021ff127230 */ /* 0x100fe40000004100 */
[----:B------:R-:W-:Y:S01]  /*b300*/  FFMA R2, R19, R21, R2 ;  /* 0x0000001513027223 */ /* 0x000fe20000000002 */
[----:B------:R-:W-:Y:S02]  /*b310*/  HADD2.F32 R21, -RZ, R33.H1_H1 ;  /* 0x30000021ff157230 */ /* 0x000fe40000004100 */
[-C--:B------:R-:W-:Y:S01]  /*b320*/  FMUL R12, R27, R17.reuse ;  /* 0x000000111b0c7220 */ /* 0x080fe20000400000 */
[----:B------:R-:W-:Y:S01]  /*b330*/  FMUL R13, R4, R17 ;  /* 0x00000011040d7220 */ /* 0x000fe20000400000 */
[C---:B------:R-:W-:Y:S01]  /*b340*/  FFMA R3, R19.reuse, R18, R3 ;  /* 0x0000001213037223 */ /* 0x040fe20000000003 */
[--C-:B------:R-:W-:Y:S01]  /*b350*/  HADD2.F32 R18, -RZ, R34.reuse.H0_H0 ;  /* 0x20000022ff127230 */ /* 0x100fe20000004100 */
[----:B------:R-:W-:Y:S01]  /*b360*/  F2FP.F16.F32.PACK_AB R72, R2, R0 ;  /* 0x000000000248723e */ /* 0x000fe200000000ff */
[----:B------:R-:W-:Y:S01]  /*b370*/  FFMA R12, R19, R21, R12 ;  /* 0x00000015130c7223 */ /* 0x000fe2000000000c */
[-C--:B------:R-:W-:Y:S01]  /*b380*/  FMUL R14, R5, R17.reuse ;  /* 0x00000011050e7220 */ /* 0x080fe20000400000 */
[-C--:B------:R-:W-:Y:S01]  /*b390*/  FMUL R4, R28, R17.reuse ;  /* 0x000000111c047220 */ /* 0x080fe20000400000 */
[----:B------:R-:W-:Y:S02]  /*b3a0*/  HADD2.F32 R20, -RZ, R34.H1_H1 ;  /* 0x30000022ff147230 */ /* 0x000fe40000004100 */
[----:B------:R-:W-:Y:S01]  /*b3b0*/  FMUL R15, R6, R17 ;  /* 0x00000011060f7220 */ /* 0x000fe20000400000 */
[----:B------:R-:W-:Y:S01]  /*b3c0*/  F2FP.F16.F32.PACK_AB R73, R12, R3 ;  /* 0x000000030c49723e */ /* 0x000fe200000000ff */
[----:B------:R-:W-:Y:S01]  /*b3d0*/  FFMA R4, R19, R18, R4 ;  /* 0x0000001213047223 */ /* 0x000fe20000000004 */
[-C--:B------:R-:W-:Y:S01]  /*b3e0*/  FMUL R5, R29, R17.reuse ;  /* 0x000000111d057220 */ /* 0x080fe20000400000 */
[--C-:B------:R-:W-:Y:S02]  /*b3f0*/  HADD2.F32 R21, -RZ, R35.reuse.H0_H0 ;  /* 0x20000023ff157230 */ /* 0x100fe40000004100 */
[-C--:B------:R-:W-:Y:S01]  /*b400*/  FMUL R6, R30, R17.reuse ;  /* 0x000000111e067220 */ /* 0x080fe20000400000 */
[----:B------:R-:W-:Y:S01]  /*b410*/  FMUL R16, R7, R17 ;  /* 0x0000001107107220 */ /* 0x000fe20000400000 */
[C---:B------:R-:W-:Y:S01]  /*b420*/  FFMA R5, R19.reuse, R20, R5 ;  /* 0x0000001413057223 */ /* 0x040fe20000000005 */
[----:B------:R-:W-:Y:S02]  /*b430*/  HADD2.F32 R18, -RZ, R35.H1_H1 ;  /* 0x30000023ff127230 */ /* 0x000fe40000004100 */
[----:B------:R-:W-:Y:S01]  /*b440*/  FFMA R6, R19, R21, R6 ;  /* 0x0000001513067223 */ /* 0x000fe20000000006 */
[-C--:B------:R-:W-:Y:S01]  /*b450*/  FMUL R7, R31, R17.reuse ;  /* 0x000000111f077220 */ /* 0x080fe20000400000 */
[--C-:B--2---:R-:W-:Y:S02]  /*b460*/  HADD2.F32 R20, -RZ, R40.reuse.H0_H0 ;  /* 0x20000028ff147230 */ /* 0x104fe40000004100 */
[----:B------:R-:W-:Y:S01]  /*b470*/  FMUL R8, R8, R17 ;  /* 0x0000001108087220 */ /* 0x000fe20000400000 */
[----:B------:R-:W-:Y:S02]  /*b480*/  HADD2.F32 R21, -RZ, R40.H1_H1 ;  /* 0x30000028ff157230 */ /* 0x000fe40000004100 */
[C---:B------:R-:W-:Y:S01]  /*b490*/  FFMA R7, R19.reuse, R18, R7 ;  /* 0x0000001213077223 */ /* 0x040fe20000000007 */
[--C-:B------:R-:W-:Y:S02]  /*b4a0*/  HADD2.F32 R22, -RZ, R41.reuse.H0_H0 ;  /* 0x20000029ff167230 */ /* 0x100fe40000004100 */
[C---:B------:R-:W-:Y:S01]  /*b4b0*/  FFMA R13, R19.reuse, R20, R13 ;  /* 0x00000014130d7223 */ /* 0x040fe2000000000d */
[----:B------:R-:W-:Y:S02]  /*b4c0*/  HADD2.F32 R18, -RZ, R41.H1_H1 ;  /* 0x30000029ff127230 */ /* 0x000fe40000004100 */
[C---:B------:R-:W-:Y:S01]  /*b4d0*/  FFMA R14, R19.reuse, R21, R14 ;  /* 0x00000015130e7223 */ /* 0x040fe2000000000e */
[--C-:B------:R-:W-:Y:S02]  /*b4e0*/  HADD2.F32 R21, -RZ, R42.reuse.H0_H0 ;  /* 0x2000002aff157230 */ /* 0x100fe40000004100 */
[----:B------:R-:W-:Y:S01]  /*b4f0*/  FFMA R15, R19, R22, R15 ;  /* 0x00000016130f7223 */ /* 0x000fe2000000000f */
[----:B------:R-:W-:Y:S02]  /*b500*/  HADD2.F32 R20, -RZ, R42.H1_H1 ;  /* 0x3000002aff147230 */ /* 0x000fe40000004100 */
[-C--:B------:R-:W-:Y:S01]  /*b510*/  FMUL R9, R9, R17.reuse ;  /* 0x0000001109097220 */ /* 0x080fe20000400000 */
[--C-:B------:R-:W-:Y:S02]  /*b520*/  HADD2.F32 R23, -RZ, R43.reuse.H0_H0 ;  /* 0x2000002bff177230 */ /* 0x100fe40000004100 */
[-C--:B------:R-:W-:Y:S01]  /*b530*/  FMUL R10, R10, R17.reuse ;  /* 0x000000110a0a7220 */ /* 0x080fe20000400000 */
[----:B------:R-:W-:Y:S02]  /*b540*/  HADD2.F32 R22, -RZ, R43.H1_H1 ;  /* 0x3000002bff167230 */ /* 0x000fe40000004100 */
[----:B------:R-:W-:Y:S01]  /*b550*/  FFMA R16, R19, R18, R16 ;  /* 0x0000001213107223 */ /* 0x000fe20000000010 */
[----:B------:R-:W-:Y:S01]  /*b560*/  FMUL R11, R11, R17 ;  /* 0x000000110b0b7220 */ /* 0x000fe20000400000 */
[C---:B------:R-:W-:Y:S01]  /*b570*/  FFMA R8, R19.reuse, R21, R8 ;  /* 0x0000001513087223 */ /* 0x040fe20000000008 */
[C---:B------:R-:W-:Y:S01]  /*b580*/  FFMA R9, R19.reuse, R20, R9 ;  /* 0x0000001413097223 */ /* 0x040fe20000000009 */
[C---:B------:R-:W-:Y:S01]  /*b590*/  FFMA R10, R19.reuse, R23, R10 ;  /* 0x00000017130a7223 */ /* 0x040fe2000000000a */
[----:B------:R-:W-:Y:S01]  /*b5a0*/  FFMA R11, R19, R22, R11 ;  /* 0x00000016130b7223 */ /* 0x000fe2000000000b */
[----:B------:R-:W-:Y:S01]  /*b5b0*/  F2FP.F16.F32.PACK_AB R74, R5, R4 ;  /* 0x00000004054a723e */ /* 0x000fe200000000ff */
[----:B------:R-:W-:Y:S01]  /*b5c0*/  BSSY.RECONVERGENT B0, `(.L_x_160) ;  /* 0x000001c000007945 */ /* 0x000fe20003800200 */
[----:B------:R-:W-:Y:S02]  /*b5d0*/  F2FP.F16.F32.PACK_AB R75, R7, R6 ;  /* 0x00000006074b723e */ /* 0x000fe400000000ff */
[----:B------:R-:W-:Y:S02]  /*b5e0*/  F2FP.F16.F32.PACK_AB R76, R14, R13 ;  /* 0x0000000d0e4c723e */ /* 0x000fe400000000ff */
[----:B------:R-:W-:Y:S01]  /*b5f0*/  F2FP.F16.F32.PACK_AB R77, R16, R15 ;  /* 0x0000000f104d723e */ /* 0x000fe200000000ff */
[----:B------:R1:W-:Y:S01]  /*b600*/  STSM.16.MT88.4 [R56+0x1000], R72 ;  /* 0x0010004838007844 */ /* 0x0003e20000004200 */
[----:B------:R-:W-:Y:S02]  /*b610*/  F2FP.F16.F32.PACK_AB R78, R9, R8 ;  /* 0x00000008094e723e */ /* 0x000fe400000000ff */
[----:B------:R-:W-:Y:S02]  /*b620*/  F2FP.F16.F32.PACK_AB R79, R11, R10 ;  /* 0x0000000a0b4f723e */ /* 0x000fe400000000ff */
[----:B------:R-:W-:Y:S03]  /*b630*/  ISETP.NE.AND P0, PT, R70, RZ, PT ;  /* 0x000000ff4600720c */ /* 0x000fe60003f05270 */
[----:B------:R1:W-:Y:S01]  /*b640*/  STSM.16.MT88.4 [R55], R76 ;  /* 0x0000004c37007844 */ /* 0x0003e20000004200 */
[----:B------:R-:W-:Y:S01]  /*b650*/  @!PT LDS RZ, [RZ] ;  /* 0x00000000fffff984 */ /* 0x000fe20000000800 */
[----:B------:R-:W-:Y:S01]  /*b660*/  @!PT LDS RZ, [RZ] ;  /* 0x00000000fffff984 */ /* 0x000fe20000000800 */
[----:B------:R-:W-:Y:S01]  /*b670*/  @!PT LDS RZ, [RZ] ;  /* 0x00000000fffff984 */ /* 0x000fe20000000800 */
[----:B------:R-:W-:Y:S01]  /*b680*/  @!PT LDS RZ, [RZ] ;  /* 0x00000000fffff984 */ /* 0x000fe20000000800 */
[----:B------:R2:W-:Y:S07]  /*b690*/  MEMBAR.ALL.CTA ;  /* 0x0000000000007992 */ /* 0x0005ee0000008000 */
[----:B--2---:R-:W2:Y:S02]  /*b6a0*/  FENCE.VIEW.ASYNC.S ;  /* 0x00000000000073c6 */ /* 0x004ea40000000000 */
[----:B--2---:R-:W-:Y:S06]  /*b6b0*/  BAR.SYNC.DEFER_BLOCKING 0x1, 0x80 ;  /* 0x0042000000007b1d */ /* 0x004fec0000010000 */
[----:B------:R-:W-:Y:S05]  /*b6c0*/  @!P0 BRA `(.L_x_161) ;  /* 0x00000000002c8947 */ /* 0x000fea0003800000 */
[----:B------:R-:W-:Y:S02]  /*b6d0*/  UIADD3 UR7, UPT, UPT, UR43, 0x1000, URZ ;  /* 0x000010002b077890 */ /* 0x000fe4000fffe0ff */
[----:B------:R-:W-:Y:S02]  /*b6e0*/  UIADD3 UR6, UPT, UPT, UR42, 0x40, URZ ;  /* 0x000000402a067890 */ /* 0x000fe4000fffe0ff */
[----:B------:R-:W-:Y:S02]  /*b6f0*/  UIADD3 UR4, UPT, UPT, UR43, 0x1800, URZ ;  /* 0x000018002b047890 */ /* 0x000fe4000fffe0ff */
[----:B------:R-:W-:Y:S01]  /*b700*/  MOV R50, UR7 ;  /* 0x0000000700327c02 */ /* 0x000fe20008000f00 */
[----:B------:R-:W-:Y:S03]  /*b710*/  UMOV UR5, UR41 ;  /* 0x0000002900057c82 */ /* 0x000fe60008000000 */
[----:B------:R-:W-:Y:S11]  /*b720*/  R2UR UR40, R50 ;  /* 0x00000000322872ca */ /* 0x000ff600000e0000 */
[----:B------:R-:W-:Y:S02]  /*b730*/  @!UPT UIADD3 URZ, UPT, UPT, URZ, URZ, URZ ;  /* 0x000000fffffff290 */ /* 0x000fe4000fffe0ff */
[----:B------:R2:W-:Y:S01]  /*b740*/  UTMASTG.2D [UR40], [UR56] ;  /* 0x00000028380073b5 */ /* 0x0005e20008008000 */
[----:B------:R2:W-:Y:S01]  /*b750*/  UTMASTG.2D [UR4], [UR56] ;  /* 0x00000004380073b5 */ /* 0x0005e20008008000 */
[----:B------:R0:W-:Y:S01]  /*b760*/  UTMACMDFLUSH ;  /* 0x00000000000079b7 */ /* 0x0001e20000000000 */
[----:B--2---:R-:W-:Y:S04]  /*b770*/  DEPBAR.LE SB0, 0x1 ;  /* 0x000080400000791a */ /* 0x004fe80000000000 */
.L_x_161:
[----:B------:R-:W-:Y:S05]  /*b780*/  BSYNC.RECONVERGENT B0 ;  /* 0x0000000000007941 */ /* 0x000fea0003800200 */
.L_x_160:
[----:B------:R-:W-:Y:S01]  /*b790*/  UISETP.NE.AND UP1, UPT, UR54, URZ, UPT ;  /* 0x000000ff3600728c */ /* 0x000fe2000bf25270 */
[----:B------:R-:W-:Y:S01]  /*b7a0*/  BAR.SYNC.DEFER_BLOCKING 0x1, 0x80 ;  /* 0x0042000000007b1d */ /* 0x000fe20000010000 */
[----:B------:R-:W-:Y:S04]  /*b7b0*/  SHF.L.U32 R3, R61, 0x1f, RZ ;  /* 0x0000001f3d037819 */ /* 0x000fe800000006ff */
[----:B------:R-:W-:Y:S05]  /*b7c0*/  PLOP3.LUT P0, PT, PT, PT, UP1, 0x80, 0x8 ;  /* 0x000000000008781c */ /* 0x000fea0003f0f018 */
[----:B------:R-:W-:Y:S04]  /*b7d0*/  @UP1 ULEA UR4, UR53, UR43, 0x3 ;  /* 0x0000002b35041291 */ /* 0x000fe8000f8e18ff */
[----:B------:R-:W-:Y:S04]  /*b7e0*/  @UP1 UIADD3 UR4, UPT, UPT, UR4, 0x80, URZ ;  /* 0x0000008004041890 */ /* 0x000fe8000fffe0ff */
[----:B------:R-:W-:Y:S09]  /*b7f0*/  @UP1 UPRMT UR4, UR52, 0x654, UR4 ;  /* 0x0000065434041896 */ /* 0x000ff20008000004 */
[----:B------:R-:W-:Y:S01]  /*b800*/  @P0 SYNCS.ARRIVE.TRANS64.RED.A1T0 RZ, [UR4], RZ ;  /* 0x000000ffffff09a7 */ /* 0x000fe20008100404 */
[----:B------:R-:W-:Y:S01]  /*b810*/  @UP1 UIADD3 UR4, UPT, UPT, UR53, 0x1, URZ ;  /* 0x0000000135041890 */ /* 0x000fe2000fffe0ff */
[----:B------:R-:W-:Y:S01]  /*b820*/  BSSY B0, `(.L_x_162) ;  /* 0x0000008000007945 */ /* 0x000fe20003800000 */
[----:B------:R-:W-:Y:S02]  /*b830*/  FSETP.NEU.AND P0, PT, R19, RZ, PT ;  /* 0x000000ff1300720b */ /* 0x000fe40003f0d000 */
[----:B------:R-:W-:Y:S01]  /*b840*/  @UP1 UISETP.NE.AND UP0, UPT, UR4, 0x4, UPT ;  /* 0x000000040400188c */ /* 0x000fe2000bf05270 */
[----:B------:R-:W2:Y:S03]  /*b850*/  SYNCS.PHASECHK.TRANS64.TRYWAIT P1, [UR43+0x68], R3 ;  /* 0x00006803ff0075a7 */ /* 0x000ea6000802112b */
[----:B------:R-:W-:Y:S01]  /*b860*/  @UP1 USEL UR53, UR4, URZ, UP0 ;  /* 0x000000ff04351287 */ /* 0x000fe20008000000 */
[----:B--2---:R-:W-:Y:S11]  /*b870*/  @P1 BRA `(.L_x_163) ;  /* 0x0000000000081947 */ /* 0x004ff60003800000 */
[----:B------:R-:W2:Y:S02]  /*b880*/  SYNCS.PHASECHK.TRANS64.TRYWAIT P1, [UR43+0x68], R3 ;  /* 0x00006803ff0075a7 */ /* 0x000ea4000802112b */
[----:B--2---:R-:W-:Y:S05]  /*b890*/  @!P1 BRA `(.L_x_164) ;  /* 0x0000005800d09947 */ /* 0x004fea0003800000 */
.L_x_163:
[----:B------:R-:W-:Y:S05]  /*b8a0*/  BSYNC B0 ;  /* 0x0000000000007941 */ /* 0x000fea0003800000 */
.L_x_162:
[----:B------:R-:W-:Y:S05]  /*b8b0*/  @P0 WARPSYNC.ALL ;  /* 0x0000000000000948 */ /* 0x000fea0003800000 */
[----:B------:R4:W1:Y:S01]  /*b8c0*/  @P0 LDSM.16.MT88.4 R32, [R62+UR43+0x2000] ;  /* 0x0020002b3e20083b */ /* 0x0008620008004200 */
[----:B------:R-:W-:Y:S02]  /*b8d0*/  CS2R R30, SRZ ;  /* 0x00000000001e7805 */ /* 0x000fe4000001ff00 */
[----:B------:R-:W-:Y:S02]  /*b8e0*/  CS2R R28, SRZ ;  /* 0x00000000001c7805 */ /* 0x000fe4000001ff00 */
[----:B------:R-:W-:Y:S01]  /*b8f0*/  CS2R R26, SRZ ;  /* 0x00000000001a7805 */ /* 0x000fe2000001ff00 */
[----:B------:R4:W1:Y:S01]  /*b900*/  @P0 LDSM.16.MT88.4 R40, [R55+0x1000] ;  /* 0x001000003728083b */ /* 0x0008620000004200 */
[----:B------:R-:W-:Y:S02]  /*b910*/  ISETP.GE.AND P0, PT, R69, 0x1, PT ;  /* 0x000000014500780c */ /* 0x000fe40003f06270 */
[----:B------:R-:W-:Y:S02]  /*b920*/  CS2R R24, SRZ ;  /* 0x0000000000187805 */ /* 0x000fe4000001ff00 */
[----:B------:R-:W-:Y:S02]  /*b930*/  CS2R R10, SRZ ;  /* 0x00000000000a7805 */ /* 0x000fe4000001ff00 */
[----:B------:R-:W-:Y:S02]  /*b940*/  CS2R R8, SRZ ;  /* 0x0000000000087805 */ /* 0x000fe4000001ff00 */
[----:B------:R-:W-:Y:S02]  /*b950*/  CS2R R6, SRZ ;  /* 0x0000000000067805 */ /* 0x000fe4000001ff00 */
[----:B------:R-:W-:Y:S03]  /*b960*/  CS2R R4, SRZ ;  /* 0x0000000000047805 */ /* 0x000fe6000001ff00 */
[----:B------:R-:W-:Y:S05]  /*b970*/  @!P0 BRA `(.L_x_165) ;  /* 0x0000000000c48947 */ /* 0x000fea0003800000 */
[----:B--2---:R-:W-:Y:S05]  /*b980*/  VIADD R3, R36, 0x10 ;  /* 0x0000001024037836 */ /* 0x004fea0000000000 */
[----:B------:R-:W-:Y:S04]  /*b990*/  SHF.R.U32.HI R3, RZ, 0x15, R3 ;  /* 0x00000015ff037819 */ /* 0x000fe80000011603 */
[----:B------:R-:W-:Y:S11]  /*b9a0*/  LOP3.LUT P0, RZ, R3, 0x3, R48, 0x48, !PT ;  /* 0x0000000303ff7812 */ /* 0x000ff60007804830 */
[----:B------:R-:W-:Y:S02]  /*b9b0*/  @!UPT UIADD3 URZ, UPT, UPT, URZ, URZ, URZ ;  /* 0x000000fffffff290 */ /* 0x000fe4000fffe0ff */
[----:B------:R-:W-:Y:S05]  /*b9c0*/  @!P0 BRA `(.L_x_166) ;  /* 0x0000000000408947 */ /* 0x000fea0003800000 */
[----:B------:R-:W2:Y:S01]  /*b9d0*/  LDCU.64 UR8, c[0x4][0x70] ;  /* 0x01000e00ff0877ac */ /* 0x000ea20008000a00 */
[----:B------:R-:W-:Y:S01]  /*b9e0*/  MOV R3, 0x0 ;  /* 0x0000000000037802 */ /* 0x000fe20000000f00 */
[----:B------:R-:W-:Y:S02]  /*b9f0*/  HFMA2 R12, -RZ, RZ, 0, 5.9604644775390625e-08 ;  /* 0x00000001ff0c7431 */ /* 0x000fe400000001ff */
[----:B------:R-:W-:Y:S02]  /*ba00*/  IMAD.MOV.U32 R8, RZ, RZ, 0x192 ;  /* 0x00000192ff087424 */ /* 0x000fe400078e00ff */
[----:B------:R-:W-:Y:S01]  /*ba10*/  IMAD.MOV.U32 R13, RZ, RZ, RZ ;  /* 0x000000ffff0d7224 */ /* 0x000fe200078e00ff */
[----:B------:R-:W5:Y:S01]  /*ba20*/  LDCU.64 UR6, c[0x4][0x78] ;  /* 0x01000f00ff0677ac */ /* 0x000f620008000a00 */
[----:B------:R-:W1:Y:S01]  /*ba30*/  LDC.64 R2, c[0x4][R3] ;  /* 0x0100000003027b82 */ /* 0x000e620000000a00 */
[----:B------:R-:W3:Y:S01]  /*ba40*/  LDCU.64 UR4, c[0x4][0x10] ;  /* 0x01000200ff0477ac */ /* 0x000ee20008000a00 */
[----:B--2---:R-:W-:Y:S01]  /*ba50*/  MOV R5, UR9 ;  /* 0x0000000900057c02 */ /* 0x004fe20008000f00 */
[----:B------:R-:W-:Y:S01]  /*ba60*/  IMAD.U32 R4, RZ, RZ, UR8 ;  /* 0x00000008ff047e24 */ /* 0x000fe2000f8e00ff */
[----:B-----5:R-:W-:Y:S01]  /*ba70*/  MOV R7, UR7 ;  /* 0x0000000700077c02 */ /* 0x020fe20008000f00 */
[----:B------:R-:W-:Y:S01]  /*ba80*/  IMAD.U32 R6, RZ, RZ, UR6 ;  /* 0x00000006ff067e24 */ /* 0x000fe2000f8e00ff */
[----:B---3--:R-:W-:Y:S01]  /*ba90*/  MOV R11, UR5 ;  /* 0x00000005000b7c02 */ /* 0x008fe20008000f00 */
[----:B------:R-:W-:Y:S02]  /*baa0*/  IMAD.U32 R10, RZ, RZ, UR4 ;  /* 0x00000004ff0a7e24 */ /* 0x000fe4000f8e00ff */
[----:B------:R-:W-:Y:S07]  /*bab0*/  LEPC R20, `(.L_x_166) ;  /* 0x000000001014794e */ /* 0x000fee0000000000 */
[----:B-1--4-:R-:W-:Y:S05]  /*bac0*/  CALL.ABS.NOINC R2 ;  /* 0x0000000002007343 */ /* 0x012fea0003c00000 */
.L_x_166:
[----:B------:R-:W-:Y:S05]  /*bad0*/  WARPSYNC.ALL ;  /* 0x0000000000007948 */ /* 0x000fea0003800000 */
[C---:B------:R-:W-:Y:S01]  /*bae0*/  R2UR UR4, R36.reuse ;  /* 0x00000000240472ca */ /* 0x040fe200000e0000 */
[----:B------:R-:W-:Y:S05]  /*baf0*/  VIADD R3, R36, 0x100010 ;  /* 0x0010001024037836 */ /* 0x000fea0000000000 */
[----:B------:R-:W-:Y:S04]  /*bb00*/  SHF.R.U32.HI R3, RZ, 0x15, R3 ;  /* 0x00000015ff037819 */ /* 0x000fe80000011603 */
[----:B------:R-:W-:Y:S03]  /*bb10*/  LOP3.LUT P0, RZ, R3, 0x3, R48, 0x48, !PT ;  /* 0x0000000303ff7812 */ /* 0x000fe60007804830 */
[----:B------:R-:W2:Y:S10]  /*bb20*/  LDTM.16dp256bit.x2 R24, tmem[UR4+0x10] ;  /* 0x00001004001879ee */ /* 0x000eb400080a0000 */
[----:B--2---:R-:W-:Y:S05]  /*bb30*/  @!P0 BRA `(.L_x_167) ;  /* 0x0000000000408947 */ /* 0x004fea0003800000 */
        /* <DEDUP_REMOVED lines=16> */
.L_x_167:
[----:B------:R-:W-:Y:S05]  /*bc40*/  WARPSYNC.ALL ;  /* 0x0000000000007948 */ /* 0x000fea0003800000 */
[----:B------:R-:W-:Y:S11]  /*bc50*/  R2UR UR4, R36 ;  /* 0x00000000240472ca */ /* 0x000ff600000e0000 */
[----:B------:R-:W-:Y:S02]  /*bc60*/  @!UPT UIADD3 URZ, UPT, UPT, URZ, URZ, URZ ;  /* 0x000000fffffff290 */ /* 0x000fe4000fffe0ff */
[----:B------:R-:W2:Y:S02]  /*bc70*/  LDTM.16dp256bit.x2 R4, tmem[UR4+0x100010] ;  /* 0x10001004000479ee */ /* 0x000ea400080a0000 */
[----:B--2---:R-:W-:Y:S01]  /*bc80*/  NOP ;  /* 0x0000000000007918 */ /* 0x004fe20000000000 */
.L_x_165:
[--C-:B-1----:R-:W-:Y:S01]  /*bc90*/  HADD2.F32 R18, -RZ, R32.reuse.H0_H0 ;  /* 0x20000020ff127230 */ /* 0x102fe20000004100 */
[----:B------:R-:W-:Y:S05]  /*bca0*/  WARPSYNC.ALL ;  /* 0x0000000000007948 */ /* 0x000fea0003800000 */
[-C--:B--2---:R-:W-:Y:S01]  /*bcb0*/  FMUL R0, R24, R17.reuse ;  /* 0x0000001118007220 */ /* 0x084fe20000400000 */
        /* <DEDUP_REMOVED lines=27> */
[--C-:B------:R-:W-:Y:S02]  /*be70*/  HADD2.F32 R20, -RZ, R40.reuse.H0_H0 ;  /* 0x20000028ff147230 */ /* 0x100fe40000004100 */
        /* <DEDUP_REMOVED lines=29> */
[----:B------:R1:W-:Y:S01]  /*c050*/  STSM.16.MT88.4 [R55+0x1000], R76 ;  /* 0x0010004c37007844 */ /* 0x0003e20000004200 */
        /* <DEDUP_REMOVED lines=9> */
[----:B------:R-:W-:Y:S01]  /*c0f0*/  UIADD3 UR8, UPT, UPT, UR43, 0x2000, URZ ;  /* 0x000020002b087890 */ /* 0x000fe2000fffe0ff */
[----:B------:R-:W-:Y:S01]  /*c100*/  UMOV UR9, UR41 ;  /* 0x0000002900097c82 */ /* 0x000fe20008000000 */
[----:B------:R-:W-:Y:S02]  /*c110*/  UIADD3 UR6, UPT, UPT, UR42, 0x50, URZ ;  /* 0x000000502a067890 */ /* 0x000fe4000fffe0ff */
[----:B------:R-:W-:Y:S01]  /*c120*/  UIADD3 UR4, UPT, UPT, UR43, 0x2800, URZ ;  /* 0x000028002b047890 */ /* 0x000fe2000fffe0ff */
[----:B------:R-:W-:Y:S04]  /*c130*/  UMOV UR5, UR41 ;  /* 0x0000002900057c82 */ /* 0x000fe80008000000 */
[----:B------:R2:W-:Y:S04]  /*c140*/  UTMASTG.2D [UR8], [UR56] ;  /* 0x00000008380073b5 */ /* 0x0005e80008008000 */
[----:B------:R2:W-:Y:S01]  /*c150*/  UTMASTG.2D [UR4], [UR56] ;  /* 0x00000004380073b5 */ /* 0x0005e20008008000 */
[----:B------:R0:W-:Y:S01]  /*c160*/  UTMACMDFLUSH ;  /* 0x00000000000079b7 */ /* 0x0001e20000000000 */
[----:B--2---:R-:W-:Y:S04]  /*c170*/  DEPBAR.LE SB0, 0x1 ;  /* 0x000080400000791a */ /* 0x004fe80000000000 */
.L_x_169:
[----:B------:R-:W-:Y:S05]  /*c180*/  BSYNC.RECONVERGENT B0 ;  /* 0x0000000000007941 */ /* 0x000fea0003800200 */
.L_x_168:
[----:B------:R-:W-:Y:S01]  /*c190*/  BAR.SYNC.DEFER_BLOCKING 0x1, 0x80 ;  /* 0x0042000000007b1d */ /* 0x000fe20000010000 */
[----:B------:R-:W-:Y:S01]  /*c1a0*/  ULEA UR4, UR53, UR43, 0x3 ;  /* 0x0000002b35047291 */ /* 0x000fe2000f8e18ff */
[----:B------:R-:W-:Y:S01]  /*c1b0*/  SHF.L.U32 R3, R61, 0x1f, RZ ;  /* 0x0000001f3d037819 */ /* 0x000fe200000006ff */
[----:B------:R-:W-:Y:S01]  /*c1c0*/  UIADD3 UR40, UPT, UPT, UR53, 0x1, URZ ;  /* 0x0000000135287890 */ /* 0x000fe2000fffe0ff */
[----:B------:R-:W-:Y:S01]  /*c1d0*/  FSETP.NEU.AND P0, PT, R19, RZ, PT ;  /* 0x000000ff1300720b */ /* 0x000fe20003f0d000 */
[----:B------:R-:W-:Y:S04]  /*c1e0*/  UIADD3 UR4, UPT, UPT, UR4, 0x80, URZ ;  /* 0x0000008004047890 */ /* 0x000fe8000fffe0ff */
[----:B------:R-:W-:Y:S09]  /*c1f0*/  UPRMT UR4, UR52, 0x654, UR4 ;  /* 0x0000065434047896 */ /* 0x000ff20008000004 */
[----:B------:R-:W-:Y:S01]  /*c200*/  SYNCS.ARRIVE.TRANS64.RED.A1T0 RZ, [UR4], RZ ;  /* 0x000000ffffff79a7 */ /* 0x000fe20008100404 */
[----:B------:R-:W-:Y:S01]  /*c210*/  BSSY B0, `(.L_x_170) ;  /* 0x0000005000007945 */ /* 0x000fe20003800000 */
[----:B------:R-:W2:Y:S03]  /*c220*/  SYNCS.PHASECHK.TRANS64.TRYWAIT P1, [UR43+0x70], R3 ;  /* 0x00007003ff0075a7 */ /* 0x000ea6000802112b */
[----:B--2---:R-:W-:Y:S05]  /*c230*/  @P1 BRA `(.L_x_171) ;  /* 0x0000000000081947 */ /* 0x004fea0003800000 */
[----:B------:R-:W2:Y:S02]  /*c240*/  SYNCS.PHASECHK.TRANS64.TRYWAIT P1, [UR43+0x70], R3 ;  /* 0x00007003ff0075a7 */ /* 0x000ea4000802112b */
[----:B--2---:R-:W-:Y:S05]  /*c250*/  @!P1 BRA `(.L_x_172) ;  /* 0x0000005000789947 */ /* 0x004fea0003800000 */
.L_x_171:
[----:B------:R-:W-:Y:S05]  /*c260*/  BSYNC B0 ;  /* 0x0000000000007941 */ /* 0x000fea0003800000 */
.L_x_170:
        /* <DEDUP_REMOVED lines=34> */
.L_x_174:
        /* <DEDUP_REMOVED lines=23> */
.L_x_175:
[----:B------:R-:W-:Y:S05]  /*c600*/  WARPSYNC.ALL ;  /* 0x0000000000007948 */ /* 0x000fea0003800000 */
[----:B------:R-:W-:Y:S11]  /*c610*/  R2UR UR4, R36 ;  /* 0x00000000240472ca */ /* 0x000ff600000e0000 */
[----:B------:R-:W-:Y:S02]  /*c620*/  @!UPT UIADD3 URZ, UPT, UPT, URZ, URZ, URZ ;  /* 0x000000fffffff290 */ /* 0x000fe4000fffe0ff */
[----:B------:R-:W2:Y:S02]  /*c630*/  LDTM.16dp256bit.x2 R4, tmem[UR4+0x100020] ;  /* 0x10002004000479ee */ /* 0x000ea400080a0000 */
[----:B--2---:R-:W-:Y:S01]  /*c640*/  NOP ;  /* 0x0000000000007918 */ /* 0x004fe20000000000 */
.L_x_173:
        /* <DEDUP_REMOVED lines=79> */
.L_x_177:
[----:B------:R-:W-:Y:S05]  /*cb40*/  BSYNC.RECONVERGENT B0 ;  /* 0x0000000000007941 */ /* 0x000fea0003800200 */
.L_x_176:
[----:B------:R-:W-:Y:S01]  /*cb50*/  UISETP.NE.AND UP0, UPT, UR40, 0x4, UPT ;  /* 0x000000042800788c */ /* 0x000fe2000bf05270 */
[----:B------:R-:W-:Y:S01]  /*cb60*/  BAR.SYNC.DEFER_BLOCKING 0x1, 0x80 ;  /* 0x0042000000007b1d */ /* 0x000fe20000010000 */
[----:B------:R-:W-:Y:S02]  /*cb70*/  SHF.L.U32 R3, R61, 0x1f, RZ ;  /* 0x0000001f3d037819 */ /* 0x000fe400000006ff */
[----:B------:R-:W-:Y:S01]  /*cb80*/  USEL UR5, UR40, URZ, UP0 ;  /* 0x000000ff28057287 */ /* 0x000fe20008000000 */
[----:B------:R-:W-:Y:S03]  /*cb90*/  FSETP.NEU.AND P0, PT, R19, RZ, PT ;  /* 0x000000ff1300720b */ /* 0x000fe60003f0d000 */
[----:B------:R-:W-:Y:S02]  /*cba0*/  ULEA UR4, UR5, UR43, 0x3 ;  /* 0x0000002b05047291 */ /* 0x000fe4000f8e18ff */
[----:B------:R-:W-:Y:S02]  /*cbb0*/  UIADD3 UR5, UPT, UPT, UR5, 0x1, URZ ;  /* 0x0000000105057890 */ /* 0x000fe4000fffe0ff */
[----:B------:R-:W-:Y:S02]  /*cbc0*/  UIADD3 UR4, UPT, UPT, UR4, 0x80, URZ ;  /* 0x0000008004047890 */ /* 0x000fe4000fffe0ff */
[----:B------:R-:W-:Y:S02]  /*cbd0*/  UISETP.NE.AND UP0, UPT, UR5, 0x4, UPT ;  /* 0x000000040500788c */ /* 0x000fe4000bf05270 */
[----:B------:R-:W-:Y:S02]  /*cbe0*/  UPRMT UR4, UR52, 0x654, UR4 ;  /* 0x0000065434047896 */ /* 0x000fe40008000004 */
[----:B------:R-:W-:Y:S07]  /*cbf0*/  USEL UR53, UR5, URZ, UP0 ;  /* 0x000000ff05357287 */ /* 0x000fee0008000000 */
[----:B------:R-:W-:Y:S01]  /*cc00*/  SYNCS.ARRIVE.TRANS64.RED.A1T0 RZ, [UR4], RZ ;  /* 0x000000ffffff79a7 */ /* 0x000fe20008100404 */
[----:B------:R-:W-:Y:S01]  /*cc10*/  BSSY B0, `(.L_x_178) ;  /* 0x0000005000007945 */ /* 0x000fe20003800000 */
[----:B------:R-:W2:Y:S03]  /*cc20*/  SYNCS.PHASECHK.TRANS64.TRYWAIT P1, [UR43+0x78], R3 ;  /* 0x00007803ff0075a7 */ /* 0x000ea6000802112b */
[----:B--2---:R-:W-:Y:S05]  /*cc30*/  @P1 BRA `(.L_x_179) ;  /* 0x0000000000081947 */ /* 0x004fea0003800000 */
[----:B------:R-:W2:Y:S02]  /*cc40*/  SYNCS.PHASECHK.TRANS64.TRYWAIT P1, [UR43+0x78], R3 ;  /* 0x00007803ff0075a7 */ /* 0x000ea4000802112b */
[----:B--2---:R-:W-:Y:S05]  /*cc50*/  @!P1 BRA `(.L_x_180) ;  /* 0x0000004800109947 */ /* 0x004fea0003800000 */
.L_x_179:
[----:B------:R-:W-:Y:S05]  /*cc60*/  BSYNC B0 ;  /* 0x0000000000007941 */ /* 0x000fea0003800000 */
.L_x_178:
        /* <DEDUP_REMOVED lines=34> */
.L_x_182:
        /* <DEDUP_REMOVED lines=23> */
.L_x_183:
[----:B------:R-:W-:Y:S05]  /*d000*/  WARPSYNC.ALL ;  /* 0x0000000000007948 */ /* 0x000fea0003800000 */
[----:B------:R-:W-:Y:S11]  /*d010*/  R2UR UR4, R36 ;  /* 0x00000000240472ca */ /* 0x000ff600000e0000 */
[----:B------:R-:W-:Y:S02]  /*d020*/  @!UPT UIADD3 URZ, UPT, UPT, URZ, URZ, URZ ;  /* 0x000000fffffff290 */ /* 0x000fe4000fffe0ff */
[----:B------:R-:W2:Y:S02]  /*d030*/  LDTM.16dp256bit.x2 R4, tmem[UR4+0x100030] ;  /* 0x10003004000479ee */ /* 0x000ea400080a0000 */
[----:B--2---:R-:W-:Y:S01]  /*d040*/  NOP ;  /* 0x0000000000007918 */ /* 0x004fe20000000000 */
.L_x_181:
[--C-:B-1----:R-:W-:Y:S01]  /*d050*/  HADD2.F32 R18, -RZ, R32.reuse.H0_H0 ;  /* 0x20000020ff127230 */ /* 0x102fe20000004100 */
[----:B------:R-:W-:Y:S01]  /*d060*/  ISETP.GE.AND P0, PT, R69, 0x1, PT ;  /* 0x000000014500780c */ /* 0x000fe20003f06270 */
[-C--:B--2---:R-:W-:Y:S01]  /*d070*/  FMUL R0, R24, R17.reuse ;  /* 0x0000001118007220 */ /* 0x084fe20000400000 */
[----:B------:R-:W-:Y:S01]  /*d080*/  HADD2.F32 R21, -RZ, R32.H1_H1 ;  /* 0x30000020ff157230 */ /* 0x000fe20000004100 */
[----:B------:R-:W-:Y:S01]  /*d090*/  ISETP.NE.AND P2, PT, R70, RZ, PT ;  /* 0x000000ff4600720c */ /* 0x000fe20003f45270 */
[-C--:B------:R-:W-:Y:S01]  /*d0a0*/  FMUL R2, R25, R17.reuse ;  /* 0x0000001119027220 */ /* 0x080fe20000400000 */
[--C-:B------:R-:W-:Y:S02]  /*d0b0*/  HADD2.F32 R20, -RZ, R33.reuse.H0_H0 ;  /* 0x20000021ff147230 */ /* 0x100fe40000004100 */
[C---:B------:R-:W-:Y:S01]  /*d0c0*/  FFMA R0, R19.reuse, R18, R0 ;  /* 0x0000001213007223 */ /* 0x040fe20000000000 */
[----:B------:R-:W-:Y:S01]  /*d0d0*/  FMUL R3, R26, R17 ;  /* 0x000000111a037220 */ /* 0x000fe20000400000 */
[----:B------:R-:W-:Y:S02]  /*d0e0*/  HADD2.F32 R23, -RZ, R33.H1_H1 ;  /* 0x30000021ff177230 */ /* 0x000fe40000004100 */
[----:B------:R-:W-:Y:S01]  /*d0f0*/  FFMA R2, R19, R21, R2 ;  /* 0x0000001513027223 */ /* 0x000fe20000000002 */
[----:B------:R-:W-:Y:S01]  /*d100*/  FMUL R12, R27, R17 ;  /* 0x000000111b0c7220 */ /* 0x000fe20000400000 */
[----:B------:R-:W-:Y:S02]  /*d110*/  HADD2.F32 R22, -RZ, R34.H0_H0 ;  /* 0x20000022ff167230 */ /* 0x000fe40000004100 */
[C---:B------:R-:W-:Y:S01]  /*d120*/  FFMA R3, R19.reuse, R20, R3 ;  /* 0x0000001413037223 */ /* 0x040fe20000000003 */
[----:B------:R-:W-:Y:S01]  /*d130*/  @P0 IADD3 R68, PT, PT, R68, 0x150, RZ ;  /* 0x0000015044440810 */ /* 0x000fe20007ffe0ff */
[----:B------:R-:W-:Y:S05]  /*d140*/  @P0 WARPSYNC.ALL ;  /* 0x0000000000000948 */ /* 0x000fea0003800000 */
[----:B------:R-:W-:Y:S01]  /*d150*/  @P0 LOP3.LUT R68, R68, 0xfefffff8, RZ, 0xc0, !PT ;  /* 0xfefffff844440812 */ /* 0x000fe200078ec0ff */
[----:B------:R-:W-:Y:S01]  /*d160*/  @P0 NOP ;  /* 0x0000000000000918 */ /* 0x000fe20000000000 */
[----:B------:R-:W-:Y:S01]  /*d170*/  F2FP.F16.F32.PACK_AB R72, R2, R0 ;  /* 0x000000000248723e */ /* 0x000fe200000000ff */
[----:B------:R-:W-:Y:S01]  /*d180*/  FFMA R12, R19, R23, R12 ;  /* 0x00000017130c7223 */ /* 0x000fe2000000000c */
[----:B------:R1:W-:Y:S06]  /*d190*/  @P0 SYNCS.ARRIVE.TRANS64.RED.A1T0 RZ, [R68+URZ], RZ ;  /* 0x000000ff44ff09a7 */ /* 0x0003ec00081004ff */
[----:B------:R-:W-:Y:S05]  /*d1a0*/  WARPSYNC.ALL ;  /* 0x0000000000007948 */ /* 0x000fea0003800000 */
[----:B------:R-:W-:Y:S01]  /*d1b0*/  F2FP.F16.F32.PACK_AB R73, R12, R3 ;  /* 0x000000030c49723e */ /* 0x000fe200000000ff */
[-C--:B------:R-:W-:Y:S01]  /*d1c0*/  FMUL R13, R28, R17.reuse ;  /* 0x000000111c0d7220 */ /* 0x080fe20000400000 */
[----:B------:R-:W-:Y:S02]  /*d1d0*/  HADD2.F32 R33, -RZ, R34.H1_H1 ;  /* 0x30000022ff217230 */ /* 0x000fe40000004100 */
[----:B------:R-:W-:Y:S01]  /*d1e0*/  FMUL R14, R29, R17 ;  /* 0x000000111d0e7220 */ /* 0x000fe20000400000 */
[----:B------:R-:W-:-:S02]  /*d1f0*/  HADD2.F32 R32, -RZ, R35.H0_H0 ;  /* 0x20000023ff207230 */ /* 0x000fc40000004100 */
[C---:B------:R-:W-:Y:S01]  /*d200*/  FFMA R13, R19.reuse, R22, R13 ;  /* 0x00000016130d7223 */ /* 0x040fe2000000000d */
[----:B------:R-:W-:Y:S01]  /*d210*/  FMUL R15, R30, R17 ;  /* 0x000000111e0f7220 */ /* 0x000fe20000400000 */
[----:B------:R-:W-:Y:S02]  /*d220*/  HADD2.F32 R35, -RZ, R35.H1_H1 ;  /* 0x30000023ff237230 */ /* 0x000fe40000004100 */
[----:B------:R-:W-:Y:S01]  /*d230*/  FFMA R14, R19, R33, R14 ;  /* 0x00000021130e7223 */ /* 0x000fe2000000000e */
[-C--:B------:R-:W-:Y:S01]  /*d240*/  FMUL R16, R31, R17.reuse ;  /* 0x000000111f107220 */ /* 0x080fe20000400000 */
[--C-:B------:R-:W-:Y:S02]  /*d250*/  HADD2.F32 R21, -RZ, R40.reuse.H0_H0 ;  /* 0x20000028ff157230 */ /* 0x100fe40000004100 */
        /* <DEDUP_REMOVED lines=8> */
[----:B------:R-:W-:Y:S01]  /*d2e0*/  FMUL R7, R7, R17 ;  /* 0x0000001107077220 */ /* 0x000fe20000400000 */
[--C-:B------:R-:W-:Y:S02]  /*d2f0*/  HADD2.F32 R39, -RZ, R42.reuse.H0_H0 ;  /* 0x2000002aff277230 */ /* 0x100fe40000004100 */
[----:B------:R-:W-:Y:S01]  /*d300*/  FFMA R4, R19, R21, R4 ;  /* 0x0000001513047223 */ /* 0x000fe20000000004 */
[----:B------:R-:W-:Y:S01]  /*d310*/  FMUL R8, R8, R17 ;  /* 0x0000001108087220 */ /* 0x000fe20000400000 */
[----:B------:R-:W-:-:S02]  /*d320*/  HADD2.F32 R36, -RZ, R42.H1_H1 ;  /* 0x3000002aff247230 */ /* 0x000fc40000004100 */
[----:B------:R-:W-:Y:S01]  /*d330*/  FFMA R5, R19, R18, R5 ;  /* 0x0000001213057223 */ /* 0x000fe20000000005 */
[----:B------:R-:W-:Y:S01]  /*d340*/  FMUL R9, R9, R17 ;  /* 0x0000001109097220 */ /* 0x000fe20000400000 */
[--C-:B------:R-:W-:Y:S02]  /*d350*/  HADD2.F32 R41, -RZ, R43.reuse.H0_H0 ;  /* 0x2000002bff297230 */ /* 0x100fe40000004100 */
[C---:B------:R-:W-:Y:S01]  /*d360*/  FFMA R6, R19.reuse, R37, R6 ;  /* 0x0000002513067223 */ /* 0x040fe20000000006 */
        /* <DEDUP_REMOVED lines=10> */
[----:B------:R-:W-:-:S02]  /*d410*/  F2FP.F16.F32.PACK_AB R75, R16, R15 ;  /* 0x0000000f104b723e */ /* 0x000fc400000000ff */
[----:B-1----:R-:W-:Y:S02]  /*d420*/  F2FP.F16.F32.PACK_AB R68, R5, R4 ;  /* 0x000000040544723e */ /* 0x002fe400000000ff */
[----:B------:R-:W-:Y:S01]  /*d430*/  F2FP.F16.F32.PACK_AB R69, R7, R6 ;  /* 0x000000060745723e */ /* 0x000fe200000000ff */
[----:B------:R1:W-:Y:S01]  /*d440*/  STSM.16.MT88.4 [R56+0x4000], R72 ;  /* 0x0040004838007844 */ /* 0x0003e20000004200 */
[----:B------:R-:W-:Y:S02]  /*d450*/  F2FP.F16.F32.PACK_AB R70, R9, R8 ;  /* 0x000000080946723e */ /* 0x000fe400000000ff */
[----:B------:R-:W-:Y:S02]  /*d460*/  F2FP.F16.F32.PACK_AB R71, R11, R10 ;  /* 0x0000000a0b47723e */ /* 0x000fe400000000ff */
[----:B------:R-:W-:-:S03]  /*d470*/  @P0 IADD3 R76, PT, PT, R60, 0x1, RZ ;  /* 0x000000013c4c0810 */ /* 0x000fc60007ffe0ff */
[----:B------:R1:W-:Y:S01]  /*d480*/  STSM.16.MT88.4 [R55+0x3000], R68 ;  /* 0x0030004437007844 */ /* 0x0003e20000004200 */
[----:B------:R-:W-:Y:S01]  /*d490*/  @P0 ISETP.NE.AND P1, PT, R76, 0x4, PT ;  /* 0x000000044c00080c */ /* 0x000fe20003f25270 */
[----:B------:R-:W-:Y:S01]  /*d4a0*/  @!PT LDS RZ, [RZ] ;  /* 0x00000000fffff984 */ /* 0x000fe20000000800 */
[----:B------:R-:W-:Y:S01]  /*d4b0*/  @!PT LDS RZ, [RZ] ;  /* 0x00000000fffff984 */ /* 0x000fe20000000800 */
[----:B------:R-:W-:Y:S01]  /*d4c0*/  @!PT LDS RZ, [RZ] ;  /* 0x00000000fffff984 */ /* 0x000fe20000000800 */
[----:B------:R-:W-:Y:S01]  /*d4d0*/  @!PT LDS RZ, [RZ] ;  /* 0x00000000fffff984 */ /* 0x000fe20000000800 */
[----:B------:R2:W-:Y:S06]  /*d4e0*/  MEMBAR.ALL.CTA ;  /* 0x0000000000007992 */ /* 0x0005ec0000008000 */
[----:B--2---:R-:W2:Y:S01]  /*d4f0*/  FENCE.VIEW.ASYNC.S ;  /* 0x00000000000073c6 */ /* 0x004ea20000000000 */
[----:B------:R-:W-:Y:S01]  /*d500*/  @P0 SEL R77, RZ, 0x1, P1 ;  /* 0x00000001ff4d0807 */ /* 0x000fe20000800000 */
        /* <DEDUP_REMOVED lines=9> */
[----:B------:R2:W-:Y:S02]  /*d5a0*/  UTMASTG.2D [UR4], [UR56] ;  /* 0x00000004380073b5 */ /* 0x0005e40008008000 */
[----:B--2---:R0:W-:Y:S02]  /*d5b0*/  UTMACMDFLUSH ;  /* 0x00000000000079b7 */ /* 0x0041e40000000000 */
.L_x_185:
[----:B------:R-:W-:Y:S05]  /*d5c0*/  BSYNC.RECONVERGENT B0 ;  /* 0x0000000000007941 */ /* 0x000fea0003800200 */
.L_x_184:
[----:B------:R-:W-:Y:S01]  /*d5d0*/  @P0 SEL R60, R76, RZ, P1 ;  /* 0x000000ff4c3c0207 */ /* 0x000fe20000800000 */
[----:B------:R-:W-:Y:S01]  /*d5e0*/  BSSY.RECONVERGENT B0, `(.L_x_186) ;  /* 0x0000004000007945 */ /* 0x000fe20003800200 */
[----:B------:R-:W-:Y:S03]  /*d5f0*/  @P0 LOP3.LUT R58, R58, R77, RZ, 0x3c, !PT ;  /* 0x0000004d3a3a0212 */ /* 0x000fe600078e3cff */
[----:B------:R-:W-:Y:S05]  /*d600*/  @!P2 BRA `(.L_x_187) ;  /* 0x000000000004a947 */ /* 0x000fea0003800000 */
[----:B------:R-:W-:Y:S04]  /*d610*/  DEPBAR.LE SB0, 0x1 ;  /* 0x000080400000791a */ /* 0x000fe80000000000 */
.L_x_187:
[----:B------:R-:W-:Y:S05]  /*d620*/  BSYNC.RECONVERGENT B0 ;  /* 0x0000000000007941 */ /* 0x000fea0003800200 */
.L_x_186:
[----:B------:R-:W-:Y:S01]  /*d630*/  UISETP.NE.AND UP1, UPT, UR54, -0x4, UPT ;  /* 0xfffffffc3600788c */ /* 0x000fe2000bf25270 */
[----:B------:R-:W-:Y:S01]  /*d640*/  BAR.SYNC.DEFER_BLOCKING 0x1, 0x80 ;  /* 0x0042000000007b1d */ /* 0x000fe20000010000 */
[----:B------:R-:W-:Y:S01]  /*d650*/  UISETP.NE.AND UP0, UPT, UR55, 0x8, UPT ;  /* 0x000000083700788c */ /* 0x000fe2000bf05270 */
[----:B------:R-:W-:Y:S01]  /*d660*/  R2UR UR18, R54 ;  /* 0x00000000361272ca */ /* 0x000fe200000e0000 */
[----:B------:R-:W-:Y:S01]  /*d670*/  UIADD3 UR54, UPT, UPT, UR54, 0x4, URZ ;  /* 0x0000000436367890 */ /* 0x000fe2000fffe0ff */
[----:B------:R-:W-:Y:S01]  /*d680*/  R2UR UR19, R53 ;  /* 0x00000000351372ca */ /* 0x000fe200000e0000 */
[----:B------:R-:W-:Y:S01]  /*d690*/  USEL UR6, URZ, 0x1, UP0 ;  /* 0x00000001ff067887 */ /* 0x000fe20008000000 */
[----:B------:R-:W-:Y:S01]  /*d6a0*/  PLOP3.LUT P0, PT, PT, PT, UP1, 0x80, 0x8 ;  /* 0x000000000008781c */ /* 0x000fe20003f0f018 */
[----:B------:R-:W-:Y:S01]  /*d6b0*/  USEL UR5, UR55, URZ, UP0 ;  /* 0x000000ff37057287 */ /* 0x000fe20008000000 */
[----:B------:R-:W-:Y:S01]  /*d6c0*/  PLOP3.LUT P2, PT, PT, PT, PT, 0x8, 0x80 ;  /* 0x000000000080781c */ /* 0x000fe20003f4e170 */
[----:B------:R-:W-:Y:S01]  /*d6d0*/  IMAD.MOV.U32 R23, RZ, RZ, R52 ;  /* 0x000000ffff177224 */ /* 0x000fe200078e0034 */
[----:B------:R-:W-:Y:S01]  /*d6e0*/  @UP1 ULEA UR4, UR53, UR43, 0x3 ;  /* 0x0000002b35041291 */ /* 0x000fe2000f8e18ff */
[----:B------:R-:W-:Y:S03]  /*d6f0*/  LOP3.LUT R57, R57, UR6, RZ, 0x3c, !PT ;  /* 0x0000000639397c12 */ /* 0x000fe6000f8e3cff */
[----:B------:R-:W-:Y:S04]  /*d700*/  @UP1 UIADD3 UR4, UPT, UPT, UR4, 0x80, URZ ;  /* 0x0000008004041890 */ /* 0x000fe8000fffe0ff */
[----:B------:R-:W-:Y:S09]  /*d710*/  @UP1 UPRMT UR4, UR52, 0x654, UR4 ;  /* 0x0000065434041896 */ /* 0x000ff20008000004 */
[----:B------:R-:W-:Y:S01]  /*d720*/  @P0 SYNCS.ARRIVE.TRANS64.RED.A1T0 RZ, [UR4], RZ ;  /* 0x000000ffffff09a7 */ /* 0x000fe20008100404 */
[----:B------:R-:W-:Y:S01]  /*d730*/  @UP1 UIADD3 UR4, UPT, UPT, UR53, 0x1, URZ ;  /* 0x0000000135041890 */ /* 0x000fe2000fffe0ff */
[----:B------:R-:W-:Y:S03]  /*d740*/  ISETP.NE.AND P0, PT, R51, RZ, PT ;  /* 0x000000ff3300720c */ /* 0x000fe60003f05270 */
[----:B------:R-:W-:Y:S04]  /*d750*/  @UP1 UISETP.NE.AND UP0, UPT, UR4, 0x4, UPT ;  /* 0x000000040400188c */ /* 0x000fe8000bf05270 */
[----:B------:R-:W-:Y:S06]  /*d760*/  @UP1 USEL UR53, UR4, URZ, UP0 ;  /* 0x000000ff04351287 */ /* 0x000fec0008000000 */
[----:B------:R-:W-:Y:S06]  /*d770*/  @P0 BRA `(.L_x_188) ;  /* 0xffffffc800500947 */ /* 0x000fec000383ffff */
[----:B------:R-:W-:Y:S01]  /*d780*/  ULEA UR4, UR53, UR43, 0x3 ;  /* 0x0000002b35047291 */ /* 0x000fe2000f8e18ff */
[----:B------:R-:W-:-:S04]  /*d790*/  DEPBAR.LE SB0, 0x0 ;  /* 0x000080000000791a */ /* 0x000fc80000000000 */
[----:B------:R-:W-:-:S04]  /*d7a0*/  UIADD3 UR4, UPT, UPT, UR4, 0x80, URZ ;  /* 0x0000008004047890 */ /* 0x000fc8000fffe0ff */
[----:B------:R-:W-:-:S09]  /*d7b0*/  UPRMT UR4, UR52, 0x654, UR4 ;  /* 0x0000065434047896 */ /* 0x000fd20008000004 */
[----:B------:R-:W-:Y:S01]  /*d7c0*/  SYNCS.ARRIVE.TRANS64.RED.A1T0 RZ, [UR4], RZ ;  /* 0x000000ffffff79a7 */ /* 0x000fe20008100404 */
[----:B------:R-:W-:Y:S05]  /*d7d0*/  EXIT ;  /* 0x000000000000794d */ /* 0x000fea0003800000 */
.L_x_132:
[----:B------:R-:W-:-:S08]  /*d7e0*/  NOP ;  /* 0x0000000000007918 */ /* 0x000fd00000000000 */
[----:B----45:R-:W-:-:S00]  /*d7f0*/  USETMAXREG.DEALLOC.CTAPOOL 0x88 ;  /* 0x00000088000079c8 */ /* 0x030fc000080e0500 */
[----:B------:R-:W-:Y:S05]  /*d800*/  EXIT ;  /* 0x000000000000794d */ /* 0x000fea0003800000 */
.L_x_309:
[----:B------:R-:W-:-:S08]  /*d810*/  NOP ;  /* 0x0000000000007918 */ /* 0x000fd00000000000 */
[----:B----45:R-:W1:-:S00]  /*d820*/  USETMAXREG.DEALLOC.CTAPOOL 0x88 ;  /* 0x00000088000079c8 */ /* 0x030e4000080e0500 */
[----:B-1----:R-:W1:Y:S01]  /*d830*/  SHFL.IDX PT, R48, R48, RZ, 0x1f ;  /* 0x00001fff30307589 */ /* 0x002e6200000e0000 */
[----:B------:R-:W2:Y:S05]  /*d840*/  LDCU UR19, c[0x0][0xc1c] ;  /* 0x00018380ff1377ac */ /* 0x000eaa0008000800 */
[----:B------:R-:W3:Y:S01]  /*d850*/  LDC.64 R8, c[0x0][0x900] ;  /* 0x00024000ff087b82 */ /* 0x000ee20000000a00 */
[----:B------:R-:W-:Y:S01]  /*d860*/  BSSY.RECONVERGENT B0, `(.L_x_189) ;  /* 0x000003f000007945 */ /* 0x000fe20003800200 */
[----:B------:R-:W-:Y:S01]  /*d870*/  ELECT P0, URZ, PT ;  /* 0x0000000000ff782f */ /* 0x000fe20003800000 */
[----:B------:R-:W-:Y:S02]  /*d880*/  UMOV UR4, 0x400 ;  /* 0x0000040000047882 */ /* 0x000fe40000000000 */
[----:B------:R-:W-:-:S03]  /*d890*/  ULEA UR4, UR5, UR4, 0x18 ;  /* 0x0000000405047291 */ /* 0x000fc6000f8ec0ff */
[----:B------:R-:W4:Y:S08]  /*d8a0*/  LDC.64 R10, c[0x0][0x908] ;  /* 0x00024200ff0a7b82 */ /* 0x000f300000000a00 */
[----:B------:R-:W3:Y:S01]  /*d8b0*/  LDC.64 R4, c[0x0][0x910] ;  /* 0x00024400ff047b82 */ /* 0x000ee20000000a00 */
[----:B--2---:R-:W-:Y:S01]  /*d8c0*/  UIADD3 UR19, UPT, UPT, UR16, UR19, URZ ;  /* 0x0000001310137290 */ /* 0x004fe2000fffe0ff */
[----:B-1----:R-:W-:-:S06]  /*d8d0*/  R2UR UR7, R48 ;  /* 0x00000000300772ca */ /* 0x002fcc00000e0000 */
[----:B------:R-:W1:Y:S08]  /*d8e0*/  LDC.64 R6, c[0x0][0x918] ;  /* 0x00024600ff067b82 */ /* 0x000e700000000a00 */
[----:B------:R-:W2:Y:S01]  /*d8f0*/  LDC.64 R64, c[0x0][0x920] ;  /* 0x00024800ff407b82 */ /* 0x000ea20000000a00 */
[----:B------:R-:W-:Y:S02]  /*d900*/  USHF.R.U32.HI UR6, URZ, 0x3, UR7 ;  /* 0x00000003ff067899 */ /* 0x000fe40008011607 */
[----:B------:R-:W-:-:S02]  /*d910*/  ULEA UR21, UR7, UR4, 0x9 ;  /* 0x0000000407157291 */ /* 0x000fc4000f8e48ff */
[----:B------:R-:W-:-:S06]  /*d920*/  ULOP3.LUT UR6, UR6, 0x1, URZ, 0xc0, !UPT ;  /* 0x0000000106067892 */ /* 0x000fcc000f8ec0ff */
[----:B------:R-:W-:Y:S01]  /*d930*/  IMAD.U32 R0, RZ, RZ, UR6 ;  /* 0x00000006ff007e24 */ /* 0x000fe2000f8e00ff */
[----:B------:R-:W-:Y:S06]  /*d940*/  @!P0 BRA `(.L_x_190) ;  /* 0x0000000000c08947 */ /* 0x000fec0003800000 */
[----:B------:R-:W5:Y:S08]  /*d950*/  LDC.64 R20, c[0x0][0x400] ;  /* 0x00010000ff147b82 */ /* 0x000f700000000a00 */
[----:B------:R-:W5:Y:S08]  /*d960*/  LDC.64 R22, c[0x0][0x408] ;  /* 0x00010200ff167b82 */ /* 0x000f700000000a00 */
[----:B------:R-:W4:Y:S08]  /*d970*/  LDC.64 R16, c[0x0][0x410] ;  /* 0x00010400ff107b82 */ /* 0x000f300000000a00 */
[----:B------:R-:W4:Y:S08]  /*d980*/  LDC.64 R18, c[0x0][0x418] ;  /* 0x00010600ff127b82 */ /* 0x000f300000000a00 */
[----:B------:R-:W3:Y:S01]  /*d990*/  LDC.64 R12, c[0x0][0x420] ;  /* 0x00010800ff0c7b82 */ /* 0x000ee20000000a00 */
[----:B-----5:R5:W-:Y:S07]  /*d9a0*/  STS.128 [UR21+-0x980], R20 ;  /* 0xfff68014ff007988 */ /* 0x020bee0008000c15 */
[----:B------:R-:W3:Y:S01]  /*d9b0*/  LDC.64 R14, c[0x0][0x428] ;  /* 0x00010a00ff0e7b82 */ /* 0x000ee20000000a00 */
[----:B----4-:R4:W-:Y:S07]  /*d9c0*/  STS.128 [UR21+-0x970], R16 ;  /* 0xfff69010ff007988 */ /* 0x0109ee0008000c15 */
[----:B------:R-:W1:Y:S08]  /*d9d0*/  LDC.64 R60, c[0x0][0x430] ;  /* 0x00010c00ff3c7b82 */ /* 0x000e700000000a00 */
[----:B------:R-:W1:Y:S01]  /*d9e0*/  LDC.64 R62, c[0x0][0x438] ;  /* 0x00010e00ff3e7b82 */ /* 0x000e620000000a00 */
[----:B---3--:R3:W-:Y:S07]  /*d9f0*/  STS.128 [UR21+-0x960], R12 ;  /* 0xfff6a00cff007988 */ /* 0x0087ee0008000c15 */
[----:B------:R-:W2:Y:S08]  /*da00*/  LDC.64 R56, c[0x0][0x440] ;  /* 0x00011000ff387b82 */ /* 0x000eb00000000a00 */
[----:B------:R-:W2:Y:S08]  /*da10*/  LDC.64 R58, c[0x0][0x448] ;  /* 0x00011200ff3a7b82 */ /* 0x000eb00000000a00 */
[----:B------:R-:W5:Y:S01]  /*da20*/  LDC.64 R52, c[0x0][0x450] ;  /* 0x00011400ff347b82 */ /* 0x000f620000000a00 */
[----:B-1----:R1:W-:Y:S07]  /*da30*/  STS.128 [UR21+-0x950], R60 ;  /* 0xfff6b03cff007988 */ /* 0x0023ee0008000c15 */
[----:B------:R-:W5:Y:S08]  /*da40*/  LDC.64 R54, c[0x0][0x458] ;  /* 0x00011600ff367b82 */ /* 0x000f700000000a00 */
[----:B------:R-:W4:Y:S01]  /*da50*/  LDC.64 R48, c[0x0][0x460] ;  /* 0x00011800ff307b82 */ /* 0x000f220000000a00 */
[----:B--2---:R1:W-:Y:S07]  /*da60*/  STS.128 [UR21+-0x940], R56 ;  /* 0xfff6c038ff007988 */ /* 0x0043ee0008000c15 */
[----:B------:R-:W4:Y:S08]  /*da70*/  LDC.64 R50, c[0x0][0x468] ;  /* 0x00011a00ff327b82 */ /* 0x000f300000000a00 */
[----:B------:R-:W2:Y:S01]  /*da80*/  LDC.64 R44, c[0x0][0x470] ;  /* 0x00011c00ff2c7b82 */ /* 0x000ea20000000a00 */
[----:B-----5:R1:W-:Y:S07]  /*da90*/  STS.128 [UR21+-0x930], R52 ;  /* 0xfff6d034ff007988 */ /* 0x0203ee0008000c15 */
[----:B------:R-:W2:Y:S08]  /*daa0*/  LDC.64 R46, c[0x0][0x478] ;  /* 0x00011e00ff2e7b82 */ /* 0x000eb00000000a00 */
[----:B------:R-:W5:Y:S01]  /*dab0*/  LDC.64 R40, c[0x0][0x500] ;  /* 0x00014000ff287b82 */ /* 0x000f620000000a00 */
[----:B----4-:R1:W-:Y:S07]  /*dac0*/  STS.128 [UR21+-0x920], R48 ;  /* 0xfff6e030ff007988 */ /* 0x0103ee0008000c15 */
        /* <DEDUP_REMOVED lines=19> */
[----:B---3--:R-:W3:Y:S01]  /*dc00*/  LDC.64 R12, c[0x0][0x570] ;  /* 0x00015c00ff0c7b82 */ /* 0x008ee20000000a00 */
[----:B--2---:R1:W-:Y:S07]  /*dc10*/  STS.128 [UR21+-0x8b0], R20 ;  /* 0xfff75014ff007988 */ /* 0x0043ee0008000c15 */
[----:B------:R-:W3:Y:S01]  /*dc20*/  LDC.64 R14, c[0x0][0x578] ;  /* 0x00015e00ff0e7b82 */ /* 0x000ee20000000a00 */
[----:B-----5:R1:W-:Y:S04]  /*dc30*/  STS.128 [UR21+-0x8a0], R16 ;  /* 0xfff76010ff007988 */ /* 0x0203e80008000c15 */
[----:B---3--:R1:W-:Y:S02]  /*dc40*/  STS.128 [UR21+-0x890], R12 ;  /* 0xfff7700cff007988 */ /* 0x0083e40008000c15 */
.L_x_190:
[----:B------:R-:W-:Y:S05]  /*dc50*/  BSYNC.RECONVERGENT B0 ;  /* 0x0000000000007941 */ /* 0x000fea0003800200 */
.L_x_189:
[----:B-1----:R-:W1:Y:S01]  /*dc60*/  LDC.64 R16, c[0x0][0x960] ;  /* 0x00025800ff107b82 */ /* 0x002e620000000a00 */
[----:B------:R-:W-:Y:S01]  /*dc70*/  ELECT P1, URZ, PT ;  /* 0x0000000000ff782f */ /* 0x000fe20003820000 */
[----:B------:R-:W-:-:S06]  /*dc80*/  NOP ;  /* 0x0000000000007918 */ /* 0x000fcc0000000000 */
[----:B------:R-:W1:Y:S01]  /*dc90*/  LDC.64 R18, c[0x0][0x968] ;  /* 0x00025a00ff127b82 */ /* 0x000e620000000a00 */
[----:B------:R-:W-:Y:S01]  /*dca0*/  ELECT P0, URZ, PT ;  /* 0x0000000000ff782f */ /* 0x000fe20003800000 */
[----:B------:R-:W-:Y:S02]  /*dcb0*/  ULOP3.LUT UR7, UR7, 0x7, URZ, 0xc0, !UPT ;  /* 0x0000000707077892 */ /* 0x000fe4000f8ec0ff */
[----:B------:R-:W-:Y:S02]  /*dcc0*/  UIMAD UR9, UR16, 0xe, URZ ;  /* 0x0000000e100978a4 */ /* 0x000fe4000f8e02ff */
[----:B---34-:R-:W-:Y:S01]  /*dcd0*/  @P1 STS.128 [UR21+-0xa80], R8 ;  /* 0xfff58008ff001988 */ /* 0x018fe20008000c15 */
[----:B------:R-:W-:Y:S01]  /*dce0*/  USHF.L.U32 UR18, UR16, 0x4, URZ ;  /* 0x0000000410127899 */ /* 0x000fe200080006ff */
[----:B------:R-:W3:Y:S01]  /*dcf0*/  LDC.64 R12, c[0x0][0x970] ;  /* 0x00025c00ff0c7b82 */ /* 0x000ee20000000a00 */
[----:B------:R-:W-:Y:S01]  /*dd00*/  UIMAD UR20, UR19, 0xe, URZ ;  /* 0x0000000e131478a4 */ /* 0x000fe2000f8e02ff */
[----:B------:R-:W-:Y:S01]  /*dd10*/  @P1 STS.128 [UR21+-0xa70], R4 ;  /* 0xfff59004ff001988 */ /* 0x000fe20008000c15 */
[----:B------:R-:W-:-:S02]  /*dd20*/  UIADD3 UR24, UPT, UPT, UR21, -0x980, URZ ;  /* 0xfffff68015187890 */ /* 0x000fc4000fffe0ff */
[----:B------:R-:W-:Y:S02]  /*dd30*/  UIADD3 UR23, UPT, UPT, UR21, -0x900, URZ ;  /* 0xfffff70015177890 */ /* 0x000fe4000fffe0ff */
[----:B------:R-:W-:Y:S01]  /*dd40*/  UIADD3 UR22, UPT, UPT, UR21, -0xa80, URZ ;  /* 0xfffff58015167890 */ /* 0x000fe2000fffe0ff */
[----:B------:R-:W3:Y:S01]  /*dd50*/  LDC.64 R14, c[0x0][0x978] ;  /* 0x00025e00ff0e7b82 */ /* 0x000ee20000000a00 */
[----:B------:R-:W4:Y:S01]  /*dd60*/  LDCU.64 UR10, c[0x0][0xb18] ;  /* 0x00016300ff0a77ac */ /* 0x000f220008000a00 */
[----:B------:R-:W1:Y:S06]  /*dd70*/  LDCU.64 UR12, c[0x0][0xb20] ;  /* 0x00016400ff0c77ac */ /* 0x000e6c0008000a00 */
[----:B------:R-:W2:Y:S01]  /*dd80*/  LDC.64 R66, c[0x0][0x928] ;  /* 0x00024a00ff427b82 */ /* 0x000ea20000000a00 */
[----:B-1----:R1:W-:Y:S01]  /*dd90*/  @P1 STS.128 [UR21+-0xa20], R16 ;  /* 0xfff5e010ff001988 */ /* 0x0023e20008000c15 */
[----:B------:R-:W1:Y:S01]  /*dda0*/  LDCU.64 UR16, c[0x0][0x820] ;  /* 0x00010400ff1077ac */ /* 0x000e620008000a00 */
[----:B------:R-:W1:Y:S05]  /*ddb0*/  LDCU.64 UR14, c[0x0][0xb00] ;  /* 0x00016000ff0e77ac */ /* 0x000e6a0008000a00 */
[----:B------:R-:W5:Y:S01]  /*ddc0*/  LDC.64 R28, c[0x0][0x930] ;  /* 0x00024c00ff1c7b82 */ /* 0x000f620000000a00 */
[----:B------:R-:W-:Y:S01]  /*ddd0*/  USHF.L.U32 UR19, UR19, 0x4, URZ ;  /* 0x0000000413137899 */ /* 0x000fe200080006ff */
[----:B------:R-:W-:-:S06]  /*dde0*/  UMOV UR8, UR7 ;  /* 0x0000000700087c82 */ /* 0x000fcc0008000000 */
[----:B------:R-:W5:Y:S01]  /*ddf0*/  LDC.64 R30, c[0x0][0x938] ;  /* 0x00024e00ff1e7b82 */ /* 0x000f620000000a00 */
[----:B---3--:R3:W-:Y:S07]  /*de00*/  @P1 STS.128 [UR21+-0xa10], R12 ;  /* 0xfff5f00cff001988 */ /* 0x0087ee0008000c15 */
[----:B------:R-:W4:Y:S01]  /*de10*/  LDC.64 R24, c[0x0][0x940] ;  /* 0x00025000ff187b82 */ /* 0x000f220000000a00 */
[----:B--2---:R2:W-:Y:S01]  /*de20*/  @P1 STS.128 [UR21+-0xa60], R64 ;  /* 0xfff5a040ff001988 */ /* 0x0045e20008000c15 */
[----:B-1----:R-:W-:-:S06]  /*de30*/  LOP3.LUT R17, R0, 0x1, RZ, 0x3c, !PT ;  /* 0x0000000100117812 */ /* 0x002fcc00078e3cff */
[----:B------:R-:W4:Y:S08]  /*de40*/  LDC.64 R26, c[0x0][0x948] ;  /* 0x00025200ff1a7b82 */ /* 0x000f300000000a00 */
[----:B------:R-:W1:Y:S01]  /*de50*/  LDC.64 R20, c[0x0][0x950] ;  /* 0x00025400ff147b82 */ /* 0x000e620000000a00 */
[----:B-----5:R2:W-:Y:S07]  /*de60*/  @P1 STS.128 [UR21+-0xa50], R28 ;  /* 0xfff5b01cff001988 */ /* 0x0205ee0008000c15 */
[----:B------:R-:W1:Y:S08]  /*de70*/  LDC.64 R22, c[0x0][0x958] ;  /* 0x00025600ff167b82 */ /* 0x000e700000000a00 */
[----:B------:R-:W5:Y:S01]  /*de80*/  LDC.64 R52, c[0x0][0xa00] ;  /* 0x00028000ff347b82 */ /* 0x000f620000000a00 */
[----:B----4-:R2:W-:Y:S07]  /*de90*/  @P1 STS.128 [UR21+-0xa40], R24 ;  /* 0xfff5c018ff001988 */ /* 0x0105ee0008000c15 */
[----:B------:R-:W5:Y:S08]  /*dea0*/  LDC.64 R54, c[0x0][0xa08] ;  /* 0x00028200ff367b82 */ /* 0x000f700000000a00 */
[----:B------:R-:W4:Y:S01]  /*deb0*/  LDC.64 R48, c[0x0][0xa10] ;  /* 0x00028400ff307b82 */ /* 0x000f220000000a00 */
[----:B-1----:R2:W-:Y:S01]  /*dec0*/  @P1 STS.128 [UR21+-0xa30], R20 ;  /* 0xfff5d014ff001988 */ /* 0x0025e20008000c15 */
[----:B------:R-:W-:-:S06]  /*ded0*/  NOP ;  /* 0x0000000000007918 */ /* 0x000fcc0000000000 */
        /* <DEDUP_REMOVED lines=8> */
[----:B-1----:R2:W-:Y:S07]  /*df60*/  @P0 STS.128 [UR21+-0x9e0], R44 ;  /* 0xfff6202cff000988 */ /* 0x0025ee0008000c15 */
        /* <DEDUP_REMOVED lines=12> */
[----:B---3--:R-:W3:Y:S08]  /*e030*/  LDC.64 R12, c[0x0][0xb08] ;  /* 0x0002c200ff0c7b82 */ /* 0x008ef00000000a00 */
[----:B------:R-:W1:Y:S01]  /*e040*/  LDC.64 R2, c[0x0][0xb10] ;  /* 0x0002c400ff027b82 */ /* 0x000e620000000a00 */
[----:B----4-:R2:W-:Y:S01]  /*e050*/  @P0 STS.128 [UR21+-0x990], R4 ;  /* 0xfff67004ff000988 */ /* 0x0105e20008000c15 */
[----:B------:R-:W-:Y:S01]  /*e060*/  UIADD3 UR21, UPT, UPT, UR21, -0xa00, URZ ;  /* 0xfffff60015157890 */ /* 0x000fe2000fffe0ff */
[----:B------:R-:W-:-:S06]  /*e070*/  NOP ;  /* 0x0000000000007918 */ /* 0x000fcc0000000000 */
.L_x_204:
[----:B------:R-:W-:Y:S09]  /*e080*/  UISETP.NE.AND UP0, UPT, UR37, 0x1, UPT ;  /* 0x000000012500788c */ /* 0x000ff2000bf05270 */
[----:B----4-:R-:W-:Y:S05]  /*e090*/  BRA.U UP0, `(.L_x_191) ;  /* 0x0000000100047547 */ /* 0x010fea000b800000 */
[----:B------:R-:W-:Y:S05]  /*e0a0*/  BPT.TRAP 0x1 ;  /* 0x000000040000795c */ /* 0x000fea0000300000 */
.L_x_191:
[----:B------:R-:W-:Y:S01]  /*e0b0*/  ULEA UR25, UR7, UR4, 0x3 ;  /* 0x0000000407197291 */ /* 0x000fe2000f8e18ff */
[----:B--2---:R-:W-:Y:S08]  /*e0c0*/  SHF.L.U32 R5, R17, 0x1f, RZ ;  /* 0x0000001f11057819 */ /* 0x004ff000000006ff */
[----:B------:R-:W2:Y:S02]  /*e0d0*/  SYNCS.PHASECHK.TRANS64.TRYWAIT P0, [UR25+0xb0], R5 ;  /* 0x0000b005ff0075a7 */ /* 0x000ea40008001119 */
[----:B--2---:R-:W-:Y:S05]  /*e0e0*/  @!P0 BRA `(.L_x_192) ;  /* 0x0000003400048947 */ /* 0x004fea0003800000 */
.L_x_280:
[----:B------:R-:W-:Y:S09]  /*e0f0*/  UIMAD UR6, UR7, 0x14, UR36 ;  /* 0x00000014070678a4 */ /* 0x000ff2000f8e0224 */
[----:B------:R-:W4:Y:S04]  /*e100*/  LDS R10, [UR6+0x10] ;  /* 0x00001006ff0a7984 */ /* 0x000f280008000800 */
        /* <DEDUP_REMOVED lines=10> */
[----:B----4-:R-:W-:Y:S01]  /*e1b0*/  PRMT R21, R10, 0x7632, R21 ;  /* 0x000076320a157816 */ /* 0x010fe20000000015 */
[----:B------:R-:W-:Y:S06]  /*e1c0*/  BRA.U UP0, `(.L_x_193) ;  /* 0x0000000100047547 */ /* 0x000fec000b800000 */
[----:B------:R-:W-:Y:S05]  /*e1d0*/  BPT.TRAP 0x1 ;  /* 0x000000040000795c */ /* 0x000fea0000300000 */
.L_x_193:
[----:B------:R-:W-:Y:S02]  /*e1e0*/  UIADD3 UR6, UPT, UPT, UR25, 0xf0, URZ ;  /* 0x000000f019067890 */ /* 0x000fe4000fffe0ff */
[----:B------:R-:W-:Y:S02]  /*e1f0*/  UISETP.NE.AND UP0, UPT, UR37, 0x8, UPT ;  /* 0x000000082500788c */ /* 0x000fe4000bf05270 */
[----:B------:R-:W-:Y:S09]  /*e200*/  UPRMT UR6, UR5, 0x654, UR6 ;  /* 0x0000065405067896 */ /* 0x000ff20008000006 */
[----:B-1----:R-:W-:Y:S01]  /*e210*/  SYNCS.ARRIVE.TRANS64.RED.A1T0 RZ, [UR6], RZ ;  /* 0x000000ffffff79a7 */ /* 0x002fe20008100406 */
[----:B------:R-:W-:Y:S05]  /*e220*/  BRA.U !UP0, `(.L_x_194) ;  /* 0x0000000108047547 */ /* 0x000fea000b800000 */
[----:B------:R-:W-:Y:S05]  /*e230*/  BPT.TRAP 0x1 ;  /* 0x000000040000795c */ /* 0x000fea0000300000 */
.L_x_194:
[----:B------:R-:W-:Y:S01]  /*e240*/  ULEA UR25, UR8, UR4, 0x3 ;  /* 0x0000000408197291 */ /* 0x000fe2000f8e18ff */
[----:B--2---:R-:W-:Y:S02]  /*e250*/  SHF.L.U32 R5, R0, 0x1f, RZ ;  /* 0x0000001f00057819 */ /* 0x004fe400000006ff */
[----:B------:R-:W-:Y:S04]  /*e260*/  PRMT R4, R10, 0x9910, RZ ;  /* 0x000099100a047816 */ /* 0x000fe800000000ff */
[----:B------:R-:W-:Y:S02]  /*e270*/  ISETP.NE.AND P0, PT, R4, RZ, PT ;  /* 0x000000ff0400720c */ /* 0x000fe40003f05270 */
[----:B------:R-:W1:Y:S02]  /*e280*/  SYNCS.PHASECHK.TRANS64.TRYWAIT P1, [UR25+0x1d0], R5 ;  /* 0x0001d005ff0075a7 */ /* 0x000e640008021119 */
[----:B------:R-:W-:Y:S01]  /*e290*/  ISETP.EQ.OR P0, PT, R11, RZ, !P0 ;  /* 0x000000ff0b00720c */ /* 0x000fe20004702670 */
[----:B------:R-:W-:Y:S01]  /*e2a0*/  @!UPT UIADD3 URZ, UPT, UPT, URZ, URZ, URZ ;  /* 0x000000fffffff290 */ /* 0x000fe2000fffe0ff */
[----:B-1----:R-:W-:Y:S11]  /*e2b0*/  @!P1 BRA `(.L_x_195) ;  /* 0x0000003000a89947 */ /* 0x002ff60003800000 */
.L_x_282:
[----:B------:R-:W-:Y:S05]  /*e2c0*/  @P0 BRA `(.L_x_196) ;  /* 0x0000000c00c80947 */ /* 0x000fea0003800000 */
[----:B------:R-:W-:Y:S01]  /*e2d0*/  ELECT P0, URZ, PT ;  /* 0x0000000000ff782f */ /* 0x000fe20003800000 */
[----:B------:R-:W2:Y:S01]  /*e2e0*/  LDC.64 R8, c[0x0][0x838] ;  /* 0x00020e00ff087b82 */ /* 0x000ea20000000a00 */
[----:B------:R-:W-:Y:S07]  /*e2f0*/  BSSY.RECONVERGENT B0, `(.L_x_197) ;  /* 0x000009a000007945 */ /* 0x000fee0003800200 */
[----:B-1----:R-:W1:Y:S08]  /*e300*/  LDC.64 R4, c[0x0][0x830] ;  /* 0x00020c00ff047b82 */ /* 0x002e700000000a00 */
[----:B------:R-:W4:Y:S08]  /*e310*/  @P0 LDC.64 R32, c[0x0][0x828] ;  /* 0x00020a00ff200b82 */ /* 0x000f300000000a00 */
[----:B------:R-:W5:Y:S08]  /*e320*/  @P0 LDC.64 R28, c[0x0][0x390] ;  /* 0x0000e400ff1c0b82 */ /* 0x000f700000000a00 */
[----:B------:R-:W3:Y:S02]  /*e330*/  @P0 LDC.64 R6, c[0x0][0x840] ;  /* 0x00021000ff060b82 */ /* 0x000ee40000000a00 */
[C---:B---3--:R-:W-:Y:S04]  /*e340*/  @P0 IMAD.WIDE R6, R14.reuse, 0x8, R6 ;  /* 0x000000080e060825 */ /* 0x048fe800078e0206 */
[C---:B----4-:R-:W-:Y:S01]  /*e350*/  @P0 IMAD.WIDE R32, R14.reuse, 0x8, R32 ;  /* 0x000000080e200825 */ /* 0x050fe200078e0220 */
[----:B------:R3:W4:Y:S03]  /*e360*/  @P0 LDG.E.64 R26, desc[UR50][R6.64] ;  /* 0x00000032061a0981 */ /* 0x000726000c1e1b00 */
[C---:B--2---:R-:W-:Y:S02]  /*e370*/  @P0 IMAD.WIDE R8, R14.reuse, 0x8, R8 ;  /* 0x000000080e080825 */ /* 0x044fe400078e0208 */
[----:B------:R-:W2:Y:S02]  /*e380*/  @P0 LDG.E.64 R32, desc[UR50][R32.64] ;  /* 0x0000003220200981 */ /* 0x000ea4000c1e1b00 */
[C---:B-1----:R-:W-:Y:S02]  /*e390*/  @P0 IMAD.WIDE R4, R14.reuse, 0x8, R4 ;  /* 0x000000080e040825 */ /* 0x042fe400078e0204 */
[----:B------:R-:W3:Y:S02]  /*e3a0*/  @P0 LDG.E.64 R8, desc[UR50][R8.64] ;  /* 0x0000003208080981 */ /* 0x000ee4000c1e1b00 */
[----:B-----5:R-:W-:Y:S02]  /*e3b0*/  @P0 IMAD.WIDE R28, R14, 0xc, R28 ;  /* 0x0000000c0e1c0825 */ /* 0x020fe400078e021c */
[----:B------:R-:W5:Y:S04]  /*e3c0*/  @P0 LDG.E.64 R24, desc[UR50][R4.64] ;  /* 0x0000003204180981 */ /* 0x000f68000c1e1b00 */
[----:B------:R1:W4:Y:S04]  /*e3d0*/  @P0 LDG.E R20, desc[UR50][R28.64+0x4] ;  /* 0x000004321c140981 */ /* 0x000328000c1e1900 */
[----:B------:R-:W4:Y:S04]  /*e3e0*/  @P0 LDG.E R5, desc[UR50][R28.64] ;  /* 0x000000321c050981 */ /* 0x000f28000c1e1900 */
[----:B------:R-:W4:Y:S04]  /*e3f0*/  @P0 LDG.E R4, desc[UR50][R28.64+0x8] ;  /* 0x000008321c040981 */ /* 0x000f28000c1e1900 */
[----:B--2---:R-:W-:Y:S04]  /*e400*/  @P0 STS.64 [UR24], R32 ;  /* 0x00000020ff000988 */ /* 0x004fe80008000a18 */
[----:B---3--:R-:W-:Y:S04]  /*e410*/  @P0 STS.64 [UR23], R8 ;  /* 0x00000008ff000988 */ /* 0x008fe80008000a17 */
[----:B------:R-:W2:Y:S01]  /*e420*/  @P0 LDS R7, [UR24+0x1c] ;  /* 0x00001c18ff070984 */ /* 0x000ea20008000800 */
[C---:B-----5:R-:W-:Y:S01]  /*e430*/  @P0 SHF.L.U64.HI R23, R24.reuse, 0x1, R25 ;  /* 0x0000000118170819 */ /* 0x060fe20000010219 */
[----:B------:R-:W-:Y:S02]  /*e440*/  @P0 IMAD.SHL.U32 R24, R24, 0x2, RZ ;  /* 0x0000000218180824 */ /* 0x000fe400078e00ff */
[----:B------:R-:W-:Y:S01]  /*e450*/  @P0 STS [UR24+0x30], RZ ;  /* 0x000030ffff000988 */ /* 0x000fe20008000818 */
[----:B------:R-:W-:Y:S02]  /*e460*/  @P0 LOP3.LUT R23, R23, 0x1fffffff, RZ, 0xc0, !PT ;  /* 0x1fffffff17170812 */ /* 0x000fe400078ec0ff */
[----:B------:R-:W-:Y:S02]  /*e470*/  @P0 LOP3.LUT R24, R24, 0xfffffffe, RZ, 0xc0, !PT ;  /* 0xfffffffe18180812 */ /* 0x000fe400078ec0ff */
[--C-:B------:R-:W-:Y:S02]  /*e480*/  @P0 SHF.R.U32.HI R6, RZ, 0x4, R23.reuse ;  /* 0x00000004ff060819 */ /* 0x100fe40000011617 */
[----:B------:R-:W-:Y:S05]  /*e490*/  @P0 SHF.R.U64 R23, R24, 0x4, R23 ;  /* 0x0000000418170819 */ /* 0x000fea0000001217 */
[----:B------:R3:W-:Y:S01]  /*e4a0*/  @P0 STS [UR24+0xc], R23 ;  /* 0x00000c17ff000988 */ /* 0x0007e20008000818 */
[----:B----4-:R-:W-:Y:S02]  /*e4b0*/  @P0 VIADD R5, R5, 0xffffffff ;  /* 0xffffffff05050836 */ /* 0x010fe40000000000 */
[----:B------:R-:W-:Y:S01]  /*e4c0*/  @P0 VIADD R4, R4, 0xffffffff ;  /* 0xffffffff04040836 */ /* 0x000fe20000000000 */
[----:B---3--:R-:W3:Y:S01]  /*e4d0*/  S2R R23, SR_LANEID ;  /* 0x0000000000177919 */ /* 0x008ee20000000000 */
[----:B--2---:R-:W-:Y:S01]  /*e4e0*/  @P0 LOP3.LUT R25, R7, 0xf, R6, 0xb8, !PT ;  /* 0x0000000f07190812 */ /* 0x004fe200078eb806 */
[----:B------:R-:W-:Y:S04]  /*e4f0*/  IMAD.U32 R7, RZ, RZ, UR24 ;  /* 0x00000018ff077e24 */ /* 0x000fe8000f8e00ff */
[----:B------:R-:W-:Y:S01]  /*e500*/  @P0 STS [UR24+0x1c], R25 ;  /* 0x00001c19ff000988 */ /* 0x000fe20008000818 */
[----:B------:R-:W-:Y:S03]  /*e510*/  @P0 SHF.R.U64 R8, R7, 0x4, RZ ;  /* 0x0000000407080819 */ /* 0x000fe600000012ff */
[----:B------:R-:W2:Y:S04]  /*e520*/  @P0 LDS R6, [UR24+0x1c] ;  /* 0x00001c18ff060984 */ /* 0x000ea80008000800 */
[----:B------:R-:W-:Y:S04]  /*e530*/  @P0 STS [UR24+0x10], R8 ;  /* 0x00001008ff000988 */ /* 0x000fe80008000818 */
[----:B------:R-:W-:Y:S01]  /*e540*/  @P0 STS [UR24+0x14], R8 ;  /* 0x00001408ff000988 */ /* 0x000fe20008000818 */
[----:B--2---:R-:W-:Y:S05]  /*e550*/  @P0 LOP3.LUT R30, R6, 0xf0, RZ, 0xb8, !PT ;  /* 0x000000f0061e0812 */ /* 0x004fea00078eb8ff */
[----:B------:R-:W-:Y:S04]  /*e560*/  @P0 STS [UR24+0x1c], R30 ;  /* 0x00001c1eff000988 */ /* 0x000fe80008000818 */
[----:B------:R-:W2:Y:S02]  /*e570*/  @P0 LDS R6, [UR24+0x1c] ;  /* 0x00001c18ff060984 */ /* 0x000ea40008000800 */
[----:B--2---:R-:W-:Y:S02]  /*e580*/  @P0 LOP3.LUT R9, R6, 0xf00, RZ, 0xb8, !PT ;  /* 0x00000f0006090812 */ /* 0x004fe400078eb8ff */
[----:B------:R-:W-:Y:S03]  /*e590*/  CS2R R6, SRZ ;  /* 0x0000000000067805 */ /* 0x000fe6000001ff00 */
[----:B------:R-:W-:Y:S04]  /*e5a0*/  @P0 STS.64 [UR24+0x18], R8 ;  /* 0x00001808ff000988 */ /* 0x000fe80008000a18 */
[----:B------:R-:W2:Y:S04]  /*e5b0*/  @P0 LDS R22, [UR24+0x1c] ;  /* 0x00001c18ff160984 */ /* 0x000ea80008000800 */
[----:B------:R4:W-:Y:S02]  /*e5c0*/  @P0 STS.128 [UR24+0x20], R4 ;  /* 0x00002004ff000988 */ /* 0x0009e40008000c18 */
[----:B----4-:R-:W-:Y:S05]  /*e5d0*/  IMAD.U32 R6, RZ, RZ, UR23 ;  /* 0x00000017ff067e24 */ /* 0x010fea000f8e00ff */
[----:B------:R-:W-:Y:S01]  /*e5e0*/  @P0 SHF.R.U64 R8, R6, 0x4, RZ ;  /* 0x0000000406080819 */ /* 0x000fe200000012ff */
[----:B------:R-:W-:Y:S01]  /*e5f0*/  IMAD.MOV.U32 R6, RZ, RZ, RZ ;  /* 0x000000ffff067224 */ /* 0x000fe200078e00ff */
[----:B--2---:R-:W-:Y:S02]  /*e600*/  @P0 LOP3.LUT R24, R22, 0xf000, RZ, 0xb8, !PT ;  /* 0x0000f00016180812 */ /* 0x004fe400078eb8ff */
[C---:B------:R-:W-:Y:S01]  /*e610*/  @P0 SHF.L.U64.HI R22, R26.reuse, 0x1, R27 ;  /* 0x000000011a160819 */ /* 0x040fe2000001021b */
[----:B------:R-:W-:Y:S02]  /*e620*/  @P0 IMAD.SHL.U32 R26, R26, 0x2, RZ ;  /* 0x000000021a1a0824 */ /* 0x000fe400078e00ff */
[----:B------:R-:W-:Y:S01]  /*e630*/  @P0 STS [UR24+0x1c], R24 ;  /* 0x00001c18ff000988 */ /* 0x000fe20008000818 */
[----:B------:R-:W-:Y:S03]  /*e640*/  @P0 LOP3.LUT R22, R22, 0x1fffffff, RZ, 0xc0, !PT ;  /* 0x1fffffff16160812 */ /* 0x000fe600078ec0ff */
[----:B-1----:R-:W1:Y:S01]  /*e650*/  @P0 LDS R28, [UR23+0x1c] ;  /* 0x00001c17ff1c0984 */ /* 0x002e620008000800 */
[--C-:B------:R-:W-:Y:S03]  /*e660*/  @P0 SHF.R.U32.HI R25, RZ, 0x4, R22.reuse ;  /* 0x00000004ff190819 */ /* 0x100fe60000011616 */
[----:B------:R-:W-:Y:S04]  /*e670*/  @P0 STS [UR23+0x10], R8 ;  /* 0x00001008ff000988 */ /* 0x000fe80008000817 */
[----:B------:R-:W-:Y:S04]  /*e680*/  @P0 STS [UR23+0x14], R8 ;  /* 0x00001408ff000988 */ /* 0x000fe80008000817 */
[----:B------:R-:W-:Y:S01]  /*e690*/  @P0 STS [UR23+0x30], RZ ;  /* 0x000030ffff000988 */ /* 0x000fe20008000817 */
[----:B-1----:R-:W-:Y:S05]  /*e6a0*/  @P0 LOP3.LUT R29, R28, 0xf, R25, 0xb8, !PT ;  /* 0x0000000f1c1d0812 */ /* 0x002fea00078eb819 */
[----:B------:R-:W-:Y:S04]  /*e6b0*/  @P0 STS [UR23+0x1c], R29 ;  /* 0x00001c1dff000988 */ /* 0x000fe80008000817 */
[----:B------:R-:W1:Y:S02]  /*e6c0*/  @P0 LDS R25, [UR23+0x1c] ;  /* 0x00001c17ff190984 */ /* 0x000e640008000800 */
[----:B-1----:R-:W-:Y:S02]  /*e6d0*/  @P0 LOP3.LUT R27, R25, 0xf0, RZ, 0xb8, !PT ;  /* 0x000000f0191b0812 */ /* 0x002fe400078eb8ff */
[----:B------:R-:W-:Y:S02]  /*e6e0*/  @P0 LOP3.LUT R25, R26, 0xfffffffe, RZ, 0xc0, !PT ;  /* 0xfffffffe1a190812 */ /* 0x000fe400078ec0ff */
[----:B------:R-:W-:Y:S01]  /*e6f0*/  LOP3.LUT R26, R21, 0xf, RZ, 0xc0, !PT ;  /* 0x0000000f151a7812 */ /* 0x000fe200078ec0ff */
[----:B------:R-:W-:Y:S01]  /*e700*/  @P0 STS [UR23+0x1c], R27 ;  /* 0x00001c1bff000988 */ /* 0x000fe20008000817 */
[----:B------:R-:W-:Y:S02]  /*e710*/  @P0 SHF.R.U64 R22, R25, 0x4, R22 ;  /* 0x0000000419160819 */ /* 0x000fe40000001216 */
[----:B------:R-:W-:Y:S01]  /*e720*/  R2UR UR6, R26 ;  /* 0x000000001a0672ca */ /* 0x000fe200000e0000 */
[----:B------:R-:W1:Y:S01]  /*e730*/  @P0 LDS R5, [UR23+0x1c] ;  /* 0x00001c17ff050984 */ /* 0x000e620008000800 */
[----:B------:R-:W-:Y:S03]  /*e740*/  PRMT R25, R10, 0x7732, RZ ;  /* 0x000077320a197816 */ /* 0x000fe600000000ff */
[----:B------:R2:W-:Y:S08]  /*e750*/  @P0 STS [UR23+0xc], R22 ;  /* 0x00000c16ff000988 */ /* 0x0005f00008000817 */
[----:B------:R-:W-:Y:S02]  /*e760*/  UIADD3 UR26, UP1, UPT, UR18, UR6, URZ ;  /* 0x00000006121a7290 */ /* 0x000fe4000ff3e0ff */
[----:B------:R-:W-:Y:S02]  /*e770*/  UIADD3 UR6, UP0, UPT, UR19, UR6, URZ ;  /* 0x0000000613067290 */ /* 0x000fe4000ff1e0ff */
[----:B------:R-:W-:Y:S02]  /*e780*/  UIADD3.X UR31, UPT, UPT, URZ, URZ, URZ, UP1, !UPT ;  /* 0x000000ffff1f7290 */ /* 0x000fe40008ffe4ff */
[----:B------:R-:W-:Y:S02]  /*e790*/  ULEA UR32, UP1, UR26, UR16, 0x7 ;  /* 0x000000101a207291 */ /* 0x000fe4000f8238ff */
[----:B------:R-:W-:Y:S02]  /*e7a0*/  UIADD3.X UR29, UPT, UPT, URZ, URZ, URZ, UP0, !UPT ;  /* 0x000000ffff1d7290 */ /* 0x000fe400087fe4ff */
[----:B------:R-:W-:Y:S02]  /*e7b0*/  ULEA UR30, UP0, UR6, UR16, 0x7 ;  /* 0x00000010061e7291 */ /* 0x000fe4000f8038ff */
[----:B------:R-:W-:Y:S02]  /*e7c0*/  ULEA.HI.X UR31, UR26, UR17, UR31, 0x7, UP1 ;  /* 0x000000111a1f7291 */ /* 0x000fe400088f3c1f */
[----:B------:R-:W-:Y:S01]  /*e7d0*/  ULEA.HI.X UR29, UR6, UR17, UR29, 0x7, UP0 ;  /* 0x00000011061d7291 */ /* 0x000fe200080f3c1d */
[----:B-1----:R-:W-:Y:S01]  /*e7e0*/  @P0 LOP3.LUT R9, R5, 0xf00, RZ, 0xb8, !PT ;  /* 0x00000f0005090812 */ /* 0x002fe200078eb8ff */
[----:B------:R-:W-:Y:S02]  /*e7f0*/  @P0 VIADD R5, R20, 0xffffffff ;  /* 0xffffffff14050836 */ /* 0x000fe40000000000 */
[----:B---3--:R-:W-:Y:S02]  /*e800*/  IMAD.SHL.U32 R20, R23, 0x4, RZ ;  /* 0x0000000417147824 */ /* 0x008fe400078e00ff */
[----:B------:R-:W-:Y:S03]  /*e810*/  @P0 STS.64 [UR23+0x18], R8 ;  /* 0x00001808ff000988 */ /* 0x000fe60008000a17 */
[----:B--2---:R-:W-:Y:S01]  /*e820*/  IADD3 R22, P1, PT, R20, UR32, RZ ;  /* 0x0000002014167c10 */ /* 0x004fe2000ff3e0ff */
[----:B------:R-:W1:Y:S04]  /*e830*/  @P0 LDS R24, [UR23+0x1c] ;  /* 0x00001c17ff180984 */ /* 0x000e680008000800 */
[----:B------:R2:W-:Y:S01]  /*e840*/  @P0 STS.128 [UR23+0x20], R4 ;  /* 0x00002004ff000988 */ /* 0x0005e20008000c17 */
[----:B------:R-:W-:Y:S01]  /*e850*/  IMAD.X R23, RZ, RZ, UR31, P1 ;  /* 0x0000001fff177e24 */ /* 0x000fe200088e06ff */
[----:B--2---:R-:W-:Y:S04]  /*e860*/  SHF.R.U32.HI R4, RZ, 0x1, R25 ;  /* 0x00000001ff047819 */ /* 0x004fe80000011619 */
[----:B------:R-:W-:Y:S02]  /*e870*/  LOP3.LUT R4, R4, 0xffff, RZ, 0xc0, !PT ;  /* 0x0000ffff04047812 */ /* 0x000fe400078ec0ff */
[----:B-1----:R-:W-:Y:S03]  /*e880*/  @P0 LOP3.LUT R24, R24, 0xf000, RZ, 0xb8, !PT ;  /* 0x0000f00018180812 */ /* 0x002fe600078eb8ff */
[----:B------:R-:W-:Y:S02]  /*e890*/  IMAD R4, R4, 0x4925, RZ ;  /* 0x0000492504047824 */ /* 0x000fe400078e02ff */
[----:B------:R-:W-:Y:S01]  /*e8a0*/  @P0 STS [UR23+0x1c], R24 ;  /* 0x00001c18ff000988 */ /* 0x000fe20008000817 */
[----:B------:R-:W-:Y:S03]  /*e8b0*/  NOP ;  /* 0x0000000000007918 */ /* 0x000fe60000000000 */
[----:B------:R-:W1:Y:S01]  /*e8c0*/  LDS R9, [R20+UR24] ;  /* 0x0000001814097984 */ /* 0x000e620008000800 */
[----:B------:R-:W-:Y:S02]  /*e8d0*/  IADD3 R6, P0, PT, R20, UR30, RZ ;  /* 0x0000001e14067c10 */ /* 0x000fe4000ff1e0ff */
[----:B------:R-:W-:Y:S01]  /*e8e0*/  SHF.R.U32.HI R4, RZ, 0x11, R4 ;  /* 0x00000011ff047819 */ /* 0x000fe20000011604 */
[----:B------:R-:W2:Y:S02]  /*e8f0*/  LDS R5, [R20+UR24+0x80] ;  /* 0x0000801814057984 */ /* 0x000ea40008000800 */
[----:B------:R-:W-:Y:S01]  /*e900*/  IMAD.X R7, RZ, RZ, UR29, P0 ;  /* 0x0000001dff077e24 */ /* 0x000fe200080e06ff */
[----:B------:R-:W-:Y:S05]  /*e910*/  PRMT R4, R4, 0x9910, RZ ;  /* 0x0000991004047816 */ /* 0x000fea00000000ff */
[----:B------:R-:W-:Y:S04]  /*e920*/  IMAD R4, R4, 0xe, RZ ;  /* 0x0000000e04047824 */ /* 0x000fe800078e02ff */
[----:B------:R-:W-:Y:S05]  /*e930*/  IMAD.MOV R4, RZ, RZ, -R4 ;  /* 0x000000ffff047224 */ /* 0x000fea00078e0a04 */
[----:B------:R-:W-:Y:S05]  /*e940*/  PRMT R4, R4, 0x7710, RZ ;  /* 0x0000771004047816 */ /* 0x000fea00000000ff */
[----:B------:R-:W-:Y:S05]  /*e950*/  IMAD.IADD R4, R21, 0x1, R4 ;  /* 0x0000000115047824 */ /* 0x000fea00078e0204 */
[----:B------:R-:W-:Y:S01]  /*e960*/  R2UR UR26, R4 ;  /* 0x00000000041a72ca */ /* 0x000fe200000e0000 */
[----:B-1----:R1:W3:Y:S04]  /*e970*/  ATOMG.E.EXCH.STRONG.GPU PT, RZ, [R22], R9 ;  /* 0x0000000916ff73a8 */ /* 0x0022e800041ee100 */
[----:B--2---:R1:W3:Y:S02]  /*e980*/  ATOMG.E.EXCH.STRONG.GPU PT, RZ, [R6], R5 ;  /* 0x0000000506ff73a8 */ /* 0x0042e400041ee100 */
[----:B---3--:R-:W-:Y:S11]  /*e990*/  ELECT P0, URZ, PT ;  /* 0x0000000000ff782f */ /* 0x008ff60003800000 */
[----:B------:R-:W-:Y:S02]  /*e9a0*/  @!UPT UIADD3 URZ, UPT, UPT, URZ, URZ, URZ ;  /* 0x000000fffffff290 */ /* 0x000fe4000fffe0ff */
[----:B------:R-:W-:Y:S05]  /*e9b0*/  @!P0 BRA `(.L_x_198) ;  /* 0x0000000000b48947 */ /* 0x000fea0003800000 */
[----:B------:R-:W-:Y:S01]  /*e9c0*/  STS [UR22+0x30], RZ ;  /* 0x000030ffff007988 */ /* 0x000fe20008000816 */
[----:B------:R-:W-:Y:S01]  /*e9d0*/  ISETP.NE.U32.AND P0, PT, R2, RZ, PT ;  /* 0x000000ff0200720c */ /* 0x000fe20003f05070 */
[----:B-1----:R-:W-:Y:S01]  /*e9e0*/  IMAD.WIDE R8, R14, 0xc, R18 ;  /* 0x0000000c0e087825 */ /* 0x002fe200078e0212 */
[----:B------:R-:W-:Y:S02]  /*e9f0*/  ISETP.NE.U32.AND P1, PT, R12, RZ, PT ;  /* 0x000000ff0c00720c */ /* 0x000fe40003f25070 */
[----:B------:R-:W-:Y:S02]  /*ea00*/  ISETP.NE.AND.EX P0, PT, R3, RZ, PT, P0 ;  /* 0x000000ff0300720c */ /* 0x000fe40003f05300 */
[----:B------:R-:W2:Y:S01]  /*ea10*/  LDG.E R28, desc[UR50][R8.64] ;  /* 0x00000032081c7981 */ /* 0x000ea2000c1e1900 */
[----:B------:R-:W-:Y:S10]  /*ea20*/  ISETP.NE.AND.EX P1, PT, R13, RZ, PT, P1 ;  /* 0x000000ff0d00720c */ /* 0x000ff40003f25310 */
[----:B------:R-:W1:Y:S08]  /*ea30*/  @P0 LDC.64 R4, c[0x0][0xb10] ;  /* 0x0002c400ff040b82 */ /* 0x000e700000000a00 */
[----:B------:R-:W3:Y:S01]  /*ea40*/  @P1 LDC.64 R6, c[0x0][0xb08] ;  /* 0x0002c200ff061b82 */ /* 0x000ee20000000a00 */
[----:B--2---:R-:W-:Y:S01]  /*ea50*/  SHF.R.S32.HI R29, RZ, 0x1f, R28 ;  /* 0x0000001fff1d7819 */ /* 0x004fe2000001141c */
[C---:B-1----:R-:W-:Y:S04]  /*ea60*/  @P0 IMAD.WIDE R4, R14.reuse, 0x8, R4 ;  /* 0x000000080e040825 */ /* 0x042fe800078e0204 */
[----:B---3--:R-:W-:Y:S01]  /*ea70*/  @P1 IMAD.WIDE R6, R14, 0x8, R6 ;  /* 0x000000080e061825 */ /* 0x008fe200078e0206 */
[----:B------:R-:W2:Y:S04]  /*ea80*/  @P0 LDG.E.64 R24, desc[UR50][R4.64] ;  /* 0x0000003204180981 */ /* 0x000ea8000c1e1b00 */
[----:B------:R1:W3:Y:S04]  /*ea90*/  @P1 LDG.E.64 R26, desc[UR50][R6.64] ;  /* 0x00000032061a1981 */ /* 0x0002e8000c1e1b00 */
[----:B------:R4:W5:Y:S04]  /*eaa0*/  LDG.E R5, desc[UR50][R8.64+0x4] ;  /* 0x0000043208057981 */ /* 0x000968000c1e1900 */
[----:B-1----:R-:W1:Y:S01]  /*eab0*/  LDS R7, [UR22+0x1c] ;  /* 0x00001c16ff077984 */ /* 0x002e620008000800 */
[----:B------:R-:W-:Y:S05]  /*eac0*/  IMAD.U32 R6, RZ, RZ, UR22 ;  /* 0x00000016ff067e24 */ /* 0x000fea000f8e00ff */
[----:B----4-:R-:W-:Y:S05]  /*ead0*/  SHF.R.U64 R8, R6, 0x4, RZ ;  /* 0x0000000406087819 */ /* 0x010fea00000012ff */
[----:B------:R-:W-:Y:S04]  /*eae0*/  STS [UR22+0x10], R8 ;  /* 0x00001008ff007988 */ /* 0x000fe80008000816 */
[----:B------:R-:W-:Y:S01]  /*eaf0*/  STS [UR22+0x14], R8 ;  /* 0x00001408ff007988 */ /* 0x000fe20008000816 */
[----:B------:R-:W-:Y:S02]  /*eb00*/  @!P0 IMAD.MOV.U32 R24, RZ, RZ, R28 ;  /* 0x000000ffff188224 */ /* 0x000fe400078e001c */
[----:B------:R-:W-:Y:S01]  /*eb10*/  @!P0 IMAD.MOV.U32 R25, RZ, RZ, R29 ;  /* 0x000000ffff198224 */ /* 0x000fe200078e001d */
[----:B---3--:R-:W-:Y:S04]  /*eb20*/  @P1 STS.64 [UR22], R26 ;  /* 0x0000001aff001988 */ /* 0x008fe80008000a16 */
[C---:B--2---:R-:W-:Y:S01]  /*eb30*/  SHF.L.U64.HI R21, R24.reuse, 0x1, R25 ;  /* 0x0000000118157819 */ /* 0x044fe20000010219 */
[----:B------:R-:W-:Y:S03]  /*eb40*/  IMAD.SHL.U32 R24, R24, 0x2, RZ ;  /* 0x0000000218187824 */ /* 0x000fe600078e00ff */
[----:B------:R-:W-:Y:S02]  /*eb50*/  LOP3.LUT R21, R21, 0x1fffffff, RZ, 0xc0, !PT ;  /* 0x1fffffff15157812 */ /* 0x000fe400078ec0ff */
[----:B------:R-:W-:Y:S02]  /*eb60*/  LOP3.LUT R24, R24, 0xfffffffe, RZ, 0xc0, !PT ;  /* 0xfffffffe18187812 */ /* 0x000fe400078ec0ff */
[--C-:B------:R-:W-:Y:S02]  /*eb70*/  SHF.R.U32.HI R4, RZ, 0x4, R21.reuse ;  /* 0x00000004ff047819 */ /* 0x100fe40000011615 */
[----:B------:R-:W-:Y:S02]  /*eb80*/  SHF.R.U64 R21, R24, 0x4, R21 ;  /* 0x0000000418157819 */ /* 0x000fe40000001215 */
[----:B-1----:R-:W-:Y:S02]  /*eb90*/  LOP3.LUT R30, R7, 0xf, R4, 0xb8, !PT ;  /* 0x0000000f071e7812 */ /* 0x002fe400078eb804 */
[----:B------:R-:W-:Y:S01]  /*eba0*/  CS2R R6, SRZ ;  /* 0x0000000000067805 */ /* 0x000fe2000001ff00 */
[----:B------:R-:W-:Y:S01]  /*ebb0*/  STS [UR22+0xc], R21 ;  /* 0x00000c15ff007988 */ /* 0x000fe20008000816 */
[----:B-----5:R-:W-:Y:S03]  /*ebc0*/  VIADD R5, R5, 0xffffffff ;  /* 0xffffffff05057836 */ /* 0x020fe60000000000 */
        /* <DEDUP_REMOVED lines=12> */
.L_x_198:
[----:B------:R-:W-:Y:S05]  /*ec90*/  BSYNC.RECONVERGENT B0 ;  /* 0x0000000000007941 */ /* 0x000fea0003800200 */
.L_x_197:
[----:B------:R-:W-:Y:S01]  /*eca0*/  ULOP3.LUT UR26, UR26, 0xffff, URZ, 0xc0, !UPT ;  /* 0x0000ffff1a1a7892 */ /* 0x000fe2000f8ec0ff */
[----:B------:R-:W-:Y:S03]  /*ecb0*/  NOP ;  /* 0x0000000000007918 */ /* 0x000fe60000000000 */
[----:B------:R-:W-:Y:S01]  /*ecc0*/  UIADD3 UR6, UP0, UPT, UR9, UR26, URZ ;  /* 0x0000001a09067290 */ /* 0x000fe2000ff1e0ff */
[----:B--2---:R-:W2:Y:S01]  /*ecd0*/  LDS R4, [R20+UR22] ;  /* 0x0000001614047984 */ /* 0x004ea20008000800 */
[----:B------:R-:W-:Y:S02]  /*ece0*/  BSSY.RECONVERGENT B0, `(.L_x_199) ;  /* 0x0000039000007945 */ /* 0x000fe40003800200 */
[----:B------:R-:W-:Y:S02]  /*ecf0*/  UIADD3.X UR27, UPT, UPT, URZ, URZ, URZ, UP0, !UPT ;  /* 0x000000ffff1b7290 */ /* 0x000fe400087fe4ff */
[----:B------:R-:W-:Y:S04]  /*ed00*/  ULEA UR28, UP0, UR6, UR14, 0x7 ;  /* 0x0000000e061c7291 */ /* 0x000fe8000f8038ff */
[----:B------:R-:W-:Y:S02]  /*ed10*/  ULEA.HI.X UR27, UR6, UR15, UR27, 0x7, UP0 ;  /* 0x0000000f061b7291 */ /* 0x000fe400080f3c1b */
[----:B------:R-:W-:Y:S01]  /*ed20*/  UIADD3 UR26, UP0, UPT, UR20, UR26, URZ ;  /* 0x0000001a141a7290 */ /* 0x000fe2000ff1e0ff */
[----:B-1----:R-:W-:Y:S03]  /*ed30*/  IADD3 R6, P0, PT, R20, UR28, RZ ;  /* 0x0000001c14067c10 */ /* 0x002fe6000ff1e0ff */
[----:B------:R-:W-:Y:S02]  /*ed40*/  UIADD3.X UR6, UPT, UPT, URZ, URZ, URZ, UP0, !UPT ;  /* 0x000000ffff067290 */ /* 0x000fe400087fe4ff */
[----:B------:R-:W-:Y:S05]  /*ed50*/  IMAD.X R7, RZ, RZ, UR27, P0 ;  /* 0x0000001bff077e24 */ /* 0x000fea00080e06ff */
[----:B--2---:R1:W2:Y:S02]  /*ed60*/  ATOMG.E.EXCH.STRONG.GPU PT, RZ, [R6], R4 ;  /* 0x0000000406ff73a8 */ /* 0x0042a400041ee100 */
[----:B--2---:R-:W-:Y:S11]  /*ed70*/  ELECT P0, URZ, PT ;  /* 0x0000000000ff782f */ /* 0x004ff60003800000 */
[----:B------:R-:W-:Y:S02]  /*ed80*/  @!UPT UIADD3 URZ, UPT, UPT, URZ, URZ, URZ ;  /* 0x000000fffffff290 */ /* 0x000fe4000fffe0ff */
[----:B------:R-:W-:Y:S05]  /*ed90*/  @!P0 BRA `(.L_x_200) ;  /* 0x0000000000b48947 */ /* 0x000fea0003800000 */
[----:B------:R-:W-:Y:S01]  /*eda0*/  STS [UR21+0x30], RZ ;  /* 0x000030ffff007988 */ /* 0x000fe20008000815 */
[----:B------:R-:W-:Y:S01]  /*edb0*/  ISETP.NE.U32.AND P0, PT, RZ, UR12, PT ;  /* 0x0000000cff007c0c */ /* 0x000fe2000bf05070 */
[C---:B------:R-:W-:Y:S03]  /*edc0*/  IMAD.WIDE R8, R14.reuse, 0xc, R18 ;  /* 0x0000000c0e087825 */ /* 0x040fe600078e0212 */
[----:B------:R-:W-:Y:S02]  /*edd0*/  ISETP.NE.AND.EX P1, PT, RZ, UR13, PT, P0 ;  /* 0x0000000dff007c0c */ /* 0x000fe4000bf25300 */
[----:B------:R-:W2:Y:S01]  /*ede0*/  LDG.E R28, desc[UR50][R8.64] ;  /* 0x00000032081c7981 */ /* 0x000ea2000c1e1900 */
[C---:B-1----:R-:W-:Y:S03]  /*edf0*/  LEA R6, P0, R14.reuse, RZ, 0x3 ;  /* 0x000000ff0e067211 */ /* 0x042fe600078018ff */
[----:B------:R1:W3:Y:S01]  /*ee00*/  LDG.E R5, desc[UR50][R8.64+0x4] ;  /* 0x0000043208057981 */ /* 0x0002e2000c1e1900 */
[----:B------:R-:W-:Y:S06]  /*ee10*/  LEA.HI.X.SX32 R7, R14, RZ, 0x3, P0 ;  /* 0x000000ff0e077211 */ /* 0x000fec00000f1eff */
[C---:B------:R-:W-:Y:S04]  /*ee20*/  @P1 IADD3 R22, P0, PT, R6.reuse, UR12, RZ ;  /* 0x0000000c06161c10 */ /* 0x040fe8000ff1e0ff */
[C---:B------:R-:W-:Y:S02]  /*ee30*/  @P1 IADD3.X R23, PT, PT, R7.reuse, UR13, RZ, P0, !PT ;  /* 0x0000000d07171c10 */ /* 0x040fe400087fe4ff */
[----:B------:R-:W-:Y:S01]  /*ee40*/  IADD3 R26, P0, PT, R6, UR10, RZ ;  /* 0x0000000a061a7c10 */ /* 0x000fe2000ff1e0ff */
[----:B------:R-:W-:Y:S02]  /*ee50*/  IMAD.U32 R6, RZ, RZ, UR21 ;  /* 0x00000015ff067e24 */ /* 0x000fe4000f8e00ff */
[----:B------:R-:W4:Y:S01]  /*ee60*/  @P1 LDG.E.64 R24, desc[UR50][R22.64] ;  /* 0x0000003216181981 */ /* 0x000f22000c1e1b00 */
[----:B------:R-:W-:Y:S03]  /*ee70*/  IADD3.X R27, PT, PT, R7, UR11, RZ, P0, !PT ;  /* 0x0000000b071b7c10 */ /* 0x000fe600087fe4ff */
[----:B------:R-:W5:Y:S04]  /*ee80*/  LDS R7, [UR21+0x1c] ;  /* 0x00001c15ff077984 */ /* 0x000f680008000800 */
[----:B------:R-:W5:Y:S01]  /*ee90*/  LDG.E.64 R26, desc[UR50][R26.64] ;  /* 0x000000321a1a7981 */ /* 0x000f62000c1e1b00 */
[----:B-1----:R-:W-:Y:S05]  /*eea0*/  SHF.R.U64 R8, R6, 0x4, RZ ;  /* 0x0000000406087819 */ /* 0x002fea00000012ff */
[----:B------:R-:W-:Y:S04]  /*eeb0*/  STS [UR21+0x10], R8 ;  /* 0x00001008ff007988 */ /* 0x000fe80008000815 */
[----:B------:R-:W-:Y:S04]  /*eec0*/  STS [UR21+0x14], R8 ;  /* 0x00001408ff007988 */ /* 0x000fe80008000815 */
[----:B-----5:R-:W-:Y:S01]  /*eed0*/  STS.64 [UR21], R26 ;  /* 0x0000001aff007988 */ /* 0x020fe20008000a15 */
[--C-:B--2---:R-:W-:Y:S01]  /*eee0*/  SHF.R.S32.HI R29, RZ, 0x1f, R28.reuse ;  /* 0x0000001fff1d7819 */ /* 0x104fe2000001141c */
[----:B------:R-:W-:Y:S02]  /*eef0*/  @!P1 IMAD.MOV.U32 R24, RZ, RZ, R28 ;  /* 0x000000ffff189224 */ /* 0x000fe400078e001c */
[----:B---3--:R-:W-:Y:S02]  /*ef00*/  VIADD R5, R5, 0xffffffff ;  /* 0xffffffff05057836 */ /* 0x008fe40000000000 */
[----:B------:R-:W-:Y:S05]  /*ef10*/  @!P1 IMAD.MOV.U32 R25, RZ, RZ, R29 ;  /* 0x000000ffff199224 */ /* 0x000fea00078e001d */
[C---:B----4-:R-:W-:Y:S01]  /*ef20*/  SHF.L.U64.HI R21, R24.reuse, 0x1, R25 ;  /* 0x0000000118157819 */ /* 0x050fe20000010219 */
[----:B------:R-:W-:Y:S03]  /*ef30*/  IMAD.SHL.U32 R24, R24, 0x2, RZ ;  /* 0x0000000218187824 */ /* 0x000fe600078e00ff */
[----:B------:R-:W-:Y:S02]  /*ef40*/  LOP3.LUT R21, R21, 0x1fffffff, RZ, 0xc0, !PT ;  /* 0x1fffffff15157812 */ /* 0x000fe400078ec0ff */
[----:B------:R-:W-:Y:S02]  /*ef50*/  LOP3.LUT R24, R24, 0xfffffffe, RZ, 0xc0, !PT ;  /* 0xfffffffe18187812 */ /* 0x000fe400078ec0ff */
[--C-:B------:R-:W-:Y:S02]  /*ef60*/  SHF.R.U32.HI R4, RZ, 0x4, R21.reuse ;  /* 0x00000004ff047819 */ /* 0x100fe40000011615 */
[----:B------:R-:W-:Y:S02]  /*ef70*/  SHF.R.U64 R21, R24, 0x4, R21 ;  /* 0x0000000418157819 */ /* 0x000fe40000001215 */
[----:B------:R-:W-:Y:S02]  /*ef80*/  LOP3.LUT R30, R7, 0xf, R4, 0xb8, !PT ;  /* 0x0000000f071e7812 */ /* 0x000fe400078eb804 */
[----:B------:R-:W-:Y:S01]  /*ef90*/  CS2R R6, SRZ ;  /* 0x0000000000067805 */ /* 0x000fe2000001ff00 */
[----:B------:R-:W-:Y:S04]  /*efa0*/  STS [UR21+0xc], R21 ;  /* 0x00000c15ff007988 */ /* 0x000fe80008000815 */
        /* <DEDUP_REMOVED lines=12> */
.L_x_200:
[----:B------:R-:W-:Y:S05]  /*f070*/  BSYNC.RECONVERGENT B0 ;  /* 0x0000000000007941 */ /* 0x000fea0003800200 */
.L_x_199:
[----:B------:R-:W-:Y:S01]  /*f080*/  NOP ;  /* 0x0000000000007918 */ /* 0x000fe20000000000 */
[----:B-12---:R-:W1:Y:S01]  /*f090*/  LDS R4, [R20+UR21] ;  /* 0x0000001514047984 */ /* 0x006e620008000800 */
[----:B------:R-:W-:Y:S01]  /*f0a0*/  ULEA UR34, UP0, UR26, UR14, 0x7 ;  /* 0x0000000e1a227291 */ /* 0x000fe2000f8038ff */
[----:B------:R-:W-:Y:S01]  /*f0b0*/  UMOV UR33, UR31 ;  /* 0x0000001f00217c82 */ /* 0x000fe20008000000 */
[----:B------:R-:W-:Y:S02]  /*f0c0*/  UMOV UR31, UR29 ;  /* 0x0000001d001f7c82 */ /* 0x000fe40008000000 */
[----:B------:R-:W-:Y:S02]  /*f0d0*/  ULEA.HI.X UR35, UR26, UR15, UR6, 0x7, UP0 ;  /* 0x0000000f1a237291 */ /* 0x000fe400080f3c06 */
[----:B------:R-:W-:Y:S01]  /*f0e0*/  IADD3 R6, P0, PT, R20, UR34, RZ ;  /* 0x0000002214067c10 */ /* 0x000fe2000ff1e0ff */
[----:B------:R-:W-:Y:S03]  /*f0f0*/  UMOV UR26, UR28 ;  /* 0x0000001c001a7c82 */ /* 0x000fe60008000000 */
[----:B------:R-:W-:Y:S05]  /*f100*/  IADD3.X R7, PT, PT, RZ, UR35, RZ, P0, !PT ;  /* 0x00000023ff077c10 */ /* 0x000fea00087fe4ff */
[----:B-1----:R2:W5:Y:S01]  /*f110*/  ATOMG.E.EXCH.STRONG.GPU PT, RZ, [R6], R4 ;  /* 0x0000000406ff73a8 */ /* 0x00256200041ee100 */
[----:B------:R-:W-:Y:S04]  /*f120*/  DEPBAR {5,4,3,2,1,0} ;  /* 0x0000003f0000791a */ /* 0x000fe80000000000 */
[----:B------:R-:W1:Y:S02]  /*f130*/  CCTL.E.C.LDCU.IV.DEEP [UR32] ;  /* 0x0000000020007540 */ /* 0x000e640009c08000 */
[----:B-1----:R2:W-:Y:S01]  /*f140*/  UTMACCTL.IV [UR32] ;  /* 0x00000000200079b9 */ /* 0x0025e20008000000 */
        /* <DEDUP_REMOVED lines=9> */
[----:B------:R-:W-:Y:S01]  /*f1e0*/  NOP ;  /* 0x0000000000007918 */ /* 0x000fe20000000000 */
.L_x_196:
[----:B-----5:R-:W-:Y:S01]  /*f1f0*/  ELECT P0, URZ, PT ;  /* 0x0000000000ff782f */ /* 0x020fe20003800000 */
[----:B------:R-:W-:Y:S11]  /*f200*/  BSSY.RECONVERGENT B0, `(.L_x_201) ;  /* 0x0000011000007945 */ /* 0x000ff60003800200 */
[----:B------:R-:W-:Y:S01]  /*f210*/  @!UPT UIADD3 URZ, UPT, UPT, URZ, URZ, URZ ;  /* 0x000000fffffff290 */ /* 0x000fe2000fffe0ff */
[----:B------:R-:W-:Y:S05]  /*f220*/  @!P0 BRA `(.L_x_202) ;  /* 0x0000000000388947 */ /* 0x000fea0003800000 */
[----:B------:R0:W-:Y:S01]  /*f230*/  UTMACMDFLUSH ;  /* 0x00000000000079b7 */ /* 0x0001e20000000000 */
[----:B------:R-:W-:Y:S09]  /*f240*/  UIMAD UR6, UR8, 0x14, UR4 ;  /* 0x00000014080678a4 */ /* 0x000ff2000f8e0204 */
[----:B------:R4:W-:Y:S04]  /*f250*/  STS [UR6+0x2b0], R16 ;  /* 0x0002b010ff007988 */ /* 0x0009e80008000806 */
        /* <DEDUP_REMOVED lines=9> */
[----:B-----5:R-:W1:Y:S01]  /*f2f0*/  FENCE.VIEW.ASYNC.S ;  /* 0x00000000000073c6 */ /* 0x020e620000000000 */
[----:B------:R-:W-:Y:S04]  /*f300*/  DEPBAR.LE SB0, 0x0 ;  /* 0x000080000000791a */ /* 0x000fe80000000000 */
.L_x_202:
[----:B--2---:R-:W-:Y:S05]  /*f310*/  BSYNC.RECONVERGENT B0 ;  /* 0x0000000000007941 */ /* 0x004fea0003800200 */
.L_x_201:
[----:B------:R-:W-:Y:S09]  /*f320*/  UISETP.NE.AND UP0, UPT, UR37, 0x8, UPT ;  /* 0x000000082500788c */ /* 0x000ff2000bf05270 */
[----:B------:R-:W-:Y:S05]  /*f330*/  BRA.U !UP0, `(.L_x_203) ;  /* 0x0000000108047547 */ /* 0x000fea000b800000 */
[----:B------:R-:W-:Y:S05]  /*f340*/  BPT.TRAP 0x1 ;  /* 0x000000040000795c */ /* 0x000fea0000300000 */
.L_x_203:
[----:B------:R-:W-:Y:S01]  /*f350*/  UIADD3 UR6, UPT, UPT, UR8, -0x4, URZ ;  /* 0xfffffffc08067890 */ /* 0x000fe2000fffe0ff */
[----:B-1----:R-:W-:Y:S01]  /*f360*/  SYNCS.ARRIVE.TRANS64.A1T0 RZ, [UR25+0x190], RZ ;  /* 0x000190ffffff79a7 */ /* 0x002fe20008100019 */
[----:B------:R-:W-:Y:S01]  /*f370*/  UIADD3 UR25, UPT, UPT, UR7, -0x4, URZ ;  /* 0xfffffffc07197890 */ /* 0x000fe2000fffe0ff */
[----:B------:R-:W-:Y:S01]  /*f380*/  ISETP.NE.AND P0, PT, R11, RZ, PT ;  /* 0x000000ff0b00720c */ /* 0x000fe20003f05270 */
[----:B------:R-:W-:Y:S02]  /*f390*/  UISETP.GE.U32.AND UP1, UPT, UR6, -0x8, UPT ;  /* 0xfffffff80600788c */ /* 0x000fe4000bf26070 */
[----:B------:R-:W-:Y:S02]  /*f3a0*/  UISETP.GE.U32.AND UP0, UPT, UR25, -0x8, UPT ;  /* 0xfffffff81900788c */ /* 0x000fe4000bf06070 */
[----:B------:R-:W-:Y:S02]  /*f3b0*/  USEL UR25, URZ, 0x1, UP1 ;  /* 0x00000001ff197887 */ /* 0x000fe40008800000 */
[----:B------:R-:W-:Y:S02]  /*f3c0*/  USEL UR6, URZ, 0x1, UP0 ;  /* 0x00000001ff067887 */ /* 0x000fe40008000000 */
[----:B------:R-:W-:Y:S02]  /*f3d0*/  ULOP3.LUT UR27, UR8, 0x7, URZ, 0xc0, !UPT ;  /* 0x00000007081b7892 */ /* 0x000fe4000f8ec0ff */
[----:B------:R-:W-:Y:S01]  /*f3e0*/  ULOP3.LUT UR26, UR7, 0x7, URZ, 0xc0, !UPT ;  /* 0x00000007071a7892 */ /* 0x000fe2000f8ec0ff */
[----:B------:R-:W-:Y:S01]  /*f3f0*/  LOP3.LUT R0, R0, UR25, RZ, 0x3c, !PT ;  /* 0x0000001900007c12 */ /* 0x000fe2000f8e3cff */
[----:B------:R-:W-:Y:S01]  /*f400*/  ULOP3.LUT UR8, UR27, 0x4, URZ, 0x3c, !UPT ;  /* 0x000000041b087892 */ /* 0x000fe2000f8e3cff */
[----:B------:R-:W-:Y:S01]  /*f410*/  LOP3.LUT R17, R17, UR6, RZ, 0x3c, !PT ;  /* 0x0000000611117c12 */ /* 0x000fe2000f8e3cff */
[----:B------:R-:W-:Y:S01]  /*f420*/  ULOP3.LUT UR7, UR26, 0x4, URZ, 0x3c, !UPT ;  /* 0x000000041a077892 */ /* 0x000fe2000f8e3cff */
[----:B------:R-:W-:Y:S11]  /*f430*/  @!P0 EXIT ;  /* 0x000000000000894d */ /* 0x000ff60003800000 */
[----:B------:R-:W-:Y:S05]  /*f440*/  BRA `(.L_x_204) ;  /* 0xffffffec000c7947 */ /* 0x000fea000383ffff */
.L_x_301:
[----:B------:R-:W-:Y:S01]  /*f450*/  UMOV UR6, 0x40 ;  /* 0x0000004000067882 */ /* 0x000fe20000000000 */
[----:B------:R-:W-:Y:S01]  /*f460*/  NOP ;  /* 0x0000000000007918 */ /* 0x000fe20000000000 */
[----:B------:R-:W-:Y:S01]  /*f470*/  ULEA UR6, UR5, UR6, 0x18 ;  /* 0x0000000605067291 */ /* 0x000fe2000f8ec0ff */
[----:B------:R-:W-:Y:S02]  /*f480*/  UMOV UR4, 0x400 ;  /* 0x0000040000047882 */ /* 0x000fe40000000000 */
[----:B------:R-:W-:-:S06]  /*f490*/  ULEA UR4, UR5, UR4, 0x18 ;  /* 0x0000000405047291 */ /* 0x000fcc000f8ec0ff */
[----:B------:R-:W1:Y:S02]  /*f4a0*/  LDS.U8 R0, [UR6+0x1c] ;  /* 0x00001c06ff007984 */ /* 0x000e640008000000 */
[----:B-1----:R-:W-:-:S13]  /*f4b0*/  ISETP.NE.AND P0, PT, R0, RZ, PT ;  /* 0x000000ff0000720c */ /* 0x002fda0003f05270 */
[----:B------:R-:W-:Y:S05]  /*f4c0*/  @P0 BRA `(.L_x_205) ;  /* 0x0000000400100947 */ /* 0x000fea0003800000 */
[----:B------:R-:W-:Y:S02]  /*f4d0*/  ULOP3.LUT UR44, UR5, 0x1, URZ, 0xc0, !UPT ;  /* 0x00000001052c7892 */ /* 0x000fe4000f8ec0ff */
[----:B------:R-:W-:Y:S02]  /*f4e0*/  ULOP3.LUT UR43, UR5, 0x1, URZ, 0x3c, !UPT ;  /* 0x00000001052b7892 */ /* 0x000fe4000f8e3cff */
[----:B------:R-:W-:Y:S02]  /*f4f0*/  UISETP.NE.U32.AND UP0, UPT, UR44, 0x1, UPT ;  /* 0x000000012c00788c */ /* 0x000fe4000bf05070 */
[----:B------:R-:W-:-:S07]  /*f500*/  UIADD3 UR7, UPT, UPT, UR6, 0x8, URZ ;  /* 0x0000000806077890 */ /* 0x000fce000fffe0ff */
[----:B------:R-:W-:Y:S05]  /*f510*/  BRA.U !UP0, `(.L_x_206) ;  /* 0x00000001089c7547 */ /* 0x000fea000b800000 */
[----:B------:R-:W-:Y:S01]  /*f520*/  ELECT P0, URZ, PT ;  /* 0x0000000000ff782f */ /* 0x000fe20003800000 */
[----:B------:R-:W-:-:S12]  /*f530*/  BSSY B0, `(.L_x_206) ;  /* 0x0000025000007945 */ /* 0x000fd80003800000 */
[----:B------:R-:W-:Y:S05]  /*f540*/  @!P0 BRA `(.L_x_207) ;  /* 0x00000000008c8947 */ /* 0x000fea0003800000 */
[----:B------:R-:W-:-:S05]  /*f550*/  UMOV UR5, 0x10 ;  /* 0x0000001000057882 */ /* 0x000fca0000000000 */
[----:B------:R-:W-:Y:S04]  /*f560*/  DEPBAR.LE SB1, 0x36 ;  /* 0x00009d800000791a */ /* 0x000fe80000000000 */
[----:B------:R-:W1:Y:S02]  /*f570*/  UTCATOMSWS.2CTA.FIND_AND_SET.ALIGN UP1, UR5, UR5 ;  /* 0x00000005000575e3 */ /* 0x000e640008220800 */
[----:B-1----:R-:W-:Y:S01]  /*f580*/  MOV R11, UR5 ;  /* 0x00000005000b7c02 */ /* 0x002fe20008000f00 */
[----:B------:R-:W-:Y:S06]  /*f590*/  BRA.U UP1, `(.L_x_208) ;  /* 0x0000000101187547 */ /* 0x000fec000b800000 */
.L_x_209:
[----:B------:R-:W-:Y:S05]  /*f5a0*/  NANOSLEEP 0x64 ;  /* 0x000000640000795d */ /* 0x000fea0003800000 */
[----:B------:R-:W-:-:S05]  /*f5b0*/  UMOV UR5, 0x10 ;  /* 0x0000001000057882 */ /* 0x000fca0000000000 */
[----:B------:R-:W-:Y:S04]  /*f5c0*/  DEPBAR.LE SB1, 0x36 ;  /* 0x00009d800000791a */ /* 0x000fe80000000000 */
[----:B------:R-:W1:Y:S02]  /*f5d0*/  UTCATOMSWS.2CTA.FIND_AND_SET.ALIGN UP1, UR5, UR5 ;  /* 0x00000005000575e3 */ /* 0x000e640008220800 */
[----:B-1----:R-:W-:Y:S01]  /*f5e0*/  MOV R11, UR5 ;  /* 0x00000005000b7c02 */ /* 0x002fe20008000f00 */
[----:B------:R-:W-:Y:S05]  /*f5f0*/  BRA.U !UP1, `(.L_x_209) ;  /* 0xfffffffd09e87547 */ /* 0x000fea000b83ffff */
.L_x_208:
[----:B-----5:R-:W1:Y:S01]  /*f600*/  LDS R5, [UR6+0x10] ;  /* 0x00001006ff057984 */ /* 0x020e620008000800 */
[----:B------:R-:W-:Y:S01]  /*f610*/  IMAD.U32 R3, RZ, RZ, UR4 ;  /* 0x00000004ff037e24 */ /* 0x000fe2000f8e00ff */
[----:B------:R-:W-:-:S03]  /*f620*/  MOV R2, UR43 ;  /* 0x0000002b00027c02 */ /* 0x000fc60008000f00 */
[----:B------:R-:W-:Y:S01]  /*f630*/  VIADD R3, R3, 0x350 ;  /* 0x0000035003037836 */ /* 0x000fe20000000000 */
[----:B-1----:R-:W-:-:S04]  /*f640*/  SHF.L.U32 R5, R5, 0x1f, RZ ;  /* 0x0000001f05057819 */ /* 0x002fc800000006ff */
[----:B------:R-:W1:Y:S02]  /*f650*/  SYNCS.PHASECHK.TRANS64.TRYWAIT P0, [UR6+0x8], R5 ;  /* 0x00000805ff0075a7 */ /* 0x000e640008001106 */
[----:B-1----:R-:W-:Y:S05]  /*f660*/  @P0 BRA `(.L_x_210) ;  /* 0x0000000000080947 */ /* 0x002fea0003800000 */
[----:B------:R-:W1:Y:S02]  /*f670*/  SYNCS.PHASECHK.TRANS64.TRYWAIT P0, [UR6+0x8], R5 ;  /* 0x00000805ff0075a7 */ /* 0x000e640008001106 */
[----:B-1----:R-:W-:Y:S05]  /*f680*/  @!P0 BRA `(.L_x_211) ;  /* 0x0000001c00cc8947 */ /* 0x002fea0003800000 */
.L_x_210:
[----:B------:R-:W-:Y:S01]  /*f690*/  HFMA2 R4, -RZ, RZ, 0, 5.9604644775390625e-08 ;  /* 0x00000001ff047431 */ /* 0x000fe200000001ff */
[----:B------:R-:W-:Y:S01]  /*f6a0*/  UPRMT UR5, UR43, 0x654, UR7 ;  /* 0x000006542b057896 */ /* 0x000fe20008000007 */
[----:B------:R-:W-:Y:S01]  /*f6b0*/  IMAD.MOV.U32 R6, RZ, RZ, 0xffff ;  /* 0x0000ffffff067424 */ /* 0x000fe200078e00ff */
[----:B------:R-:W-:Y:S01]  /*f6c0*/  PRMT R2, R2, 0x654, R3 ;  /* 0x0000065402027816 */ /* 0x000fe20000000003 */
[----:B-1----:R-:W-:Y:S02]  /*f6d0*/  IMAD.MOV.U32 R0, RZ, RZ, 0x4 ;  /* 0x00000004ff007424 */ /* 0x002fe400078e00ff */
[----:B------:R-:W-:Y:S01]  /*f6e0*/  IMAD.SHL.U32 R7, R11, 0x20, RZ ;  /* 0x000000200b077824 */ /* 0x000fe200078e00ff */
[----:B------:R-:W-:Y:S02]  /*f6f0*/  MOV R3, UR5 ;  /* 0x0000000500037c02 */ /* 0x000fe40008000f00 */
[-C--:B------:R-:W-:Y:S01]  /*f700*/  SHF.L.U32 R6, R6, R11.reuse, RZ ;  /* 0x0000000b06067219 */ /* 0x080fe200000006ff */
[----:B------:R1:W-:Y:S01]  /*f710*/  SYNCS.ARRIVE.TRANS64.RED RZ, [UR5], R0 ;  /* 0x00000000ffff79a7 */ /* 0x0003e20008000405 */
[----:B------:R-:W-:Y:S01]  /*f720*/  SHF.L.U32 R5, R4, R11, RZ ;  /* 0x0000000b04057219 */ /* 0x000fe200000006ff */
[----:B------:R1:W-:Y:S04]  /*f730*/  STS [UR4+0x350], R7 ;  /* 0x00035007ff007988 */ /* 0x0003e80008000804 */
[----:B------:R1:W-:Y:S04]  /*f740*/  STAS [R2.64], R11 ;  /* 0x0000000b02007dbd */ /* 0x0003e8000c0008ff */
[----:B------:R1:W-:Y:S04]  /*f750*/  ATOMS.OR RZ, [UR6+0x14], R6 ;  /* 0x00001406ffff798c */ /* 0x0003e8000b000006 */
[----:B------:R1:W-:Y:S04]  /*f760*/  ATOMS.OR RZ, [UR6+0x18], R5 ;  /* 0x00001805ffff798c */ /* 0x0003e8000b000006 */
[----:B------:R1:W-:Y:S02]  /*f770*/  ATOMS.XOR RZ, [UR6+0x10], R4 ;  /* 0x00001004ffff798c */ /* 0x0003e4000b800006 */
.L_x_207:
[----:B------:R-:W-:Y:S05]  /*f780*/  BSYNC B0 ;  /* 0x0000000000007941 */ /* 0x000fea0003800000 */
.L_x_206:
[----:B------:R-:W-:Y:S05]  /*f790*/  BRA.U UP0, `(.L_x_212) ;  /* 0x00000001006c7547 */ /* 0x000fea000b800000 */
[----:B------:R-:W-:-:S03]  /*f7a0*/  UMOV UR5, 0xffffffff ;  /* 0xffffffff00057882 */ /* 0x000fc60000000000 */
[----:B------:R-:W-:Y:S05]  /*f7b0*/  BRA.DIV UR5, `(.L_x_213) ;  /* 0x0000001e05987947 */ /* 0x000fea000b800000 */
[----:B------:R-:W-:-:S13]  /*f7c0*/  ELECT P6, URZ, PT ;  /* 0x0000000000ff782f */ /* 0x000fda00038c0000 */
.L_x_285:
[----:B------:R-:W-:Y:S05]  /*f7d0*/  @!P6 BRA `(.L_x_212) ;  /* 0x00000000005ce947 */ /* 0x000fea0003800000 */
[----:B-1----:R-:W1:Y:S02]  /*f7e0*/  LDS R3, [UR6+0x10] ;  /* 0x00001006ff037984 */ /* 0x002e640008000800 */
[----:B-1----:R-:W-:-:S04]  /*f7f0*/  SHF.L.U32 R3, R3, 0x1f, RZ ;  /* 0x0000001f03037819 */ /* 0x002fc800000006ff */
[----:B------:R-:W1:Y:S02]  /*f800*/  SYNCS.PHASECHK.TRANS64.TRYWAIT P0, [UR6+0x8], R3 ;  /* 0x00000803ff0075a7 */ /* 0x000e640008001106 */
[----:B-1----:R-:W-:Y:S05]  /*f810*/  @P0 BRA `(.L_x_214) ;  /* 0x0000000000080947 */ /* 0x002fea0003800000 */
[----:B------:R-:W1:Y:S02]  /*f820*/  SYNCS.PHASECHK.TRANS64.TRYWAIT P0, [UR6+0x8], R3 ;  /* 0x00000803ff0075a7 */ /* 0x000e640008001106 */
[----:B-1----:R-:W-:Y:S05]  /*f830*/  @!P0 BRA `(.L_x_215) ;  /* 0x0000001c00988947 */ /* 0x002fea0003800000 */
.L_x_214:
[----:B-----5:R-:W2:Y:S01]  /*f840*/  LDS R5, [UR4+0x350] ;  /* 0x00035004ff057984 */ /* 0x020ea20008000800 */
[----:B-1----:R-:W-:Y:S02]  /*f850*/  HFMA2 R0, -RZ, RZ, 0, 5.9604644775390625e-08 ;  /* 0x00000001ff007431 */ /* 0x002fe400000001ff */
[----:B------:R-:W-:Y:S01]  /*f860*/  IMAD.MOV.U32 R2, RZ, RZ, 0xffff ;  /* 0x0000ffffff027424 */ /* 0x000fe200078e00ff */
[----:B------:R-:W-:Y:S01]  /*f870*/  UPRMT UR5, UR43, 0x654, UR7 ;  /* 0x000006542b057896 */ /* 0x000fe20008000007 */
[----:B--2---:R-:W-:-:S03]  /*f880*/  IMAD.SHL.U32 R3, R5, 0x20, RZ ;  /* 0x0000002005037824 */ /* 0x004fc600078e00ff */
[-C--:B------:R-:W-:Y:S02]  /*f890*/  SHF.L.U32 R2, R2, R5.reuse, RZ ;  /* 0x0000000502027219 */ /* 0x080fe400000006ff */
[----:B------:R-:W-:Y:S01]  /*f8a0*/  SHF.L.U32 R5, R0, R5, RZ ;  /* 0x0000000500057219 */ /* 0x000fe200000006ff */
[----:B------:R2:W-:Y:S04]  /*f8b0*/  STS [UR4+0x350], R3 ;  /* 0x00035003ff007988 */ /* 0x0005e80008000804 */
[----:B------:R2:W-:Y:S04]  /*f8c0*/  ATOMS.OR RZ, [UR6+0x14], R2 ;  /* 0x00001402ffff798c */ /* 0x0005e8000b000006 */
[----:B------:R2:W-:Y:S01]  /*f8d0*/  ATOMS.OR RZ, [UR6+0x18], R5 ;  /* 0x00001805ffff798c */ /* 0x0005e2000b000006 */
[----:B------:R-:W-:Y:S03]  /*f8e0*/  SYNCS.ARRIVE.TRANS64.RED.A1T0 RZ, [UR5], RZ ;  /* 0x000000ffffff79a7 */ /* 0x000fe60008100405 */
[----:B------:R2:W-:Y:S01]  /*f8f0*/  ATOMS.XOR RZ, [UR6+0x10], R0 ;  /* 0x00001000ffff798c */ /* 0x0005e2000b800006 */
[----:B------:R-:W-:Y:S05]  /*f900*/  BRA `(.L_x_212) ;  /* 0x0000000000107947 */ /* 0x000fea0003800000 */
.L_x_205:
[----:B------:R-:W-:Y:S02]  /*f910*/  MOV R0, 0xffffffff ;  /* 0xffffffff00007802 */ /* 0x000fe40000000f00 */
[----:B------:R-:W-:-:S03]  /*f920*/  MOV R2, 0xf950 ;  /* 0x0000f95000027802 */ /* 0x000fc60000000f00 */
[----:B------:R1:W-:Y:S04]  /*f930*/  STS [UR4+0x350], R0 ;  /* 0x00035000ff007988 */ /* 0x0003e80008000804 */
[----:B-1--45:R-:W-:Y:S05]  /*f940*/  CALL.REL.NOINC `($__internal_1_$__cuda_sm10x_tcgen05_guardrail_trap_phase_invalid_during_alloc) ;  /* 0x0000002000207944 */ /* 0x032fea0003c00000 */
.L_x_212:
[----:B------:R-:W-:Y:S05]  /*f950*/  WARPSYNC.ALL ;  /* 0x0000000000007948 */ /* 0x000fea0003800000 */
[----:B------:R-:W3:Y:S01]  /*f960*/  S2UR UR5, SR_CgaCtaId ;  /* 0x00000000000579c3 */ /* 0x000ee20000008800 */
[----:B------:R-:W-:Y:S01]  /*f970*/  UMOV UR4, 0x400 ;  /* 0x0000040000047882 */ /* 0x000fe20000000000 */
[----:B------:R-:W-:-:S06]  /*f980*/  NOP ;  /* 0x0000000000007918 */ /* 0x000fcc0000000000 */
[----:B------:R-:W-:Y:S06]  /*f990*/  BAR.ARV 0x6, 0xa0 ;  /* 0x0182800000007b1d */ /* 0x000fec0000002000 */
[----:B---3--:R-:W-:-:S04]  /*f9a0*/  ULEA UR4, UR5, UR4, 0x18 ;  /* 0x0000000405047291 */ /* 0x008fc8000f8ec0ff */
[----:B------:R-:W-:Y:S02]  /*f9b0*/  UIADD3 UR11, UPT, UPT, UR4, 0x5400, URZ ;  /* 0x00005400040b7890 */ /* 0x000fe4000fffe0ff */
[----:B------:R-:W-:Y:S02]  /*f9c0*/  UIADD3 UR12, UPT, UPT, UR4, 0x1d400, URZ ;  /* 0x0001d400040c7890 */ /* 0x000fe4000fffe0ff */
[----:B------:R-:W-:Y:S01]  /*f9d0*/  USHF.R.U32.HI UR11, URZ, 0x4, UR11 ;  /* 0x00000004ff0b7899 */ /* 0x000fe2000801160b */
[----:B-12---:R-:W1:Y:S01]  /*f9e0*/  LDS R0, [UR4+0x350] ;  /* 0x00035004ff007984 */ /* 0x006e620008000800 */
[----:B------:R-:W-:Y:S02]  /*f9f0*/  USHF.R.U32.HI UR12, URZ, 0x4, UR12 ;  /* 0x00000004ff0c7899 */ /* 0x000fe4000801160c */
[----:B------:R-:W-:Y:S02]  /*fa00*/  ULOP3.LUT UR11, UR11, 0x3fff, URZ, 0xc0, !UPT ;  /* 0x00003fff0b0b7892 */ /* 0x000fe4000f8ec0ff */
[----:B------:R-:W-:-:S02]  /*fa10*/  ULOP3.LUT UR12, UR12, 0x3fff, URZ, 0xc0, !UPT ;  /* 0x00003fff0c0c7892 */ /* 0x000fc4000f8ec0ff */
[----:B------:R-:W-:Y:S02]  /*fa20*/  ULOP3.LUT UR11, UR11, 0x10000, URZ, 0xfc, !UPT ;  /* 0x000100000b0b7892 */ /* 0x000fe4000f8efcff */
[----:B------:R-:W-:Y:S01]  /*fa30*/  ULOP3.LUT UR12, UR12, 0x10000, URZ, 0xfc, !UPT ;  /* 0x000100000c0c7892 */ /* 0x000fe2000f8efcff */
[----:B-1----:R-:W-:Y:S01]  /*fa40*/  R2UR UR20, R0 ;  /* 0x00000000001472ca */ /* 0x002fe200000e0000 */
[----:B----45:R-:W1:-:S00]  /*fa50*/  USETMAXREG.DEALLOC.CTAPOOL 0x88 ;  /* 0x00000088000079c8 */ /* 0x030e4000080e0500 */
[----:B-1----:R-:W-:Y:S01]  /*fa60*/  HFMA2 R2, -RZ, RZ, 0, 0 ;  /* 0x00000000ff027431 */ /* 0x002fe200000001ff */
[----:B------:R-:W-:Y:S01]  /*fa70*/  MOV R0, RZ ;  /* 0x000000ff00007202 */ /* 0x000fe20000000f00 */
[----:B------:R-:W-:Y:S01]  /*fa80*/  UMOV UR19, 0x1 ;  /* 0x0000000100137882 */ /* 0x000fe20000000000 */
[----:B------:R-:W-:Y:S01]  /*fa90*/  UMOV UR18, URZ ;  /* 0x000000ff00127c82 */ /* 0x000fe20008000000 */
[----:B------:R-:W-:Y:S01]  /*faa0*/  UMOV UR17, URZ ;  /* 0x000000ff00117c82 */ /* 0x000fe20008000000 */
[----:B------:R-:W-:Y:S01]  /*fab0*/  UMOV UR16, URZ ;  /* 0x000000ff00107c82 */ /* 0x000fe20008000000 */
[----:B------:R-:W-:-:S06]  /*fac0*/  UMOV UR15, URZ ;  /* 0x000000ff000f7c82 */ /* 0x000fcc0008000000 */
.L_x_226:
[----:B------:R-:W1:Y:S02]  /*fad0*/  LDC.64 R4, c[0x0][0x390] ;  /* 0x0000e400ff047b82 */ /* 0x000e640000000a00 */
[----:B-12---:R-:W-:-:S05]  /*fae0*/  IMAD.WIDE R4, R23, 0xc, R4 ;  /* 0x0000000c17047825 */ /* 0x006fca00078e0204 */
[----:B------:R-:W2:Y:S02]  /*faf0*/  LDG.E R3, desc[UR50][R4.64+0x8] ;  /* 0x0000083204037981 */ /* 0x000ea4000c1e1900 */
[----:B--2---:R-:W-:-:S13]  /*fb00*/  R2UR UR10, R3 ;  /* 0x00000000030a72ca */ /* 0x004fda00000e0000 */
[----:B------:R-:W-:Y:S02]  /*fb10*/  UISETP.GE.AND UP0, UPT, UR10, 0x1, UPT ;  /* 0x000000010a00788c */ /* 0x000fe4000bf06270 */
[----:B------:R-:W-:Y:S02]  /*fb20*/  UIADD3 UR6, UPT, UPT, UR10, 0x7f, URZ ;  /* 0x0000007f0a067890 */ /* 0x000fe4000fffe0ff */
[----:B------:R-:W-:Y:S02]  /*fb30*/  UISETP.NE.OR UP0, UPT, UR44, URZ, !UP0 ;  /* 0x000000ff2c00728c */ /* 0x000fe4000c705670 */
[----:B------:R-:W-:-:S04]  /*fb40*/  USHF.R.S32.HI UR14, URZ, 0x1f, UR6 ;  /* 0x0000001fff0e7899 */ /* 0x000fc80008011406 */
[----:B------:R-:W-:-:S03]  /*fb50*/  ULEA.HI UR14, UR14, UR6, URZ, 0x7 ;  /* 0x000000060e0e7291 */ /* 0x000fc6000f8f38ff */
[----:B------:R-:W-:Y:S09]  /*fb60*/  BRA.U UP0, `(.L_x_216) ;  /* 0x0000000500c07547 */ /* 0x000ff2000b800000 */
[----:B------:R-:W-:Y:S01]  /*fb70*/  ULEA UR6, UR16, UR4, 0x3 ;  /* 0x0000000410067291 */ /* 0x000fe2000f8e18ff */
[----:B------:R-:W-:Y:S01]  /*fb80*/  SHF.L.U32 R3, R0, 0x1f, RZ ;  /* 0x0000001f00037819 */ /* 0x000fe200000006ff */
[----:B------:R-:W-:Y:S02]  /*fb90*/  UISETP.NE.AND UP0, UPT, UR37, URZ, UPT ;  /* 0x000000ff2500728c */ /* 0x000fe4000bf05270 */
[----:B------:R-:W-:Y:S02]  /*fba0*/  USHF.R.S32.HI UR14, URZ, 0x7, UR14 ;  /* 0x00000007ff0e7899 */ /* 0x000fe4000801140e */
[----:B------:R-:W-:Y:S02]  /*fbb0*/  UISETP.NE.AND UP0, UPT, UR21, 0x4, !UP0 ;  /* 0x000000041500788c */ /* 0x000fe4000c705270 */
[----:B------:R-:W-:Y:S01]  /*fbc0*/  ULEA UR9, UR18, UR20, 0x6 ;  /* 0x0000001412097291 */ /* 0x000fe2000f8e30ff */
[----:B------:R1:W2:Y:S06]  /*fbd0*/  SYNCS.PHASECHK.TRANS64.TRYWAIT P1, [UR6], R3 ;  /* 0x00000003ff0075a7 */ /* 0x0002ac0008021106 */
[----:B------:R-:W-:Y:S05]  /*fbe0*/  BRA.U UP0, `(.L_x_217) ;  /* 0x0000000100047547 */ /* 0x000fea000b800000 */
[----:B------:R-:W-:Y:S05]  /*fbf0*/  BPT.TRAP 0x1 ;  /* 0x000000040000795c */ /* 0x000fea0000300000 */
.L_x_217:
[----:B------:R-:W-:Y:S01]  /*fc00*/  ULEA UR8, UR18, UR4, 0x3 ;  /* 0x0000000412087291 */ /* 0x000fe2000f8e18ff */
[----:B------:R-:W-:-:S04]  /*fc10*/  MOV R4, UR19 ;  /* 0x0000001300047c02 */ /* 0x000fc80008000f00 */
[----:B------:R-:W-:-:S04]  /*fc20*/  SHF.L.U32 R4, R4, 0x1f, RZ ;  /* 0x0000001f04047819 */ /* 0x000fc800000006ff */
[----:B------:R-:W3:Y:S02]  /*fc30*/  SYNCS.PHASECHK.TRANS64.TRYWAIT P0, [UR8+0x150], R4 ;  /* 0x00015004ff0075a7 */ /* 0x000ee40008001108 */
[----:B---3--:R-:W-:Y:S05]  /*fc40*/  @!P0 BRA `(.L_x_218) ;  /* 0x0000001800ac8947 */ /* 0x008fea0003800000 */
.L_x_287:
[----:B-1----:R-:W-:Y:S01]  /*fc50*/  LOP3.LUT R3, R9, 0xffff, RZ, 0xc0, !PT ;  /* 0x0000ffff09037812 */ /* 0x002fe200078ec0ff */
[----:B------:R-:W-:Y:S01]  /*fc60*/  UISETP.LT.AND UP1, UPT, UR14, 0x1, UPT ;  /* 0x000000010e00788c */ /* 0x000fe2000bf21270 */
[----:B--2---:R-:W-:Y:S01]  /*fc70*/  PLOP3.LUT P0, PT, P1, PT, PT, 0x80, 0x8 ;  /* 0x000000000008781c */ /* 0x004fe20000f0f070 */
[----:B------:R-:W-:Y:S01]  /*fc80*/  UMOV UR42, UR16 ;  /* 0x00000010002a7c82 */ /* 0x000fe20008000000 */
[----:B------:R-:W-:Y:S01]  /*fc90*/  R2UR UR6, R3 ;  /* 0x00000000030672ca */ /* 0x000fe200000e0000 */
[----:B------:R-:W-:Y:S01]  /*fca0*/  USEL UR7, UR14, 0x1, UP1 ;  /* 0x000000010e077887 */ /* 0x000fe20008800000 */
[----:B------:R-:W-:Y:S01]  /*fcb0*/  UMOV UR38, 0x0 ;  /* 0x0000000000267882 */ /* 0x000fe20000000000 */
[----:B------:R-:W-:Y:S02]  /*fcc0*/  UMOV UR39, 0x8200010 ;  /* 0x0820001000277882 */ /* 0x000fe40000000000 */
[----:B------:R-:W-:Y:S01]  /*fcd0*/  UIADD3 UR7, UPT, UPT, -UR7, UR15, UR14 ;  /* 0x0000000f07077290 */ /* 0x000fe2000fffe10e */
[----:B------:R-:W-:Y:S01]  /*fce0*/  UMOV UR34, 0x0 ;  /* 0x0000000000227882 */ /* 0x000fe20000000000 */
[----:B------:R-:W-:-:S02]  /*fcf0*/  UMOV UR35, 0x8200010 ;  /* 0x0820001000237882 */ /* 0x000fc40000000000 */
[----:B------:R-:W-:Y:S02]  /*fd00*/  UIADD3 UR7, UPT, UPT, UR7, 0x1, URZ ;  /* 0x0000000107077890 */ /* 0x000fe4000fffe0ff */
[----:B------:R-:W-:Y:S01]  /*fd10*/  UPLOP3.LUT UP3, UPT, UPT, UPT, UPT, 0x40, 0x4 ;  /* 0x000000000004789c */ /* 0x000fe20003f6e870 */
[----:B------:R-:W-:Y:S01]  /*fd20*/  UMOV UR32, 0x0 ;  /* 0x0000000000207882 */ /* 0x000fe20000000000 */
        /* <DEDUP_REMOVED lines=10> */
[----:B------:R-:W-:-:S05]  /*fdd0*/  UMOV UR23, 0x8200010 ;  /* 0x0820001000177882 */ /* 0x000fca0000000000 */
.L_x_221:
[----:B-1----:R-:W-:Y:S01]  /*fde0*/  ULEA UR13, UR42, UR4, 0x3 ;  /* 0x000000042a0d7291 */ /* 0x002fe2000f8e18ff */
[----:B--2---:R-:W-:Y:S11]  /*fdf0*/  @P0 BRA `(.L_x_219) ;  /* 0x00000000000c0947 */ /* 0x004ff60003800000 */
[----:B------:R-:W-:Y:S04]  /*fe00*/  SHF.L.U32 R4, R0, 0x1f, RZ ;  /* 0x0000001f00047819 */ /* 0x000fe800000006ff */
[----:B------:R-:W1:Y:S02]  /*fe10*/  SYNCS.PHASECHK.TRANS64.TRYWAIT P0, [UR13], R4 ;  /* 0x00000004ff0075a7 */ /* 0x000e64000800110d */
[----:B-1----:R-:W-:Y:S05]  /*fe20*/  @!P0 BRA `(.L_x_220) ;  /* 0x00000018004c8947 */ /* 0x002fea0003800000 */
.L_x_219:
[----:B------:R-:W-:Y:S01]  /*fe30*/  UISETP.NE.AND UP1, UPT, UR14, 0x1, UPT ;  /* 0x000000010e00788c */ /* 0x000fe2000bf25270 */
[----:B------:R-:W-:Y:S01]  /*fe40*/  PLOP3.LUT P0, PT, PT, PT, PT, 0x80, 0x8 ;  /* 0x000000000008781c */ /* 0x000fe20003f0f070 */
[----:B------:R-:W-:Y:S02]  /*fe50*/  UIADD3 UR16, UPT, UPT, UR42, 0x1, URZ ;  /* 0x000000012a107890 */ /* 0x000fe4000fffe0ff */
[----:B------:R-:W-:Y:S02]  /*fe60*/  ULEA UR76, UR42, UR12, 0xa ;  /* 0x0000000c2a4c7291 */ /* 0x000fe4000f8e50ff */
[----:B------:R-:W-:Y:S01]  /*fe70*/  UISETP.NE.AND UP2, UPT, UR16, 0x6, UPT ;  /* 0x000000061000788c */ /* 0x000fe2000bf45270 */
[----:B------:R-:W-:Y:S01]  /*fe80*/  PLOP3.LUT P1, PT, PT, PT, UP1, 0x80, 0x8 ;  /* 0x000000000008781c */ /* 0x000fe20003f2f018 */
[----:B------:R-:W-:Y:S02]  /*fe90*/  ULEA UR74, UR42, UR11, 0xa ;  /* 0x0000000b2a4a7291 */ /* 0x000fe4000f8e50ff */
[----:B------:R-:W-:Y:S02]  /*fea0*/  USEL UR41, URZ, 0x1, UP2 ;  /* 0x00000001ff297887 */ /* 0x000fe40009000000 */
[----:B------:R-:W-:Y:S02]  /*feb0*/  USEL UR16, UR16, URZ, UP2 ;  /* 0x000000ff10107287 */ /* 0x000fe40009000000 */
[----:B------:R-:W-:Y:S02]  /*fec0*/  UIADD3 UR72, UPT, UPT, UR76, 0x2, URZ ;  /* 0x000000024c487890 */ /* 0x000fe4000fffe0ff */
[----:B------:R-:W-:Y:S01]  /*fed0*/  @UP1 ULEA UR40, UR16, UR4, 0x3 ;  /* 0x0000000410281291 */ /* 0x000fe2000f8e18ff */
[----:B------:R-:W-:Y:S01]  /*fee0*/  LOP3.LUT R0, R0, UR41, RZ, 0x3c, !PT ;  /* 0x0000002900007c12 */ /* 0x000fe2000f8e3cff */
[----:B------:R-:W-:Y:S02]  /*fef0*/  UIADD3 UR70, UPT, UPT, UR74, 0x2, URZ ;  /* 0x000000024a467890 */ /* 0x000fe4000fffe0ff */
[----:B------:R-:W-:Y:S01]  /*ff00*/  UIADD3 UR68, UPT, UPT, UR76, 0x4, URZ ;  /* 0x000000044c447890 */ /* 0x000fe2000fffe0ff */
[----:B-1----:R-:W-:Y:S01]  /*ff10*/  @P1 SHF.L.U32 R3, R0, 0x1f, RZ ;  /* 0x0000001f00031819 */ /* 0x002fe200000006ff */
[----:B------:R-:W-:Y:S02]  /*ff20*/  UIADD3 UR66, UPT, UPT, UR74, 0x4, URZ ;  /* 0x000000044a427890 */ /* 0x000fe4000fffe0ff */
[----:B------:R-:W-:Y:S01]  /*ff30*/  UIADD3 UR64, UPT, UPT, UR76, 0x6, URZ ;  /* 0x000000064c407890 */ /* 0x000fe2000fffe0ff */
[----:B------:R1:W2:Y:S01]  /*ff40*/  @P1 SYNCS.PHASECHK.TRANS64.TRYWAIT P0, [UR40], R3 ;  /* 0x00000003ff0015a7 */ /* 0x0002a20008001128 */
[----:B------:R-:W-:Y:S02]  /*ff50*/  UIADD3 UR62, UPT, UPT, UR74, 0x6, URZ ;  /* 0x000000064a3e7890 */ /* 0x000fe4000fffe0ff */
        /* <DEDUP_REMOVED lines=10> */
[----:B------:R-:W-:Y:S02]  /*10000*/  UIADD3 UR14, UPT, UPT, UR14, -0x1, URZ ;  /* 0xffffffff0e0e7890 */ /* 0x000fe4000fffe0ff */
[----:B------:R-:W-:Y:S01]  /*10010*/  UISETP.NE.AND UP1, UPT, UR15, UR7, UPT ;  /* 0x000000070f00728c */ /* 0x000fe2000bf25270 */
[----:B------:R-:W-:Y:S01]  /*10020*/  UMOV UR77, 0x40004040 ;  /* 0x40004040004d7882 */ /* 0x000fe20000000000 */
[----:B------:R-:W-:Y:S01]  /*10030*/  UMOV UR75, 0x40004040 ;  /* 0x40004040004b7882 */ /* 0x000fe20000000000 */
[----:B------:R-:W-:Y:S01]  /*10040*/  UMOV UR73, 0x40004040 ;  /* 0x4000404000497882 */ /* 0x000fe20000000000 */
[----:B------:R1:W-:Y:S01]  /*10050*/  UTCHMMA.2CTA gdesc[UR74], gdesc[UR76], tmem[UR9], tmem[UR38], idesc[UR39], UP3 ;  /* 0x00ff264c4a0075ea */ /* 0x0003e20009a00009 */
[----:B------:R-:W-:Y:S01]  /*10060*/  UPLOP3.LUT UP3, UPT, UPT, UPT, UPT, 0x80, 0x8 ;  /* 0x000000000008789c */ /* 0x000fe20003f6f070 */
[----:B------:R-:W-:Y:S01]  /*10070*/  UMOV UR71, 0x40004040 ;  /* 0x4000404000477882 */ /* 0x000fe20000000000 */
[----:B------:R-:W-:Y:S01]  /*10080*/  UMOV UR69, 0x40004040 ;  /* 0x4000404000457882 */ /* 0x000fe20000000000 */
[----:B------:R1:W-:Y:S01]  /*10090*/  UTCHMMA.2CTA gdesc[UR70], gdesc[UR72], tmem[UR9], tmem[UR34], idesc[UR35], UPT ;  /* 0x00ff2248460075ea */ /* 0x0003e2000ba00009 */
        /* <DEDUP_REMOVED lines=14> */
[----:B------:R-:W-:Y:S01]  /*10180*/  UMOV UR41, 0x40004040 ;  /* 0x4000404000297882 */ /* 0x000fe20000000000 */
[----:B------:R1:W-:Y:S01]  /*10190*/  UTCHMMA.2CTA gdesc[UR48], gdesc[UR52], tmem[UR9], tmem[UR24], idesc[UR25], UPT ;  /* 0x00ff1834300075ea */ /* 0x0003e2000ba00009 */
[----:B------:R1:W-:Y:S01]  /*101a0*/  UTCHMMA.2CTA gdesc[UR40], gdesc[UR46], tmem[UR9], tmem[UR22], idesc[UR23], UPT ;  /* 0x00ff162e280075ea */ /* 0x0003e2000ba00009 */
[----:B------:R1:W-:Y:S01]  /*101b0*/  UTCBAR.2CTA.MULTICAST [UR13], URZ, UR6 ;  /* 0x000000ff0d0073e9 */ /* 0x0003e20008200806 */
[----:B------:R-:W-:Y:S01]  /*101c0*/  UMOV UR42, UR16 ;  /* 0x00000010002a7c82 */ /* 0x000fe20008000000 */
[----:B------:R-:W-:Y:S05]  /*101d0*/  BRA.U UP1, `(.L_x_221) ;  /* 0xfffffffd01007547 */ /* 0x000fea000b83ffff */
[----:B------:R-:W-:Y:S05]  /*101e0*/  BRA.U UP0, `(.L_x_222) ;  /* 0x0000000100047547 */ /* 0x000fea000b800000 */
[----:B-1----:R-:W-:Y:S05]  /*101f0*/  BPT.TRAP 0x1 ;  /* 0x000000040000795c */ /* 0x002fea0000300000 */
.L_x_222:
[----:B--2---:R-:W-:Y:S01]  /*10200*/  ELECT P0, URZ, PT ;  /* 0x0000000000ff782f */ /* 0x004fe20003800000 */
[----:B------:R-:W-:Y:S01]  /*10210*/  UIADD3 UR8, UPT, UPT, UR8, 0x130, URZ ;  /* 0x0000013008087890 */ /* 0x000fe2000fffe0ff */
[----:B------:R-:W-:-:S11]  /*10220*/  UMOV UR15, UR7 ;  /* 0x00000007000f7c82 */ /* 0x000fd60008000000 */
[----:B-1----:R-:W-:-:S04]  /*10230*/  @P0 LOP3.LUT R3, R8, 0xffff, RZ, 0xc0, !PT ;  /* 0x0000ffff08030812 */ /* 0x002fc800078ec0ff */
[----:B------:R-:W-:-:S13]  /*10240*/  @P0 R2UR UR6, R3 ;  /* 0x00000000030602ca */ /* 0x000fda00000e0000 */
[----:B------:R1:W-:Y:S01]  /*10250*/  UTCBAR.2CTA.MULTICAST [UR8], URZ, UR6 ;  /* 0x000000ff080073e9 */ /* 0x0003e20008200806 */
[----:B------:R-:W-:Y:S01]  /*10260*/  NOP ;  /* 0x0000000000007918 */ /* 0x000fe20000000000 */
.L_x_216:
[----:B------:R-:W-:-:S11]  /*10270*/  UISETP.GE.AND UP0, UPT, UR10, 0x1, UPT ;  /* 0x000000010a00788c */ /* 0x000fd6000bf06270 */
[----:B------:R-:W-:-:S04]  /*10280*/  @UP0 UIADD3 UR7, UPT, UPT, UR18, 0x1, URZ ;  /* 0x0000000112070890 */ /* 0x000fc8000fffe0ff */
[----:B------:R-:W-:-:S04]  /*10290*/  @UP0 UISETP.NE.AND UP1, UPT, UR7, 0x4, UPT ;  /* 0x000000040700088c */ /* 0x000fc8000bf25270 */
[----:B-1----:R-:W-:Y:S02]  /*102a0*/  @UP0 USEL UR6, URZ, 0x1, UP1 ;  /* 0x00000001ff060887 */ /* 0x002fe40008800000 */
[----:B------:R-:W-:Y:S02]  /*102b0*/  @UP0 USEL UR18, UR7, URZ, UP1 ;  /* 0x000000ff07120287 */ /* 0x000fe40008800000 */
[----:B------:R-:W-:Y:S02]  /*102c0*/  @UP0 ULOP3.LUT UR19, UR19, UR6, URZ, 0x3c, !UPT ;  /* 0x0000000613130292 */ /* 0x000fe4000f8e3cff */
[----:B------:R-:W-:-:S09]  /*102d0*/  UISETP.NE.AND UP0, UPT, UR37, 0x8, UPT ;  /* 0x000000082500788c */ /* 0x000fd2000bf05270 */
[----:B------:R-:W-:Y:S05]  /*102e0*/  BRA.U UP0, `(.L_x_223) ;  /* 0x0000000100047547 */ /* 0x000fea000b800000 */
[----:B------:R-:W-:Y:S05]  /*102f0*/  BPT.TRAP 0x1 ;  /* 0x000000040000795c */ /* 0x000fea0000300000 */
.L_x_223:
[----:B------:R-:W-:Y:S01]  /*10300*/  ULEA UR6, UR17, UR4, 0x3 ;  /* 0x0000000411067291 */ /* 0x000fe2000f8e18ff */
[----:B------:R-:W-:-:S08]  /*10310*/  SHF.L.U32 R4, R2, 0x1f, RZ ;  /* 0x0000001f02047819 */ /* 0x000fd000000006ff */
[----:B------:R-:W1:Y:S02]  /*10320*/  SYNCS.PHASECHK.TRANS64.TRYWAIT P0, [UR6+0x190], R4 ;  /* 0x00019004ff0075a7 */ /* 0x000e640008001106 */
[----:B-1----:R-:W-:Y:S05]  /*10330*/  @!P0 BRA `(.L_x_224) ;  /* 0x0000001400208947 */ /* 0x002fea0003800000 */
.L_x_290:
[----:B------:R-:W-:-:S09]  /*10340*/  UIMAD UR7, UR17, 0x14, UR36 ;  /* 0x00000014110778a4 */ /* 0x000fd2000f8e0224 */
[----:B------:R-:W2:Y:S04]  /*10350*/  LDS R23, [UR7+0x8] ;  /* 0x00000807ff177984 */ /* 0x000ea80008000800 */
[----:B-1----:R-:W1:Y:S01]  /*10360*/  LDS R3, [UR7+0xc] ;  /* 0x00000c07ff037984 */ /* 0x002e620008000800 */
[----:B------:R-:W-:Y:S01]  /*10370*/  @!PT LDS RZ, [RZ] ;  /* 0x00000000fffff984 */ /* 0x000fe20000000800 */
[----:B------:R-:W-:Y:S01]  /*10380*/  @!PT LDS RZ, [RZ] ;  /* 0x00000000fffff984 */ /* 0x000fe20000000800 */
[----:B------:R-:W-:Y:S01]  /*10390*/  @!PT LDS RZ, [RZ] ;  /* 0x00000000fffff984 */ /* 0x000fe20000000800 */
[----:B------:R-:W-:Y:S01]  /*103a0*/  @!PT LDS RZ, [RZ] ;  /* 0x00000000fffff984 */ /* 0x000fe20000000800 */
[----:B------:R3:W-:Y:S06]  /*103b0*/  MEMBAR.ALL.CTA ;  /* 0x0000000000007992 */ /* 0x0007ec0000008000 */
[----:B---3--:R-:W3:Y:S01]  /*103c0*/  FENCE.VIEW.ASYNC.S ;  /* 0x00000000000073c6 */ /* 0x008ee20000000000 */
[----:B------:R-:W-:Y:S05]  /*103d0*/  BRA.U UP0, `(.L_x_225) ;  /* 0x0000000100047547 */ /* 0x000fea000b800000 */
[----:B------:R-:W-:Y:S05]  /*103e0*/  BPT.TRAP 0x1 ;  /* 0x000000040000795c */ /* 0x000fea0000300000 */
.L_x_225:
[----:B------:R-:W-:Y:S01]  /*103f0*/  UIADD3 UR6, UPT, UPT, UR6, 0x1d0, URZ ;  /* 0x000001d006067890 */ /* 0x000fe2000fffe0ff */
[----:B-1----:R-:W-:Y:S01]  /*10400*/  ISETP.NE.AND P0, PT, R3, RZ, PT ;  /* 0x000000ff0300720c */ /* 0x002fe20003f05270 */
[----:B------:R-:W-:Y:S02]  /*10410*/  UIADD3 UR17, UPT, UPT, UR17, 0x1, URZ ;  /* 0x0000000111117890 */ /* 0x000fe4000fffe0ff */
[----:B------:R-:W-:Y:S02]  /*10420*/  UPRMT UR6, UR5, 0x654, UR6 ;  /* 0x0000065405067896 */ /* 0x000fe40008000006 */
[----:B------:R-:W-:-:S04]  /*10430*/  UISETP.NE.AND UP0, UPT, UR17, 0x8, UPT ;  /* 0x000000081100788c */ /* 0x000fc8000bf05270 */
[----:B------:R-:W-:-:S03]  /*10440*/  USEL UR17, UR17, URZ, UP0 ;  /* 0x000000ff11117287 */ /* 0x000fc60008000000 */
[----:B---3--:R-:W-:Y:S01]  /*10450*/  SYNCS.ARRIVE.TRANS64.RED.A1T0 RZ, [UR6], RZ ;  /* 0x000000ffffff79a7 */ /* 0x008fe20008100406 */
[----:B------:R-:W-:-:S06]  /*10460*/  USEL UR6, URZ, 0x1, UP0 ;  /* 0x00000001ff067887 */ /* 0x000fcc0008000000 */
[----:B------:R-:W-:Y:S01]  /*10470*/  LOP3.LUT R2, R2, UR6, RZ, 0x3c, !PT ;  /* 0x0000000602027c12 */ /* 0x000fe2000f8e3cff */
[----:B------:R-:W-:Y:S06]  /*10480*/  @P0 BRA `(.L_x_226) ;  /* 0xfffffff400900947 */ /* 0x000fec000383ffff */
[----:B------:R-:W1:Y:S01]  /*10490*/  S2UR UR5, SR_CgaCtaId ;  /* 0x00000000000579c3 */ /* 0x000e620000008800 */
[----:B------:R-:W-:Y:S01]  /*104a0*/  ELECT P0, URZ, PT ;  /* 0x0000000000ff782f */ /* 0x000fe20003800000 */
[----:B------:R-:W-:Y:S01]  /*104b0*/  HFMA2 R0, -RZ, RZ, 0, 5.9604644775390625e-08 ;  /* 0x00000001ff007431 */ /* 0x000fe200000001ff */
[----:B------:R-:W-:-:S05]  /*104c0*/  UMOV UR6, 0x40 ;  /* 0x0000004000067882 */ /* 0x000fca0000000000 */
[----:B------:R-:W-:Y:S01]  /*104d0*/  UVIRTCOUNT.DEALLOC.SMPOOL 0x80 ;  /* 0x000000800000784c */ /* 0x000fe20000000000 */
[----:B------:R-:W-:Y:S02]  /*104e0*/  UISETP.NE.AND UP2, UPT, UR44, URZ, UPT ;  /* 0x000000ff2c00728c */ /* 0x000fe4000bf45270 */
[----:B-1----:R-:W-:-:S09]  /*104f0*/  ULEA UR5, UR5, UR6, 0x18 ;  /* 0x0000000605057291 */ /* 0x002fd2000f8ec0ff */
[----:B------:R1:W-:Y:S01]  /*10500*/  @P0 STS.U8 [UR5+0x1c], R0 ;  /* 0x00001c00ff000988 */ /* 0x0003e20008000005 */
[----:B------:R-:W-:Y:S05]  /*10510*/  BRA.U UP2, `(.L_x_227) ;  /* 0x0000000102d47547 */ /* 0x000fea000b800000 */
[----:B------:R-:W-:-:S04]  /*10520*/  UISETP.NE.AND UP0, UPT, UR37, URZ, UPT ;  /* 0x000000ff2500728c */ /* 0x000fc8000bf05270 */
[----:B------:R-:W-:-:S09]  /*10530*/  UISETP.NE.AND UP0, UPT, UR21, 0x4, !UP0 ;  /* 0x000000041500788c */ /* 0x000fd2000c705270 */
[----:B------:R-:W-:Y:S05]  /*10540*/  BRA.U UP0, `(.L_x_228) ;  /* 0x0000000100047547 */ /* 0x000fea000b800000 */
[----:B------:R-:W-:Y:S05]  /*10550*/  BPT.TRAP 0x1 ;  /* 0x000000040000795c */ /* 0x000fea0000300000 */
.L_x_228:
[----:B------:R-:W-:Y:S01]  /*10560*/  ULEA UR6, UR18, UR4, 0x3 ;  /* 0x0000000412067291 */ /* 0x000fe2000f8e18ff */
[----:B------:R-:W-:Y:S01]  /*10570*/  MOV R3, UR19 ;  /* 0x0000001300037c02 */ /* 0x000fe20008000f00 */
[----:B------:R-:W-:-:S03]  /*10580*/  UIADD3 UR18, UPT, UPT, UR18, 0x1, URZ ;  /* 0x0000000112127890 */ /* 0x000fc6000fffe0ff */
[----:B------:R-:W-:-:S04]  /*10590*/  SHF.L.U32 R3, R3, 0x1f, RZ ;  /* 0x0000001f03037819 */ /* 0x000fc800000006ff */
[----:B------:R-:W3:Y:S02]  /*105a0*/  SYNCS.PHASECHK.TRANS64.TRYWAIT P0, [UR6+0x150], R3 ;  /* 0x00015003ff0075a7 */ /* 0x000ee40008001106 */
[----:B---3--:R-:W-:Y:S05]  /*105b0*/  @!P0 BRA `(.L_x_229) ;  /* 0x0000001000988947 */ /* 0x008fea0003800000 */
.L_x_292:
[----:B------:R-:W-:Y:S05]  /*105c0*/  BRA.U UP0, `(.L_x_230) ;  /* 0x0000000100047547 */ /* 0x000fea000b800000 */
[----:B------:R-:W-:Y:S05]  /*105d0*/  BPT.TRAP 0x1 ;  /* 0x000000040000795c */ /* 0x000fea0000300000 */
.L_x_230:
[----:B------:R-:W-:-:S04]  /*105e0*/  UISETP.NE.AND UP1, UPT, UR18, 0x4, UPT ;  /* 0x000000041200788c */ /* 0x000fc8000bf25270 */
[----:B------:R-:W-:Y:S02]  /*105f0*/  USEL UR8, URZ, 0x1, UP1 ;  /* 0x00000001ff087887 */ /* 0x000fe40008800000 */
[----:B------:R-:W-:Y:S02]  /*10600*/  USEL UR6, UR18, URZ, UP1 ;  /* 0x000000ff12067287 */ /* 0x000fe40008800000 */
[----:B------:R-:W-:Y:S02]  /*10610*/  ULOP3.LUT UR8, UR19, UR8, URZ, 0x3c, !UPT ;  /* 0x0000000813087292 */ /* 0x000fe4000f8e3cff */
[----:B------:R-:W-:Y:S02]  /*10620*/  ULEA UR7, UR6, UR4, 0x3 ;  /* 0x0000000406077291 */ /* 0x000fe4000f8e18ff */
[----:B------:R-:W-:Y:S02]  /*10630*/  UIADD3 UR6, UPT, UPT, UR6, 0x1, URZ ;  /* 0x0000000106067890 */ /* 0x000fe4000fffe0ff */
[----:B-1----:R-:W-:-:S04]  /*10640*/  MOV R3, UR8 ;  /* 0x0000000800037c02 */ /* 0x002fc80008000f00 */
[----:B------:R-:W-:-:S04]  /*10650*/  SHF.L.U32 R3, R3, 0x1f, RZ ;  /* 0x0000001f03037819 */ /* 0x000fc800000006ff */
[----:B------:R-:W1:Y:S02]  /*10660*/  SYNCS.PHASECHK.TRANS64.TRYWAIT P0, [UR7+0x150], R3 ;  /* 0x00015003ff0075a7 */ /* 0x000e640008001107 */
[----:B-1----:R-:W-:Y:S05]  /*10670*/  @!P0 BRA `(.L_x_231) ;  /* 0x0000001000808947 */ /* 0x002fea0003800000 */
.L_x_294:
[----:B------:R-:W-:Y:S05]  /*10680*/  BRA.U UP0, `(.L_x_232) ;  /* 0x0000000100047547 */ /* 0x000fea000b800000 */
[----:B------:R-:W-:Y:S05]  /*10690*/  BPT.TRAP 0x1 ;  /* 0x000000040000795c */ /* 0x000fea0000300000 */
.L_x_232:
        /* <DEDUP_REMOVED lines=10> */
.L_x_296:
[----:B------:R-:W-:Y:S05]  /*10740*/  BRA.U UP0, `(.L_x_234) ;  /* 0x0000000100047547 */ /* 0x000fea000b800000 */
[----:B------:R-:W-:Y:S05]  /*10750*/  BPT.TRAP 0x1 ;  /* 0x000000040000795c */ /* 0x000fea0000300000 */
.L_x_234:
[----:B------:R-:W-:-:S04]  /*10760*/  UISETP.NE.AND UP0, UPT, UR6, 0x4, UPT ;  /* 0x000000040600788c */ /* 0x000fc8000bf05270 */
[----:B------:R-:W-:Y:S02]  /*10770*/  USEL UR7, URZ, 0x1, UP0 ;  /* 0x00000001ff077887 */ /* 0x000fe40008000000 */
[----:B------:R-:W-:Y:S02]  /*10780*/  USEL UR6, UR6, URZ, UP0 ;  /* 0x000000ff06067287 */ /* 0x000fe40008000000 */
[----:B------:R-:W-:Y:S02]  /*10790*/  ULOP3.LUT UR7, UR8, UR7, URZ, 0x3c, !UPT ;  /* 0x0000000708077292 */ /* 0x000fe4000f8e3cff */
[----:B------:R-:W-:-:S04]  /*107a0*/  ULEA UR6, UR6, UR4, 0x3 ;  /* 0x0000000406067291 */ /* 0x000fc8000f8e18ff */
[----:B------:R-:W-:Y:S02]  /*107b0*/  IMAD.U32 R2, RZ, RZ, UR7 ;  /* 0x00000007ff027e24 */ /* 0x000fe4000f8e00ff */
[----:B-1----:R-:W-:-:S03]  /*107c0*/  MOV R0, UR6 ;  /* 0x0000000600007c02 */ /* 0x002fc60008000f00 */
[----:B------:R-:W-:-:S04]  /*107d0*/  SHF.L.U32 R3, R2, 0x1f, RZ ;  /* 0x0000001f02037819 */ /* 0x000fc800000006ff */
[----:B------:R1:W3:Y:S03]  /*107e0*/  SYNCS.PHASECHK.TRANS64.TRYWAIT P0, [R0+URZ+0x150], R3 ;  /* 0x00015003000075a7 */ /* 0x0002e600080011ff */
[----:B---3--:R-:W-:Y:S05]  /*107f0*/  @!P0 NANOSLEEP.SYNCS 0x989680 ;  /* 0x009896800000895d */ /* 0x008fea0003900000 */
[----:B------:R-:W3:Y:S02]  /*10800*/  @!P0 SYNCS.PHASECHK.TRANS64 P0, [R0+URZ+0x150], R3 ;  /* 0x00015003000085a7 */ /* 0x000ee400080010ff */
[----:B---3--:R-:W-:Y:S05]  /*10810*/  @P0 BRA `(.L_x_235) ;  /* 0x0000000000200947 */ /* 0x008fea0003800000 */
.L_x_236:
[----:B---3--:R3:W4:Y:S02]  /*10820*/  SYNCS.PHASECHK.TRANS64.TRYWAIT P0, [R0+URZ+0x150], R3 ;  /* 0x00015003000075a7 */ /* 0x00872400080011ff */
[----:B----4-:R-:W-:Y:S05]  /*10830*/  @!P0 NANOSLEEP.SYNCS 0x989680 ;  /* 0x009896800000895d */ /* 0x010fea0003900000 */
[----:B------:R-:W4:Y:S02]  /*10840*/  @!P0 SYNCS.PHASECHK.TRANS64 P0, [R0+URZ+0x150], R3 ;  /* 0x00015003000085a7 */ /* 0x000f2400080010ff */
[----:B----4-:R-:W-:Y:S05]  /*10850*/  @!P0 BRA `(.L_x_236) ;  /* 0xfffffffc00f08947 */ /* 0x010fea000383ffff */
[----:B------:R-:W-:Y:S05]  /*10860*/  BRA `(.L_x_235) ;  /* 0x00000000000c7947 */ /* 0x000fea0003800000 */
.L_x_227:
[----:B------:R-:W-:-:S04]  /*10870*/  UIADD3 UR6, UPT, UPT, UR4, 0x180, URZ ;  /* 0x0000018004067890 */ /* 0x000fc8000fffe0ff */
[----:B------:R-:W-:-:S09]  /*10880*/  UPRMT UR6, UR43, 0x654, UR6 ;  /* 0x000006542b067896 */ /* 0x000fd20008000006 */
[----:B------:R-:W-:Y:S03]  /*10890*/  SYNCS.ARRIVE.TRANS64.RED.A1T0 RZ, [UR6], RZ ;  /* 0x000000ffffff79a7 */ /* 0x000fe60008100406 */
.L_x_235:
[----:B-1-3--:R-:W-:Y:S01]  /*108a0*/  SHF.L.U32 R3, RZ, 0x1f, RZ ;  /* 0x0000001fff037819 */ /* 0x00afe200000006ff */
[----:B------:R-:W-:Y:S01]  /*108b0*/  UIADD3 UR6, UPT, UPT, UR4, 0x180, URZ ;  /* 0x0000018004067890 */ /* 0x000fe2000fffe0ff */
[----:B------:R-:W-:Y:S02]  /*108c0*/  PLOP3.LUT P0, PT, PT, PT, UP2, 0x80, 0x8 ;  /* 0x000000000008781c */ /* 0x000fe40003f0f028 */
[----:B------:R-:W1:Y:S02]  /*108d0*/  SYNCS.PHASECHK.TRANS64.TRYWAIT P1, [UR4+0x180], R3 ;  /* 0x00018003ff0075a7 */ /* 0x000e640008021104 */
[----:B-1----:R-:W-:Y:S09]  /*108e0*/  @!P1 BRA `(.L_x_237) ;  /* 0x0000001000149947 */ /* 0x002ff20003800000 */
.L_x_298:
[----:B------:R-:W-:Y:S01]  /*108f0*/  @!UP2 UPRMT UR6, UR43, 0x654, UR6 ;  /* 0x000006542b06a896 */ /* 0x000fe20008000006 */
[----:B------:R-:W-:Y:S01]  /*10900*/  UMOV UR8, 0xffff ;  /* 0x0000ffff00087882 */ /* 0x000fe20000000000 */
[----:B------:R-:W-:-:S07]  /*10910*/  UMOV UR4, 0x1 ;  /* 0x0000000100047882 */ /* 0x000fce0000000000 */
[----:B------:R-:W-:Y:S01]  /*10920*/  @!P0 SYNCS.ARRIVE.TRANS64.RED.A1T0 RZ, [UR6], RZ ;  /* 0x000000ffffff89a7 */ /* 0x000fe20008100406 */
[----:B------:R-:W-:Y:S01]  /*10930*/  NOP ;  /* 0x0000000000007918 */ /* 0x000fe20000000000 */
[----:B-1----:R-:W1:Y:S01]  /*10940*/  LDS R0, [UR5+0x14] ;  /* 0x00001405ff007984 */ /* 0x002e620008000800 */
[----:B------:R-:W-:-:S04]  /*10950*/  ULOP3.LUT UR6, UR20, 0xffff, URZ, 0xc0, !UPT ;  /* 0x0000ffff14067892 */ /* 0x000fc8000f8ec0ff */
[----:B------:R-:W-:-:S04]  /*10960*/  USHF.R.U32.HI UR6, URZ, 0x5, UR6 ;  /* 0x00000005ff067899 */ /* 0x000fc80008011606 */
[----:B------:R-:W-:Y:S02]  /*10970*/  USHF.L.U32 UR8, UR8, UR6, URZ ;  /* 0x0000000608087299 */ /* 0x000fe400080006ff */
[----:B------:R-:W-:-:S04]  /*10980*/  USHF.L.U32 UR4, UR4, UR6, URZ ;  /* 0x0000000604047299 */ /* 0x000fc800080006ff */
[----:B-1----:R-:W-:-:S04]  /*10990*/  LOP3.LUT R0, R0, UR8, RZ, 0xc0, !PT ;  /* 0x0000000800007c12 */ /* 0x002fc8000f8ec0ff */
[----:B------:R-:W-:-:S13]  /*109a0*/  ISETP.NE.AND P0, PT, R0, UR8, PT ;  /* 0x0000000800007c0c */ /* 0x000fda000bf05270 */
[----:B------:R-:W-:Y:S05]  /*109b0*/  @P0 BRA `(.L_x_238) ;  /* 0x0000000000580947 */ /* 0x000fea0003800000 */
[----:B------:R-:W1:Y:S02]  /*109c0*/  LDS R0, [UR5+0x18] ;  /* 0x00001805ff007984 */ /* 0x000e640008000800 */
[----:B-1----:R-:W-:-:S04]  /*109d0*/  LOP3.LUT R0, R0, UR4, RZ, 0xc0, !PT ;  /* 0x0000000400007c12 */ /* 0x002fc8000f8ec0ff */
[----:B------:R-:W-:-:S13]  /*109e0*/  ISETP.NE.AND P0, PT, R0, UR4, PT ;  /* 0x0000000400007c0c */ /* 0x000fda000bf05270 */
[----:B------:R-:W-:Y:S05]  /*109f0*/  @P0 BRA `(.L_x_239) ;  /* 0x00000000003c0947 */ /* 0x000fea0003800000 */
[----:B------:R-:W1:Y:S01]  /*10a00*/  S2R R2, SR_LANEID ;  /* 0x0000000000027919 */ /* 0x000e620000000000 */
[----:B------:R-:W-:Y:S01]  /*10a10*/  ULOP3.LUT UR8, URZ, UR8, URZ, 0x33, !UPT ;  /* 0x00000008ff087292 */ /* 0x000fe2000f8e33ff */
[----:B------:R-:W-:Y:S01]  /*10a20*/  LOP3.LUT R4, RZ, UR4, RZ, 0x33, !PT ;  /* 0x00000004ff047c12 */ /* 0x000fe2000f8e33ff */
[----:B------:R-:W-:Y:S02]  /*10a30*/  VOTEU.ANY UR7, UPT, PT ;  /* 0x0000000000077886 */ /* 0x000fe400038e0100 */
[----:B------:R-:W-:Y:S01]  /*10a40*/  UFLO.U32 UR7, UR7 ;  /* 0x00000007000772bd */ /* 0x000fe200080e0000 */
[----:B------:R-:W3:Y:S01]  /*10a50*/  REDUX UR4, R4 ;  /* 0x00000000040473c4 */ /* 0x000ee20000000000 */
[----:B------:R-:W-:-:S06]  /*10a60*/  IMAD.U32 R0, RZ, RZ, UR8 ;  /* 0x00000008ff007e24 */ /* 0x000fcc000f8e00ff */
[----:B------:R4:W-:Y:S01]  /*10a70*/  UTCATOMSWS.AND URZ, UR8 ;  /* 0x0000000800ff79e3 */ /* 0x0009e20008000000 */
[----:B------:R-:W5:Y:S01]  /*10a80*/  REDUX UR6, R0 ;  /* 0x00000000000673c4 */ /* 0x000f620000000000 */
[----:B-1----:R-:W-:Y:S01]  /*10a90*/  ISETP.EQ.U32.AND P0, PT, R2, UR7, PT ;  /* 0x0000000702007c0c */ /* 0x002fe2000bf02070 */
[----:B---3--:R-:W-:Y:S01]  /*10aa0*/  IMAD.U32 R2, RZ, RZ, UR4 ;  /* 0x00000004ff027e24 */ /* 0x008fe2000f8e00ff */
[----:B-----5:R-:W-:-:S11]  /*10ab0*/  MOV R3, UR6 ;  /* 0x0000000600037c02 */ /* 0x020fd60008000f00 */
[----:B------:R4:W-:Y:S04]  /*10ac0*/  @P0 ATOMS.AND RZ, [UR5+0x14], R3 ;  /* 0x00001403ffff098c */ /* 0x0009e8000a800005 */
[----:B------:R4:W-:Y:S01]  /*10ad0*/  @P0 ATOMS.AND RZ, [UR5+0x18], R2 ;  /* 0x00001802ffff098c */ /* 0x0009e2000a800005 */
[----:B------:R-:W-:Y:S05]  /*10ae0*/  BRA `(.L_x_240) ;  /* 0x0000000000147947 */ /* 0x000fea0003800000 */
.L_x_239:
[----:B------:R-:W-:Y:S02]  /*10af0*/  MOV R2, 0x10b10 ;  /* 0x00010b1000027802 */ /* 0x000fe40000000f00 */
[----:B--2---:R-:W-:Y:S05]  /*10b00*/  CALL.REL.NOINC `($__internal_0_$__cuda_sm10x_tcgen05_guardrail_trap_col_being_dealloced_not_returned_by_alloc) ;  /* 0x0000000c00a47944 */ /* 0x004fea0003c00000 */
[----:B------:R-:W-:Y:S05]  /*10b10*/  BRA `(.L_x_240) ;  /* 0x0000000000087947 */ /* 0x000fea0003800000 */
.L_x_238:
[----:B------:R-:W-:Y:S02]  /*10b20*/  MOV R2, 0x10b40 ;  /* 0x00010b4000027802 */ /* 0x000fe40000000f00 */
[----:B--2---:R-:W-:Y:S05]  /*10b30*/  CALL.REL.NOINC `($__internal_2_$__cuda_sm10x_tcgen05_guardrail_trap_unallocated_columns_being_dealloced) ;  /* 0x0000000c00b07944 */ /* 0x004fea0003c00000 */
.L_x_240:
[----:B------:R-:W-:Y:S01]  /*10b40*/  NOP ;  /* 0x0000000000007918 */ /* 0x000fe20000000000 */
[----:B----4-:R-:W-:Y:S05]  /*10b50*/  EXIT ;  /* 0x000000000000794d */ /* 0x010fea0003800000 */
.L_x_34:
[----:B------:R-:W-:-:S07]  /*10b60*/  MOV R0, UR17 ;  /* 0x0000001100007c02 */ /* 0x000fce0008000f00 */
.L_x_241:
[----:B--2---:R2:W3:Y:S02]  /*10b70*/  SYNCS.PHASECHK.TRANS64.TRYWAIT P0, [R0+URZ+0x30], R3 ;  /* 0x00003003000075a7 */ /* 0x0044e400080011ff */
[----:B---3--:R-:W-:Y:S05]  /*10b80*/  @!P0 NANOSLEEP.SYNCS 0x989680 ;  /* 0x009896800000895d */ /* 0x008fea0003900000 */
[----:B------:R-:W3:Y:S02]  /*10b90*/  @!P0 SYNCS.PHASECHK.TRANS64 P0, [R0+URZ+0x30], R3 ;  /* 0x00003003000085a7 */ /* 0x000ee400080010ff */
[----:B---3--:R-:W-:Y:S05]  /*10ba0*/  @!P0 BRA `(.L_x_241) ;  /* 0xfffffffc00f08947 */ /* 0x008fea000383ffff */
[----:B------:R-:W-:Y:S05]  /*10bb0*/  BRA `(.L_x_33) ;  /* 0xffffff3400d87947 */ /* 0x000fea000383ffff */
.L_x_41:
[----:B-1----:R-:W-:-:S07]  /*10bc0*/  MOV R0, UR9 ;  /* 0x0000000900007c02 */ /* 0x002fce0008000f00 */
.L_x_242:
[----:B-1----:R1:W2:Y:S02]  /*10bd0*/  SYNCS.PHASECHK.TRANS64.TRYWAIT P0, [R0+URZ+0x30], R3 ;  /* 0x00003003000075a7 */ /* 0x0022a400080011ff */
[----:B--2---:R-:W-:Y:S05]  /*10be0*/  @!P0 NANOSLEEP.SYNCS 0x989680 ;  /* 0x009896800000895d */ /* 0x004fea0003900000 */
[----:B------:R-:W2:Y:S02]  /*10bf0*/  @!P0 SYNCS.PHASECHK.TRANS64 P0, [R0+URZ+0x30], R3 ;  /* 0x00003003000085a7 */ /* 0x000ea400080010ff */
[----:B--2---:R-:W-:Y:S05]  /*10c00*/  @!P0 BRA `(.L_x_242) ;  /* 0xfffffffc00f08947 */ /* 0x004fea000383ffff */
[----:B------:R-:W-:Y:S05]  /*10c10*/  BRA `(.L_x_40) ;  /* 0xffffff38009c7947 */ /* 0x000fea000383ffff */
.L_x_47:
[----:B------:R-:W-:-:S07]  /*10c20*/  MOV R0, UR4 ;  /* 0x0000000400007c02 */ /* 0x000fce0008000f00 */
.L_x_243:
[----:B-1----:R1:W2:Y:S02]  /*10c30*/  SYNCS.PHASECHK.TRANS64.TRYWAIT P0, [R0+URZ+0x190], R3 ;  /* 0x00019003000075a7 */ /* 0x0022a400080011ff */
[----:B--2---:R-:W-:Y:S05]  /*10c40*/  @!P0 NANOSLEEP.SYNCS 0x989680 ;  /* 0x009896800000895d */ /* 0x004fea0003900000 */
[----:B------:R-:W2:Y:S02]  /*10c50*/  @!P0 SYNCS.PHASECHK.TRANS64 P0, [R0+URZ+0x190], R3 ;  /* 0x00019003000085a7 */ /* 0x000ea400080010ff */
[----:B--2---:R-:W-:Y:S05]  /*10c60*/  @!P0 BRA `(.L_x_243) ;  /* 0xfffffffc00f08947 */ /* 0x004fea000383ffff */
[----:B------:R-:W-:Y:S05]  /*10c70*/  BRA `(.L_x_244) ;  /* 0xffffff3c004c7947 */ /* 0x000fea000383ffff */
.L_x_50:
[----:B------:R-:W-:-:S07]  /*10c80*/  MOV R0, UR4 ;  /* 0x0000000400007c02 */ /* 0x000fce0008000f00 */
.L_x_245:
[----:B-1----:R1:W2:Y:S02]  /*10c90*/  SYNCS.PHASECHK.TRANS64.TRYWAIT P0, [R0+URZ], R3 ;  /* 0x00000003000075a7 */ /* 0x0022a400080011ff */
[----:B--2---:R-:W-:Y:S05]  /*10ca0*/  @!P0 NANOSLEEP.SYNCS 0x989680 ;  /* 0x009896800000895d */ /* 0x004fea0003900000 */
[----:B------:R-:W2:Y:S02]  /*10cb0*/  @!P0 SYNCS.PHASECHK.TRANS64 P0, [R0+URZ], R3 ;  /* 0x00000003000085a7 */ /* 0x000ea400080010ff */
[----:B--2---:R-:W-:Y:S05]  /*10cc0*/  @!P0 BRA `(.L_x_245) ;  /* 0xfffffffc00f08947 */ /* 0x004fea000383ffff */
[----:B------:R-:W-:Y:S05]  /*10cd0*/  BRA `(.L_x_246) ;  /* 0xffffff3c00b47947 */ /* 0x000fea000383ffff */
.L_x_51:
[----:B------:R-:W-:-:S07]  /*10ce0*/  MOV R0, UR4 ;  /* 0x0000000400007c02 */ /* 0x000fce0008000f00 */
.L_x_247:
[----:B-1----:R1:W2:Y:S02]  /*10cf0*/  SYNCS.PHASECHK.TRANS64.TRYWAIT P0, [R0+URZ], R3 ;  /* 0x00000003000075a7 */ /* 0x0022a400080011ff */
[----:B--2---:R-:W-:Y:S05]  /*10d00*/  @!P0 NANOSLEEP.SYNCS 0x989680 ;  /* 0x009896800000895d */ /* 0x004fea0003900000 */
[----:B------:R-:W2:Y:S02]  /*10d10*/  @!P0 SYNCS.PHASECHK.TRANS64 P0, [R0+URZ], R3 ;  /* 0x00000003000085a7 */ /* 0x000ea400080010ff */
[----:B--2---:R-:W-:Y:S05]  /*10d20*/  @!P0 BRA `(.L_x_247) ;  /* 0xfffffffc00f08947 */ /* 0x004fea000383ffff */
[----:B------:R-:W-:Y:S05]  /*10d30*/  BRA `(.L_x_248) ;  /* 0xffffff3c00c07947 */ /* 0x000fea000383ffff */
.L_x_52:
[----:B------:R-:W-:-:S07]  /*10d40*/  MOV R0, UR4 ;  /* 0x0000000400007c02 */ /* 0x000fce0008000f00 */
.L_x_249:
[----:B-1----:R1:W2:Y:S02]  /*10d50*/  SYNCS.PHASECHK.TRANS64.TRYWAIT P0, [R0+URZ], R3 ;  /* 0x00000003000075a7 */ /* 0x0022a400080011ff */
[----:B--2---:R-:W-:Y:S05]  /*10d60*/  @!P0 NANOSLEEP.SYNCS 0x989680 ;  /* 0x009896800000895d */ /* 0x004fea0003900000 */
[----:B------:R-:W2:Y:S02]  /*10d70*/  @!P0 SYNCS.PHASECHK.TRANS64 P0, [R0+URZ], R3 ;  /* 0x00000003000085a7 */ /* 0x000ea400080010ff */
[----:B--2---:R-:W-:Y:S05]  /*10d80*/  @!P0 BRA `(.L_x_249) ;  /* 0xfffffffc00f08947 */ /* 0x004fea000383ffff */
[----:B------:R-:W-:Y:S05]  /*10d90*/  BRA `(.L_x_250) ;  /* 0xffffff3c00cc7947 */ /* 0x000fea000383ffff */
.L_x_53:
[----:B------:R-:W-:-:S07]  /*10da0*/  MOV R0, UR4 ;  /* 0x0000000400007c02 */ /* 0x000fce0008000f00 */
.L_x_251:
[----:B-1----:R1:W2:Y:S02]  /*10db0*/  SYNCS.PHASECHK.TRANS64.TRYWAIT P0, [R0+URZ], R3 ;  /* 0x00000003000075a7 */ /* 0x0022a400080011ff */
[----:B--2---:R-:W-:Y:S05]  /*10dc0*/  @!P0 NANOSLEEP.SYNCS 0x989680 ;  /* 0x009896800000895d */ /* 0x004fea0003900000 */
[----:B------:R-:W2:Y:S02]  /*10dd0*/  @!P0 SYNCS.PHASECHK.TRANS64 P0, [R0+URZ], R3 ;  /* 0x00000003000085a7 */ /* 0x000ea400080010ff */
[----:B--2---:R-:W-:Y:S05]  /*10de0*/  @!P0 BRA `(.L_x_251) ;  /* 0xfffffffc00f08947 */ /* 0x004fea000383ffff */
[----:B------:R-:W-:Y:S05]  /*10df0*/  BRA `(.L_x_252) ;  /* 0xffffff3c00d87947 */ /* 0x000fea000383ffff */
.L_x_54:
[----:B------:R-:W-:-:S07]  /*10e00*/  MOV R0, UR4 ;  /* 0x0000000400007c02 */ /* 0x000fce0008000f00 */
.L_x_253:
[----:B-1----:R1:W2:Y:S02]  /*10e10*/  SYNCS.PHASECHK.TRANS64.TRYWAIT P0, [R0+URZ], R3 ;  /* 0x00000003000075a7 */ /* 0x0022a400080011ff */
[----:B--2---:R-:W-:Y:S05]  /*10e20*/  @!P0 NANOSLEEP.SYNCS 0x989680 ;  /* 0x009896800000895d */ /* 0x004fea0003900000 */
[----:B------:R-:W2:Y:S02]  /*10e30*/  @!P0 SYNCS.PHASECHK.TRANS64 P0, [R0+URZ], R3 ;  /* 0x00000003000085a7 */ /* 0x000ea400080010ff */
[----:B--2---:R-:W-:Y:S05]  /*10e40*/  @!P0 BRA `(.L_x_253) ;  /* 0xfffffffc00f08947 */ /* 0x004fea000383ffff */
[----:B------:R-:W-:Y:S05]  /*10e50*/  BRA `(.L_x_254) ;  /* 0xffffff3c00e47947 */ /* 0x000fea000383ffff */
.L_x_69:
[----:B------:R-:W-:-:S07]  /*10e60*/  MOV R20, UR4 ;  /* 0x0000000400147c02 */ /* 0x000fce0008000f00 */
.L_x_255:
[----:B-1----:R1:W2:Y:S02]  /*10e70*/  SYNCS.PHASECHK.TRANS64.TRYWAIT P0, [R20+URZ+0xf0], R15 ;  /* 0x0000f00f140075a7 */ /* 0x0022a400080011ff */
[----:B--2---:R-:W-:Y:S05]  /*10e80*/  @!P0 NANOSLEEP.SYNCS 0x989680 ;  /* 0x009896800000895d */ /* 0x004fea0003900000 */
[----:B------:R-:W2:Y:S02]  /*10e90*/  @!P0 SYNCS.PHASECHK.TRANS64 P0, [R20+URZ+0xf0], R15 ;  /* 0x0000f00f140085a7 */ /* 0x000ea400080010ff */
[----:B--2---:R-:W-:Y:S05]  /*10ea0*/  @!P0 BRA `(.L_x_255) ;  /* 0xfffffffc00f08947 */ /* 0x004fea000383ffff */
[----:B------:R-:W-:Y:S05]  /*10eb0*/  BRA `(.L_x_256) ;  /* 0xffffff5800d87947 */ /* 0x000fea000383ffff */
.L_x_85:
[----:B------:R-:W-:-:S07]  /*10ec0*/  MOV R11, UR4 ;  /* 0x00000004000b7c02 */ /* 0x000fce0008000f00 */
.L_x_257:
[----:B-1----:R1:W2:Y:S02]  /*10ed0*/  SYNCS.PHASECHK.TRANS64.TRYWAIT P0, [R11+URZ+0xf0], R2 ;  /* 0x0000f0020b0075a7 */ /* 0x0022a400080011ff */
[----:B--2---:R-:W-:Y:S05]  /*10ee0*/  @!P0 NANOSLEEP.SYNCS 0x989680 ;  /* 0x009896800000895d */ /* 0x004fea0003900000 */
[----:B------:R-:W2:Y:S02]  /*10ef0*/  @!P0 SYNCS.PHASECHK.TRANS64 P0, [R11+URZ+0xf0], R2 ;  /* 0x0000f0020b0085a7 */ /* 0x000ea400080010ff */
[----:B--2---:R-:W-:Y:S05]  /*10f00*/  @!P0 BRA `(.L_x_257) ;  /* 0xfffffffc00f08947 */ /* 0x004fea000383ffff */
[----:B------:R-:W-:Y:S05]  /*10f10*/  BRA `(.L_x_258) ;  /* 0xffffff7400c87947 */ /* 0x000fea000383ffff */
.L_x_94:
[----:B--2---:R2:W4:Y:S02]  /*10f20*/  SYNCS.PHASECHK.TRANS64.TRYWAIT P0, [R15+URZ+0xa8], R6 ;  /* 0x0000a8060f0075a7 */ /* 0x00452400080011ff */
[----:B----4-:R-:W-:Y:S05]  /*10f30*/  @!P0 NANOSLEEP.SYNCS 0x989680 ;  /* 0x009896800000895d */ /* 0x010fea0003900000 */
[----:B------:R-:W4:Y:S02]  /*10f40*/  @!P0 SYNCS.PHASECHK.TRANS64 P0, [R15+URZ+0xa8], R6 ;  /* 0x0000a8060f0085a7 */ /* 0x000f2400080010ff */
[----:B----4-:R-:W-:Y:S05]  /*10f50*/  @!P0 BRA `(.L_x_94) ;  /* 0xfffffffc00f08947 */ /* 0x010fea000383ffff */
[----:B------:R-:W-:Y:S05]  /*10f60*/  BRA `(.L_x_91) ;  /* 0xffffff7c00dc7947 */ /* 0x000fea000383ffff */
.L_x_98:
[----:B------:R-:W-:Y:S07]  /*10f70*/  MOV R0, UR24 ;  /* 0x0000001800007c02 */ /* 0x000fee0008000f00 */
.L_x_259:
[----:B------:R1:W1:Y:S02]  /*10f80*/  SYNCS.PHASECHK.TRANS64.TRYWAIT P0, [R0+URZ+0x80], R5 ;  /* 0x00008005000075a7 */ /* 0x00026400080011ff */
[----:B-1----:R-:W-:Y:S05]  /*10f90*/  @!P0 NANOSLEEP.SYNCS 0x989680 ;  /* 0x009896800000895d */ /* 0x002fea0003900000 */
[----:B------:R-:W1:Y:S02]  /*10fa0*/  @!P0 SYNCS.PHASECHK.TRANS64 P0, [R0+URZ+0x80], R5 ;  /* 0x00008005000085a7 */ /* 0x000e6400080010ff */
[----:B-1----:R-:W-:Y:S05]  /*10fb0*/  @!P0 BRA `(.L_x_259) ;  /* 0xfffffffc00f08947 */ /* 0x002fea000383ffff */
[----:B------:R-:W-:Y:S05]  /*10fc0*/  BRA `(.L_x_260) ;  /* 0xffffff8000607947 */ /* 0x000fea000383ffff */
.L_x_104:
[----:B------:R-:W-:Y:S07]  /*10fd0*/  MOV R0, UR24 ;  /* 0x0000001800007c02 */ /* 0x000fee0008000f00 */
.L_x_261:
[----:B-1----:R1:W4:Y:S02]  /*10fe0*/  SYNCS.PHASECHK.TRANS64.TRYWAIT P0, [R0+URZ+0x88], R5 ;  /* 0x00008805000075a7 */ /* 0x00232400080011ff */
[----:B----4-:R-:W-:Y:S05]  /*10ff0*/  @!P0 NANOSLEEP.SYNCS 0x989680 ;  /* 0x009896800000895d */ /* 0x010fea0003900000 */
[----:B------:R-:W4:Y:S02]  /*11000*/  @!P0 SYNCS.PHASECHK.TRANS64 P0, [R0+URZ+0x88], R5 ;  /* 0x00008805000085a7 */ /* 0x000f2400080010ff */
[----:B----4-:R-:W-:Y:S05]  /*11010*/  @!P0 BRA `(.L_x_261) ;  /* 0xfffffffc00f08947 */ /* 0x010fea000383ffff */
[----:B------:R-:W-:Y:S05]  /*11020*/  BRA `(.L_x_262) ;  /* 0xffffff8000b87947 */ /* 0x000fea000383ffff */
.L_x_110:
[----:B-1--4-:R-:W-:Y:S07]  /*11030*/  MOV R0, UR24 ;  /* 0x0000001800007c02 */ /* 0x012fee0008000f00 */
.L_x_263:
[----:B-1----:R1:W4:Y:S02]  /*11040*/  SYNCS.PHASECHK.TRANS64.TRYWAIT P0, [R0+URZ+0x90], R5 ;  /* 0x00009005000075a7 */ /* 0x00232400080011ff */
[----:B----4-:R-:W-:Y:S05]  /*11050*/  @!P0 NANOSLEEP.SYNCS 0x989680 ;  /* 0x009896800000895d */ /* 0x010fea0003900000 */
[----:B------:R-:W4:Y:S02]  /*11060*/  @!P0 SYNCS.PHASECHK.TRANS64 P0, [R0+URZ+0x90], R5 ;  /* 0x00009005000085a7 */ /* 0x000f2400080010ff */
[----:B----4-:R-:W-:Y:S05]  /*11070*/  @!P0 BRA `(.L_x_263) ;  /* 0xfffffffc00f08947 */ /* 0x010fea000383ffff */
[----:B------:R-:W-:Y:S05]  /*11080*/  BRA `(.L_x_264) ;  /* 0xffffff8400107947 */ /* 0x000fea000383ffff */
.L_x_116:
[----:B-1--4-:R-:W-:Y:S07]  /*11090*/  MOV R0, UR24 ;  /* 0x0000001800007c02 */ /* 0x012fee0008000f00 */
.L_x_265:
[----:B-1----:R1:W4:Y:S02]  /*110a0*/  SYNCS.PHASECHK.TRANS64.TRYWAIT P0, [R0+URZ+0x98], R5 ;  /* 0x00009805000075a7 */ /* 0x00232400080011ff */
[----:B----4-:R-:W-:Y:S05]  /*110b0*/  @!P0 NANOSLEEP.SYNCS 0x989680 ;  /* 0x009896800000895d */ /* 0x010fea0003900000 */
[----:B------:R-:W4:Y:S02]  /*110c0*/  @!P0 SYNCS.PHASECHK.TRANS64 P0, [R0+URZ+0x98], R5 ;  /* 0x00009805000085a7 */ /* 0x000f2400080010ff */
[----:B----4-:R-:W-:Y:S05]  /*110d0*/  @!P0 BRA `(.L_x_265) ;  /* 0xfffffffc00f08947 */ /* 0x010fea000383ffff */
[----:B------:R-:W-:Y:S05]  /*110e0*/  BRA `(.L_x_266) ;  /* 0xffffff8400687947 */ /* 0x000fea000383ffff */
.L_x_122:
[----:B----4-:R-:W-:Y:S07]  /*110f0*/  MOV R0, UR8 ;  /* 0x0000000800007c02 */ /* 0x010fee0008000f00 */
.L_x_267:
[----:B-1----:R1:W4:Y:S02]  /*11100*/  SYNCS.PHASECHK.TRANS64.TRYWAIT P0, [R0+URZ+0x190], R5 ;  /* 0x00019005000075a7 */ /* 0x00232400080011ff */
[----:B----4-:R-:W-:Y:S05]  /*11110*/  @!P0 NANOSLEEP.SYNCS 0x989680 ;  /* 0x009896800000895d */ /* 0x010fea0003900000 */
[----:B------:R-:W4:Y:S02]  /*11120*/  @!P0 SYNCS.PHASECHK.TRANS64 P0, [R0+URZ+0x190], R5 ;  /* 0x00019005000085a7 */ /* 0x000f2400080010ff */
[----:B----4-:R-:W-:Y:S05]  /*11130*/  @!P0 BRA `(.L_x_267) ;  /* 0xfffffffc00f08947 */ /* 0x010fea000383ffff */
[----:B------:R-:W-:Y:S05]  /*11140*/  BRA `(.L_x_268) ;  /* 0xffffff8400d07947 */ /* 0x000fea000383ffff */
.L_x_126:
[----:B------:R-:W-:-:S07]  /*11150*/  MOV R0, UR24 ;  /* 0x0000001800007c02 */ /* 0x000fce0008000f00 */
.L_x_269:
[----:B-1----:R1:W2:Y:S02]  /*11160*/  SYNCS.PHASECHK.TRANS64.TRYWAIT P0, [R0+URZ+0x80], R3 ;  /* 0x00008003000075a7 */ /* 0x0022a400080011ff */
[----:B--2---:R-:W-:Y:S05]  /*11170*/  @!P0 NANOSLEEP.SYNCS 0x989680 ;  /* 0x009896800000895d */ /* 0x004fea0003900000 */
[----:B------:R-:W2:Y:S02]  /*11180*/  @!P0 SYNCS.PHASECHK.TRANS64 P0, [R0+URZ+0x80], R3 ;  /* 0x00008003000085a7 */ /* 0x000ea400080010ff */
[----:B--2---:R-:W-:Y:S05]  /*11190*/  @!P0 BRA `(.L_x_269) ;  /* 0xfffffffc00f08947 */ /* 0x004fea000383ffff */
[----:B------:R-:W-:Y:S05]  /*111a0*/  BRA `(.L_x_270) ;  /* 0xffffff88003c7947 */ /* 0x000fea000383ffff */
.L_x_128:
[----:B-1----:R-:W-:-:S07]  /*111b0*/  MOV R0, UR24 ;  /* 0x0000001800007c02 */ /* 0x002fce0008000f00 */
.L_x_271:
[----:B-1----:R1:W2:Y:S02]  /*111c0*/  SYNCS.PHASECHK.TRANS64.TRYWAIT P0, [R0+URZ+0x88], R3 ;  /* 0x00008803000075a7 */ /* 0x0022a400080011ff */
[----:B--2---:R-:W-:Y:S05]  /*111d0*/  @!P0 NANOSLEEP.SYNCS 0x989680 ;  /* 0x009896800000895d */ /* 0x004fea0003900000 */
[----:B------:R-:W2:Y:S02]  /*111e0*/  @!P0 SYNCS.PHASECHK.TRANS64 P0, [R0+URZ+0x88], R3 ;  /* 0x00008803000085a7 */ /* 0x000ea400080010ff */
[----:B--2---:R-:W-:Y:S05]  /*111f0*/  @!P0 BRA `(.L_x_271) ;  /* 0xfffffffc00f08947 */ /* 0x004fea000383ffff */
[----:B------:R-:W-:Y:S05]  /*11200*/  BRA `(.L_x_272) ;  /* 0xffffff8800347947 */ /* 0x000fea000383ffff */
.L_x_130:
[----:B-1----:R-:W-:-:S07]  /*11210*/  MOV R0, UR24 ;  /* 0x0000001800007c02 */ /* 0x002fce0008000f00 */
.L_x_273:
[----:B-1----:R1:W2:Y:S02]  /*11220*/  SYNCS.PHASECHK.TRANS64.TRYWAIT P0, [R0+URZ+0x90], R3 ;  /* 0x00009003000075a7 */ /* 0x0022a400080011ff */
[----:B--2---:R-:W-:Y:S05]  /*11230*/  @!P0 NANOSLEEP.SYNCS 0x989680 ;  /* 0x009896800000895d */ /* 0x004fea0003900000 */
[----:B------:R-:W2:Y:S02]  /*11240*/  @!P0 SYNCS.PHASECHK.TRANS64 P0, [R0+URZ+0x90], R3 ;  /* 0x00009003000085a7 */ /* 0x000ea400080010ff */
[----:B--2---:R-:W-:Y:S05]  /*11250*/  @!P0 BRA `(.L_x_273) ;  /* 0xfffffffc00f08947 */ /* 0x004fea000383ffff */
[----:B------:R-:W-:Y:S05]  /*11260*/  BRA `(.L_x_274) ;  /* 0xffffff88002c7947 */ /* 0x000fea000383ffff */
.L_x_139:
[----:B------:R-:W-:Y:S07]  /*11270*/  MOV R0, UR6 ;  /* 0x0000000600007c02 */ /* 0x000fee0008000f00 */
.L_x_275:
[----:B---3--:R3:W1:Y:S02]  /*11280*/  SYNCS.PHASECHK.TRANS64.TRYWAIT P0, [R0+URZ+0x190], R3 ;  /* 0x00019003000075a7 */ /* 0x00866400080011ff */
[----:B-1----:R-:W-:Y:S05]  /*11290*/  @!P0 NANOSLEEP.SYNCS 0x989680 ;  /* 0x009896800000895d */ /* 0x002fea0003900000 */
[----:B------:R-:W1:Y:S02]  /*112a0*/  @!P0 SYNCS.PHASECHK.TRANS64 P0, [R0+URZ+0x190], R3 ;  /* 0x00019003000085a7 */ /* 0x000e6400080010ff */
[----:B-1----:R-:W-:Y:S05]  /*112b0*/  @!P0 BRA `(.L_x_275) ;  /* 0xfffffffc00f08947 */ /* 0x002fea000383ffff */
[----:B------:R-:W-:Y:S05]  /*112c0*/  BRA `(.L_x_276) ;  /* 0xffffff9000d87947 */ /* 0x000fea000383ffff */
.L_x_148:
[----:B------:R-:W-:Y:S07]  /*112d0*/  MOV R15, 0xffffffff ;  /* 0xffffffff000f7802 */ /* 0x000fee0000000f00 */
[----:B-12-45:R-:W-:Y:S05]  /*112e0*/  WARPSYNC.COLLECTIVE R15, `(.L_x_277) ;  /* 0x000000000f0c7348 */ /* 0x036fea0003c00000 */
[----:B------:R-:W-:Y:S02]  /*112f0*/  ELECT P6, UR79, PT ;  /* 0x00000000004f782f */ /* 0x000fe400038c0000 */
[----:B------:R-:W-:Y:S01]  /*11300*/  MOV R14, UR79 ;  /* 0x0000004f000e7c02 */ /* 0x000fe20008000f00 */
[----:B-12-45:R-:W-:Y:S10]  /*11310*/  ENDCOLLECTIVE ;  /* 0x000000000000791b */ /* 0x036ff40003800000 */
.L_x_277:
[----:B------:R-:W-:Y:S05]  /*11320*/  BRA `(.L_x_278) ;  /* 0xffffff9400e87947 */ /* 0x000fea000383ffff */
.L_x_153:
[----:B--2---:R-:W-:Y:S04]  /*11330*/  MOV R5, UR43 ;  /* 0x0000002b00057c02 */ /* 0x004fe80008000f00 */
[----:B------:R2:W1:Y:S03]  /*11340*/  SYNCS.PHASECHK.TRANS64.TRYWAIT P0, [R5+URZ+0x60], R0 ;  /* 0x00006000050075a7 */ /* 0x00046600080011ff */
[----:B-1----:R-:W-:Y:S05]  /*11350*/  @!P0 NANOSLEEP.SYNCS 0x989680 ;  /* 0x009896800000895d */ /* 0x002fea0003900000 */
[----:B------:R-:W1:Y:S02]  /*11360*/  @!P0 SYNCS.PHASECHK.TRANS64 P0, [R5+URZ+0x60], R0 ;  /* 0x00006000050085a7 */ /* 0x000e6400080010ff */
[----:B-1----:R-:W-:Y:S05]  /*11370*/  @!P0 BRA `(.L_x_153) ;  /* 0xfffffffc00ec8947 */ /* 0x002fea000383ffff */
[----:B------:R-:W-:Y:S05]  /*11380*/  BRA `(.L_x_152) ;  /* 0xffffff9800907947 */ /* 0x000fea000383ffff */
.L_x_157:
[----:B------:R1:W1:Y:S02]  /*11390*/  SYNCS.PHASECHK.TRANS64.TRYWAIT P1, [R68+URZ+0x130], R3 ;  /* 0x00013003440075a7 */ /* 0x00026400080211ff */
[----:B-1----:R-:W-:Y:S05]  /*113a0*/  @!P1 NANOSLEEP.SYNCS 0x989680 ;  /* 0x009896800000995d */ /* 0x002fea0003900000 */
[----:B------:R-:W1:Y:S02]  /*113b0*/  @!P1 SYNCS.PHASECHK.TRANS64 P1, [R68+URZ+0x130], R3 ;  /* 0x00013003440095a7 */ /* 0x000e6400080210ff */
[----:B-1----:R-:W-:Y:S05]  /*113c0*/  @!P1 BRA `(.L_x_157) ;  /* 0xfffffffc00f09947 */ /* 0x002fea000383ffff */
[----:B------:R-:W-:Y:S05]  /*113d0*/  BRA `(.L_x_156) ;  /* 0xffffff9800f07947 */ /* 0x000fea000383ffff */
.L_x_164:
[----:B--2---:R-:W-:Y:S04]  /*113e0*/  MOV R0, UR43 ;  /* 0x0000002b00007c02 */ /* 0x004fe80008000f00 */
[----:B------:R2:W4:Y:S03]  /*113f0*/  SYNCS.PHASECHK.TRANS64.TRYWAIT P1, [R0+URZ+0x68], R3 ;  /* 0x00006803000075a7 */ /* 0x00052600080211ff */
[----:B----4-:R-:W-:Y:S05]  /*11400*/  @!P1 NANOSLEEP.SYNCS 0x989680 ;  /* 0x009896800000995d */ /* 0x010fea0003900000 */
[----:B------:R-:W4:Y:S02]  /*11410*/  @!P1 SYNCS.PHASECHK.TRANS64 P1, [R0+URZ+0x68], R3 ;  /* 0x00006803000095a7 */ /* 0x000f2400080210ff */
[----:B----4-:R-:W-:Y:S05]  /*11420*/  @!P1 BRA `(.L_x_164) ;  /* 0xfffffffc00ec9947 */ /* 0x010fea000383ffff */
[----:B------:R-:W-:Y:S05]  /*11430*/  BRA `(.L_x_163) ;  /* 0xffffffa400187947 */ /* 0x000fea000383ffff */
.L_x_172:
[----:B--2---:R-:W-:Y:S04]  /*11440*/  MOV R0, UR43 ;  /* 0x0000002b00007c02 */ /* 0x004fe80008000f00 */
[----:B------:R2:W1:Y:S03]  /*11450*/  SYNCS.PHASECHK.TRANS64.TRYWAIT P1, [R0+URZ+0x70], R3 ;  /* 0x00007003000075a7 */ /* 0x00046600080211ff */
[----:B-1----:R-:W-:Y:S05]  /*11460*/  @!P1 NANOSLEEP.SYNCS 0x989680 ;  /* 0x009896800000995d */ /* 0x002fea0003900000 */
[----:B------:R-:W1:Y:S02]  /*11470*/  @!P1 SYNCS.PHASECHK.TRANS64 P1, [R0+URZ+0x70], R3 ;  /* 0x00007003000095a7 */ /* 0x000e6400080210ff */
[----:B-1----:R-:W-:Y:S05]  /*11480*/  @!P1 BRA `(.L_x_172) ;  /* 0xfffffffc00ec9947 */ /* 0x002fea000383ffff */
[----:B------:R-:W-:Y:S05]  /*11490*/  BRA `(.L_x_171) ;  /* 0xffffffac00707947 */ /* 0x000fea000383ffff */
.L_x_180:
[----:B--2---:R-:W-:Y:S04]  /*114a0*/  MOV R0, UR43 ;  /* 0x0000002b00007c02 */ /* 0x004fe80008000f00 */
[----:B------:R2:W1:Y:S03]  /*114b0*/  SYNCS.PHASECHK.TRANS64.TRYWAIT P1, [R0+URZ+0x78], R3 ;  /* 0x00007803000075a7 */ /* 0x00046600080211ff */
[----:B-1----:R-:W-:Y:S05]  /*114c0*/  @!P1 NANOSLEEP.SYNCS 0x989680 ;  /* 0x009896800000995d */ /* 0x002fea0003900000 */
[----:B------:R-:W1:Y:S02]  /*114d0*/  @!P1 SYNCS.PHASECHK.TRANS64 P1, [R0+URZ+0x78], R3 ;  /* 0x00007803000095a7 */ /* 0x000e6400080210ff */
[----:B-1----:R-:W-:Y:S05]  /*114e0*/  @!P1 BRA `(.L_x_180) ;  /* 0xfffffffc00ec9947 */ /* 0x002fea000383ffff */
[----:B------:R-:W-:Y:S05]  /*114f0*/  BRA `(.L_x_179) ;  /* 0xffffffb400d87947 */ /* 0x000fea000383ffff */
.L_x_192:
[----:B------:R-:W-:Y:S07]  /*11500*/  MOV R4, UR25 ;  /* 0x0000001900047c02 */ /* 0x000fee0008000f00 */
.L_x_279:
[----:B--2---:R2:W4:Y:S02]  /*11510*/  SYNCS.PHASECHK.TRANS64.TRYWAIT P0, [R4+URZ+0xb0], R5 ;  /* 0x0000b005040075a7 */ /* 0x00452400080011ff */
[----:B----4-:R-:W-:Y:S05]  /*11520*/  @!P0 NANOSLEEP.SYNCS 0x989680 ;  /* 0x009896800000895d */ /* 0x010fea0003900000 */
[----:B------:R-:W4:Y:S02]  /*11530*/  @!P0 SYNCS.PHASECHK.TRANS64 P0, [R4+URZ+0xb0], R5 ;  /* 0x0000b005040085a7 */ /* 0x000f2400080010ff */
[----:B----4-:R-:W-:Y:S05]  /*11540*/  @!P0 BRA `(.L_x_279) ;  /* 0xfffffffc00f08947 */ /* 0x010fea000383ffff */
[----:B------:R-:W-:Y:S05]  /*11550*/  BRA `(.L_x_280) ;  /* 0xffffffc800e47947 */ /* 0x000fea000383ffff */
.L_x_195:
[----:B------:R-:W-:Y:S07]  /*11560*/  MOV R4, UR25 ;  /* 0x0000001900047c02 */ /* 0x000fee0008000f00 */
.L_x_281:
[----:B-1----:R1:W2:Y:S02]  /*11570*/  SYNCS.PHASECHK.TRANS64.TRYWAIT P1, [R4+URZ+0x1d0], R5 ;  /* 0x0001d005040075a7 */ /* 0x0022a400080211ff */
[----:B--2---:R-:W-:Y:S05]  /*11580*/  @!P1 NANOSLEEP.SYNCS 0x989680 ;  /* 0x009896800000995d */ /* 0x004fea0003900000 */
[----:B------:R-:W2:Y:S02]  /*11590*/  @!P1 SYNCS.PHASECHK.TRANS64 P1, [R4+URZ+0x1d0], R5 ;  /* 0x0001d005040095a7 */ /* 0x000ea400080210ff */
[----:B--2---:R-:W-:Y:S05]  /*115a0*/  @!P1 BRA `(.L_x_281) ;  /* 0xfffffffc00f09947 */ /* 0x004fea000383ffff */
[----:B------:R-:W-:Y:S05]  /*115b0*/  BRA `(.L_x_282) ;  /* 0xffffffcc00407947 */ /* 0x000fea000383ffff */
.L_x_211:
[----:B-1----:R-:W-:-:S04]  /*115c0*/  MOV R0, UR6 ;  /* 0x0000000600007c02 */ /* 0x002fc80008000f00 */
[----:B------:R1:W2:Y:S03]  /*115d0*/  SYNCS.PHASECHK.TRANS64.TRYWAIT P0, [R0+URZ+0x8], R5 ;  /* 0x00000805000075a7 */ /* 0x0002a600080011ff */
[----:B--2---:R-:W-:Y:S05]  /*115e0*/  @!P0 NANOSLEEP.SYNCS 0x989680 ;  /* 0x009896800000895d */ /* 0x004fea0003900000 */
[----:B------:R-:W2:Y:S02]  /*115f0*/  @!P0 SYNCS.PHASECHK.TRANS64 P0, [R0+URZ+0x8], R5 ;  /* 0x00000805000085a7 */ /* 0x000ea400080010ff */
[----:B--2---:R-:W-:Y:S05]  /*11600*/  @!P0 BRA `(.L_x_211) ;  /* 0xfffffffc00ec8947 */ /* 0x004fea000383ffff */
[----:B------:R-:W-:Y:S05]  /*11610*/  BRA `(.L_x_210) ;  /* 0xffffffe0001c7947 */ /* 0x000fea000383ffff */
.L_x_213:
[----:B------:R-:W-:Y:S01]  /*11620*/  BSSY B0, `(.L_x_283) ;  /* 0x0000006000007945 */ /* 0x000fe20003800000 */
[----:B------:R-:W-:-:S07]  /*11630*/  MOV R15, 0xffffffff ;  /* 0xffffffff000f7802 */ /* 0x000fce0000000f00 */
[----:B-1--45:R-:W-:Y:S05]  /*11640*/  WARPSYNC.COLLECTIVE R15, `(.L_x_284) ;  /* 0x000000000f0c7348 */ /* 0x032fea0003c00000 */
[----:B------:R-:W-:Y:S02]  /*11650*/  ELECT P6, UR79, PT ;  /* 0x00000000004f782f */ /* 0x000fe400038c0000 */
[----:B------:R-:W-:Y:S01]  /*11660*/  MOV R14, UR79 ;  /* 0x0000004f000e7c02 */ /* 0x000fe20008000f00 */
[----:B-1--45:R-:W-:Y:S10]  /*11670*/  ENDCOLLECTIVE ;  /* 0x000000000000791b */ /* 0x032ff40003800000 */
.L_x_284:
[----:B------:R-:W-:Y:S05]  /*11680*/  BSYNC B0 ;  /* 0x0000000000007941 */ /* 0x000fea0003800000 */
.L_x_283:
[----:B------:R-:W-:Y:S05]  /*11690*/  BRA `(.L_x_285) ;  /* 0xffffffe0004c7947 */ /* 0x000fea000383ffff */
.L_x_215:
[----:B-1----:R-:W-:-:S04]  /*116a0*/  MOV R0, UR6 ;  /* 0x0000000600007c02 */ /* 0x002fc80008000f00 */
[----:B------:R1:W2:Y:S03]  /*116b0*/  SYNCS.PHASECHK.TRANS64.TRYWAIT P0, [R0+URZ+0x8], R3 ;  /* 0x00000803000075a7 */ /* 0x0002a600080011ff */
[----:B--2---:R-:W-:Y:S05]  /*116c0*/  @!P0 NANOSLEEP.SYNCS 0x989680 ;  /* 0x009896800000895d */ /* 0x004fea0003900000 */
[----:B------:R-:W2:Y:S02]  /*116d0*/  @!P0 SYNCS.PHASECHK.TRANS64 P0, [R0+URZ+0x8], R3 ;  /* 0x00000803000085a7 */ /* 0x000ea400080010ff */
[----:B--2---:R-:W-:Y:S05]  /*116e0*/  @!P0 BRA `(.L_x_215) ;  /* 0xfffffffc00ec8947 */ /* 0x004fea000383ffff */
[----:B------:R-:W-:Y:S05]  /*116f0*/  BRA `(.L_x_214) ;  /* 0xffffffe000507947 */ /* 0x000fea000383ffff */
.L_x_218:
[----:B-1----:R-:W-:-:S07]  /*11700*/  MOV R3, UR8 ;  /* 0x0000000800037c02 */ /* 0x002fce0008000f00 */
.L_x_286:
[----:B-1----:R1:W3:Y:S02]  /*11710*/  SYNCS.PHASECHK.TRANS64.TRYWAIT P0, [R3+URZ+0x150], R4 ;  /* 0x00015004030075a7 */ /* 0x0022e400080011ff */
[----:B---3--:R-:W-:Y:S05]  /*11720*/  @!P0 NANOSLEEP.SYNCS 0x989680 ;  /* 0x009896800000895d */ /* 0x008fea0003900000 */
[----:B------:R-:W3:Y:S02]  /*11730*/  @!P0 SYNCS.PHASECHK.TRANS64 P0, [R3+URZ+0x150], R4 ;  /* 0x00015004030085a7 */ /* 0x000ee400080010ff */
[----:B---3--:R-:W-:Y:S05]  /*11740*/  @!P0 BRA `(.L_x_286) ;  /* 0xfffffffc00f08947 */ /* 0x008fea000383ffff */
[----:B------:R-:W-:Y:S05]  /*11750*/  BRA `(.L_x_287) ;  /* 0xffffffe4003c7947 */ /* 0x000fea000383ffff */
.L_x_220:
[----:B------:R-:W-:Y:S07]  /*11760*/  MOV R3, UR13 ;  /* 0x0000000d00037c02 */ /* 0x000fee0008000f00 */
.L_x_288:
[----:B-1----:R1:W2:Y:S02]  /*11770*/  SYNCS.PHASECHK.TRANS64.TRYWAIT P0, [R3+URZ], R4 ;  /* 0x00000004030075a7 */ /* 0x0022a400080011ff */
[----:B--2---:R-:W-:Y:S05]  /*11780*/  @!P0 NANOSLEEP.SYNCS 0x989680 ;  /* 0x009896800000895d */ /* 0x004fea0003900000 */
[----:B------:R-:W2:Y:S02]  /*11790*/  @!P0 SYNCS.PHASECHK.TRANS64 P0, [R3+URZ], R4 ;  /* 0x00000004030085a7 */ /* 0x000ea400080010ff */
[----:B--2---:R-:W-:Y:S05]  /*117a0*/  @!P0 BRA `(.L_x_288) ;  /* 0xfffffffc00f08947 */ /* 0x004fea000383ffff */
[----:B------:R-:W-:Y:S05]  /*117b0*/  BRA `(.L_x_219) ;  /* 0xffffffe4009c7947 */ /* 0x000fea000383ffff */
.L_x_224:
[----:B------:R-:W-:-:S07]  /*117c0*/  MOV R3, UR6 ;  /* 0x0000000600037c02 */ /* 0x000fce0008000f00 */
.L_x_289:
[----:B-1----:R1:W2:Y:S02]  /*117d0*/  SYNCS.PHASECHK.TRANS64.TRYWAIT P0, [R3+URZ+0x190], R4 ;  /* 0x00019004030075a7 */ /* 0x0022a400080011ff */
[----:B--2---:R-:W-:Y:S05]  /*117e0*/  @!P0 NANOSLEEP.SYNCS 0x989680 ;  /* 0x009896800000895d */ /* 0x004fea0003900000 */
[----:B------:R-:W2:Y:S02]  /*117f0*/  @!P0 SYNCS.PHASECHK.TRANS64 P0, [R3+URZ+0x190], R4 ;  /* 0x00019004030085a7 */ /* 0x000ea400080010ff */
[----:B--2---:R-:W-:Y:S05]  /*11800*/  @!P0 BRA `(.L_x_289) ;  /* 0xfffffffc00f08947 */ /* 0x004fea000383ffff */
[----:B------:R-:W-:Y:S05]  /*11810*/  BRA `(.L_x_290) ;  /* 0xffffffe800c87947 */ /* 0x000fea000383ffff */
.L_x_229:
[----:B-1----:R-:W-:-:S07]  /*11820*/  MOV R0, UR6 ;  /* 0x0000000600007c02 */ /* 0x002fce0008000f00 */
.L_x_291:
[----:B-1----:R1:W3:Y:S02]  /*11830*/  SYNCS.PHASECHK.TRANS64.TRYWAIT P0, [R0+URZ+0x150], R3 ;  /* 0x00015003000075a7 */ /* 0x0022e400080011ff */
[----:B---3--:R-:W-:Y:S05]  /*11840*/  @!P0 NANOSLEEP.SYNCS 0x989680 ;  /* 0x009896800000895d */ /* 0x008fea0003900000 */
[----:B------:R-:W3:Y:S02]  /*11850*/  @!P0 SYNCS.PHASECHK.TRANS64 P0, [R0+URZ+0x150], R3 ;  /* 0x00015003000085a7 */ /* 0x000ee400080010ff */
[----:B---3--:R-:W-:Y:S05]  /*11860*/  @!P0 BRA `(.L_x_291) ;  /* 0xfffffffc00f08947 */ /* 0x008fea000383ffff */
[----:B------:R-:W-:Y:S05]  /*11870*/  BRA `(.L_x_292) ;  /* 0xffffffec00507947 */ /* 0x000fea000383ffff */
.L_x_231:
[----:B------:R-:W-:-:S07]  /*11880*/  MOV R0, UR7 ;  /* 0x0000000700007c02 */ /* 0x000fce0008000f00 */
.L_x_293:
[----:B-1----:R1:W3:Y:S02]  /*11890*/  SYNCS.PHASECHK.TRANS64.TRYWAIT P0, [R0+URZ+0x150], R3 ;  /* 0x00015003000075a7 */ /* 0x0022e400080011ff */
[----:B---3--:R-:W-:Y:S05]  /*118a0*/  @!P0 NANOSLEEP.SYNCS 0x989680 ;  /* 0x009896800000895d */ /* 0x008fea0003900000 */
[----:B------:R-:W3:Y:S02]  /*118b0*/  @!P0 SYNCS.PHASECHK.TRANS64 P0, [R0+URZ+0x150], R3 ;  /* 0x00015003000085a7 */ /* 0x000ee400080010ff */
[----:B---3--:R-:W-:Y:S05]  /*118c0*/  @!P0 BRA `(.L_x_293) ;  /* 0xfffffffc00f08947 */ /* 0x008fea000383ffff */
[----:B------:R-:W-:Y:S05]  /*118d0*/  BRA `(.L_x_294) ;  /* 0xffffffec00687947 */ /* 0x000fea000383ffff */
.L_x_233:
[----:B------:R-:W-:-:S07]  /*118e0*/  MOV R0, UR7 ;  /* 0x0000000700007c02 */ /* 0x000fce0008000f00 */
.L_x_295:
[----:B-1----:R1:W3:Y:S02]  /*118f0*/  SYNCS.PHASECHK.TRANS64.TRYWAIT P0, [R0+URZ+0x150], R3 ;  /* 0x00015003000075a7 */ /* 0x0022e400080011ff */
[----:B---3--:R-:W-:Y:S05]  /*11900*/  @!P0 NANOSLEEP.SYNCS 0x989680 ;  /* 0x009896800000895d */ /* 0x008fea0003900000 */
[----:B------:R-:W3:Y:S02]  /*11910*/  @!P0 SYNCS.PHASECHK.TRANS64 P0, [R0+URZ+0x150], R3 ;  /* 0x00015003000085a7 */ /* 0x000ee400080010ff */
[----:B---3--:R-:W-:Y:S05]  /*11920*/  @!P0 BRA `(.L_x_295) ;  /* 0xfffffffc00f08947 */ /* 0x008fea000383ffff */
[----:B------:R-:W-:Y:S05]  /*11930*/  BRA `(.L_x_296) ;  /* 0xffffffec00807947 */ /* 0x000fea000383ffff */
.L_x_237:
[----:B------:R-:W-:-:S07]  /*11940*/  MOV R0, UR4 ;  /* 0x0000000400007c02 */ /* 0x000fce0008000f00 */
.L_x_297:
[----:B-1----:R1:W3:Y:S02]  /*11950*/  SYNCS.PHASECHK.TRANS64.TRYWAIT P1, [R0+URZ+0x180], R3 ;  /* 0x00018003000075a7 */ /* 0x0022e400080211ff */
[----:B---3--:R-:W-:Y:S05]  /*11960*/  @!P1 NANOSLEEP.SYNCS 0x989680 ;  /* 0x009896800000995d */ /* 0x008fea0003900000 */
[----:B------:R-:W3:Y:S02]  /*11970*/  @!P1 SYNCS.PHASECHK.TRANS64 P1, [R0+URZ+0x180], R3 ;  /* 0x00018003000095a7 */ /* 0x000ee400080210ff */
[----:B---3--:R-:W-:Y:S05]  /*11980*/  @!P1 BRA `(.L_x_297) ;  /* 0xfffffffc00f09947 */ /* 0x008fea000383ffff */
[----:B------:R-:W-:Y:S05]  /*11990*/  BRA `(.L_x_298) ;  /* 0xffffffec00d47947 */ /* 0x000fea000383ffff */
        .weak           $__internal_0_$__cuda_sm10x_tcgen05_guardrail_trap_col_being_dealloced_not_returned_by_alloc
        .type           $__internal_0_$__cuda_sm10x_tcgen05_guardrail_trap_col_being_dealloced_not_returned_by_alloc,@function
        .size           $__internal_0_$__cuda_sm10x_tcgen05_guardrail_trap_col_being_dealloced_not_returned_by_alloc,($__internal_1_$__cuda_sm10x_tcgen05_guardrail_trap_phase_invalid_during_alloc - $__internal_0_$__cuda_sm10x_tcgen05_guardrail_trap_col_being_dealloced_not_returned_by_alloc)
$__internal_0_$__cuda_sm10x_tcgen05_guardrail_trap_col_being_dealloced_not_returned_by_alloc:
[----:B------:R-:W-:Y:S05]  /*119a0*/  BPT.TRAP 0x1 ;  /* 0x000000040000795c */ /* 0x000fea0000300000 */
[----:B------:R-:W-:-:S04]  /*119b0*/  HFMA2 R3, -RZ, RZ, 0, 0 ;  /* 0x00000000ff037431 */ /* 0x000fc800000001ff */
[----:B------:R-:W-:Y:S05]  /*119c0*/  RET.REL.NODEC R2 `(_ZN7cutlass13device_kernelINS_4gemm6kernel13GemmUniversalINS1_17GroupProblemShapeIN4cute5tupleIJiiiEEEEENS1_10collective13CollectiveMmaINS1_40MainloopSm100ArrayTmaUmmaWarpSpecializedILi6ELi8ELi4ENS6_IJNS5_1CILi2EEENSC_ILi1EEESE_EEEEENS6_IJNSC_ILi128EEESH_SH_EEENS_6half_tEPNS6_IJlSE_NSC_ILi0EEEEEESJ_SM_NS5_8TiledMMAINS5_8MMA_AtomIJNS5_26SM100_MMA_F16BF16_2x1SM_SSISJ_SJ_fLi128ELi128ELNS5_4UMMA5MajorE0ELSR_0ELNSQ_7ScaleInE0ELSS_0EEEEEENS5_6LayoutINS6_IJSE_SE_SE_EEENS6_IJSK_SK_SK_EEEEENS6_IJNS5_10UnderscoreESZ_SZ_EEEEENS5_18SM100_TMA_2SM_LOADENS5_14ComposedLayoutINS5_7SwizzleILi3ELi4ELi3EEENS5_18smem_ptr_flag_bitsILi16EEENSV_INS6_IJNSC_ILi8EEENSC_ILi64EEEEEENS6_IJS19_SE_EEEEEEEvNS5_8identityES12_S1D_vS1E_EENS_8epilogue10collective18CollectiveEpilogueINS1G_31Sm100PtrArrayTmaWarpSpecializedILi4ELi2ELi16ELb1ELb0EEEJNS6_IJS19_SH_SH_EEENS6_IJNSV_IS19_SE_EENSV_INS6_IJNSC_ILi16EEESD_EEENS6_IJSE_S19_EEEEEEEESJ_PNS6_IJSE_lSK_EEESJ_S1T_NS1G_6fusion15FusionCallbacksIS1K_NS1U_17LinearCombinationISJ_fSJ_fLNS_15FloatRoundStyleE2EEES1L_S1R_JEEENS5_5SM1004TMEM4LOAD26SM100_TMEM_LOAD_16dp256b2xENS5_13SM90_TMA_LOADENS13_IS15_S17_NSV_INS6_IJS19_S18_EEES1P_EEEENS5_17SM75_U16x8_LDSM_TENS5_14SM90_TMA_STOREES27_NS5_17SM90_U16x8_STSM_TENS5_39AutoVectorizingCopyWithAssumedAlignmentILi128EEEEEEvvEEEEvNT_6ParamsE) ;  /* 0xfffffee4028c7950 */ /* 0x000fea0003c3ffff */
        .weak           $__internal_1_$__cuda_sm10x_tcgen05_guardrail_trap_phase_invalid_during_alloc
        .type           $__internal_1_$__cuda_sm10x_tcgen05_guardrail_trap_phase_invalid_during_alloc,@function
        .size           $__internal_1_$__cuda_sm10x_tcgen05_guardrail_trap_phase_invalid_during_alloc,($__internal_2_$__cuda_sm10x_tcgen05_guardrail_trap_unallocated_columns_being_dealloced - $__internal_1_$__cuda_sm10x_tcgen05_guardrail_trap_phase_invalid_during_alloc)
$__internal_1_$__cuda_sm10x_tcgen05_guardrail_trap_phase_invalid_during_alloc:
[----:B------:R-:W-:Y:S05]  /*119d0*/  BPT.TRAP 0x1 ;  /* 0x000000040000795c */ /* 0x000fea0000300000 */
[----:B------:R-:W-:-:S04]  /*119e0*/  MOV R3, 0x0 ;  /* 0x0000000000037802 */ /* 0x000fc80000000f00 */
[----:B------:R-:W-:Y:S05]  /*119f0*/  RET.REL.NODEC R2 `(_ZN7cutlass13device_kernelINS_4gemm6kernel13GemmUniversalINS1_17GroupProblemShapeIN4cute5tupleIJiiiEEEEENS1_10collective13CollectiveMmaINS1_40MainloopSm100ArrayTmaUmmaWarpSpecializedILi6ELi8ELi4ENS6_IJNS5_1CILi2EEENSC_ILi1EEESE_EEEEENS6_IJNSC_ILi128EEESH_SH_EEENS_6half_tEPNS6_IJlSE_NSC_ILi0EEEEEESJ_SM_NS5_8TiledMMAINS5_8MMA_AtomIJNS5_26SM100_MMA_F16BF16_2x1SM_SSISJ_SJ_fLi128ELi128ELNS5_4UMMA5MajorE0ELSR_0ELNSQ_7ScaleInE0ELSS_0EEEEEENS5_6LayoutINS6_IJSE_SE_SE_EEENS6_IJSK_SK_SK_EEEEENS6_IJNS5_10UnderscoreESZ_SZ_EEEEENS5_18SM100_TMA_2SM_LOADENS5_14ComposedLayoutINS5_7SwizzleILi3ELi4ELi3EEENS5_18smem_ptr_flag_bitsILi16EEENSV_INS6_IJNSC_ILi8EEENSC_ILi64EEEEEENS6_IJS19_SE_EEEEEEEvNS5_8identityES12_S1D_vS1E_EENS_8epilogue10collective18CollectiveEpilogueINS1G_31Sm100PtrArrayTmaWarpSpecializedILi4ELi2ELi16ELb1ELb0EEEJNS6_IJS19_SH_SH_EEENS6_IJNSV_IS19_SE_EENSV_INS6_IJNSC_ILi16EEESD_EEENS6_IJSE_S19_EEEEEEEESJ_PNS6_IJSE_lSK_EEESJ_S1T_NS1G_6fusion15FusionCallbacksIS1K_NS1U_17LinearCombinationISJ_fSJ_fLNS_15FloatRoundStyleE2EEES1L_S1R_JEEENS5_5SM1004TMEM4LOAD26SM100_TMEM_LOAD_16dp256b2xENS5_13SM90_TMA_LOADENS13_IS15_S17_NSV_INS6_IJS19_S18_EEES1P_EEEENS5_17SM75_U16x8_LDSM_TENS5_14SM90_TMA_STOREES27_NS5_17SM90_U16x8_STSM_TENS5_39AutoVectorizingCopyWithAssumedAlignmentILi128EEEEEEvvEEEEvNT_6ParamsE) ;  /* 0xfffffee402807950 */ /* 0x000fea0003c3ffff */
        .weak           $__internal_2_$__cuda_sm10x_tcgen05_guardrail_trap_unallocated_columns_being_dealloced
        .type           $__internal_2_$__cuda_sm10x_tcgen05_guardrail_trap_unallocated_columns_being_dealloced,@function
        .size           $__internal_2_$__cuda_sm10x_tcgen05_guardrail_trap_unallocated_columns_being_dealloced,($__internal_3_$__cuda_sm20_div_u64 - $__internal_2_$__cuda_sm10x_tcgen05_guardrail_trap_unallocated_columns_being_dealloced)
$__internal_2_$__cuda_sm10x_tcgen05_guardrail_trap_unallocated_columns_being_dealloced:
[----:B------:R-:W-:Y:S05]  /*11a00*/  BPT.TRAP 0x1 ;  /* 0x000000040000795c */ /* 0x000fea0000300000 */
[----:B------:R-:W-:-:S04]  /*11a10*/  HFMA2 R3, -RZ, RZ, 0, 0 ;  /* 0x00000000ff037431 */ /* 0x000fc800000001ff */
[----:B------:R-:W-:Y:S05]  /*11a20*/  RET.REL.NODEC R2 `(_ZN7cutlass13device_kernelINS_4gemm6kernel13GemmUniversalINS1_17GroupProblemShapeIN4cute5tupleIJiiiEEEEENS1_10collective13CollectiveMmaINS1_40MainloopSm100ArrayTmaUmmaWarpSpecializedILi6ELi8ELi4ENS6_IJNS5_1CILi2EEENSC_ILi1EEESE_EEEEENS6_IJNSC_ILi128EEESH_SH_EEENS_6half_tEPNS6_IJlSE_NSC_ILi0EEEEEESJ_SM_NS5_8TiledMMAINS5_8MMA_AtomIJNS5_26SM100_MMA_F16BF16_2x1SM_SSISJ_SJ_fLi128ELi128ELNS5_4UMMA5MajorE0ELSR_0ELNSQ_7ScaleInE0ELSS_0EEEEEENS5_6LayoutINS6_IJSE_SE_SE_EEENS6_IJSK_SK_SK_EEEEENS6_IJNS5_10UnderscoreESZ_SZ_EEEEENS5_18SM100_TMA_2SM_LOADENS5_14ComposedLayoutINS5_7SwizzleILi3ELi4ELi3EEENS5_18smem_ptr_flag_bitsILi16EEENSV_INS6_IJNSC_ILi8EEENSC_ILi64EEEEEENS6_IJS19_SE_EEEEEEEvNS5_8identityES12_S1D_vS1E_EENS_8epilogue10collective18CollectiveEpilogueINS1G_31Sm100PtrArrayTmaWarpSpecializedILi4ELi2ELi16ELb1ELb0EEEJNS6_IJS19_SH_SH_EEENS6_IJNSV_IS19_SE_EENSV_INS6_IJNSC_ILi16EEESD_EEENS6_IJSE_S19_EEEEEEEESJ_PNS6_IJSE_lSK_EEESJ_S1T_NS1G_6fusion15FusionCallbacksIS1K_NS1U_17LinearCombinationISJ_fSJ_fLNS_15FloatRoundStyleE2EEES1L_S1R_JEEENS5_5SM1004TMEM4LOAD26SM100_TMEM_LOAD_16dp256b2xENS5_13SM90_TMA_LOADENS13_IS15_S17_NSV_INS6_IJS19_S18_EEES1P_EEEENS5_17SM75_U16x8_LDSM_TENS5_14SM90_TMA_STOREES27_NS5_17SM90_U16x8_STSM_TENS5_39AutoVectorizingCopyWithAssumedAlignmentILi128EEEEEEvvEEEEvNT_6ParamsE) ;  /* 0xfffffee402747950 */ /* 0x000fea0003c3ffff */
        .weak           $__internal_3_$__cuda_sm20_div_u64
        .type           $__internal_3_$__cuda_sm20_div_u64,@function
        .size           $__internal_3_$__cuda_sm20_div_u64,(.L_x_67 - $__internal_3_$__cuda_sm20_div_u64)
$__internal_3_$__cuda_sm20_div_u64:
[----:B------:R-:W1:Y:S08]  /*11a30*/  I2F.U64.RP R11, UR4 ;  /* 0x00000004000b7d12 */ /* 0x000e700008309000 */
[----:B-1----:R-:W1:Y:S02]  /*11a40*/  MUFU.RCP R3, R11 ;  /* 0x0000000b00037308 */ /* 0x002e640000001000 */
[----:B-1----:R-:W-:-:S06]  /*11a50*/  VIADD R3, R3, 0x1ffffffe ;  /* 0x1ffffffe03037836 */ /* 0x002fcc0000000000 */
[----:B------:R-:W1:Y:S02]  /*11a60*/  F2I.U64.TRUNC R18, R3 ;  /* 0x0000000300127311 */ /* 0x000e64000020d800 */
[----:B-1----:R-:W-:Y:S01]  /*11a70*/  R2UR UR12, R18 ;  /* 0x00000000120c72ca */ /* 0x002fe200000e0000 */
[----:B------:R-:W-:Y:S01]  /*11a80*/  IMAD.MOV.U32 R3, RZ, RZ, 0x0 ;  /* 0x00000000ff037424 */ /* 0x000fe200078e00ff */
[----:B------:R-:W-:-:S11]  /*11a90*/  R2UR UR13, R19 ;  /* 0x00000000130d72ca */ /* 0x000fd600000e0000 */
[----:B------:R-:W-:-:S04]  /*11aa0*/  UIMAD.WIDE.U32 UR14, UR12, UR4, URZ ;  /* 0x000000040c0e72a5 */ /* 0x000fc8000f8e00ff */
[----:B------:R-:W-:Y:S02]  /*11ab0*/  UIADD3 UR11, UP0, UPT, URZ, -UR14, URZ ;  /* 0x8000000eff0b7290 */ /* 0x000fe4000ff1e0ff */
[----:B------:R-:W-:Y:S02]  /*11ac0*/  UIMAD UR10, UR12, UR5, UR15 ;  /* 0x000000050c0a72a4 */ /* 0x000fe4000f8e020f */
[----:B------:R-:W-:Y:S02]  /*11ad0*/  UIMAD.WIDE.U32 UR14, UR12, UR11, URZ ;  /* 0x0000000b0c0e72a5 */ /* 0x000fe4000f8e00ff */
[----:B------:R-:W-:-:S04]  /*11ae0*/  UIMAD UR10, UR13, UR4, UR10 ;  /* 0x000000040d0a72a4 */ /* 0x000fc8000f8e020a */
[----:B------:R-:W-:Y:S01]  /*11af0*/  UIADD3.X UR10, UPT, UPT, URZ, ~UR10, URZ, UP0, !UPT ;  /* 0x8000000aff0a7290 */ /* 0x000fe200087fe4ff */
[----:B------:R-:W-:Y:S01]  /*11b00*/  UMOV UR14, UR15 ;  /* 0x0000000f000e7c82 */ /* 0x000fe20008000000 */
[----:B------:R-:W-:Y:S02]  /*11b10*/  UMOV UR15, UR12 ;  /* 0x0000000c000f7c82 */ /* 0x000fe40008000000 */
[----:B------:R-:W-:Y:S02]  /*11b20*/  UIMAD.WIDE.U32 UR18, UR13, UR10, URZ ;  /* 0x0000000a0d1272a5 */ /* 0x000fe4000f8e00ff */
[----:B------:R-:W-:Y:S02]  /*11b30*/  UIMAD.WIDE.U32 UR14, UP2, UR12, UR10, UR14 ;  /* 0x0000000a0c0e72a5 */ /* 0x000fe4000f84000e */
[----:B------:R-:W-:Y:S02]  /*11b40*/  UIMAD UR10, UR13, UR10, URZ ;  /* 0x0000000a0d0a72a4 */ /* 0x000fe4000f8e02ff */
[----:B------:R-:W-:-:S03]  /*11b50*/  UIMAD.WIDE.U32 UR14, UP1, UR13, UR11, UR14 ;  /* 0x0000000b0d0e72a5 */ /* 0x000fc6000f82000e */
[----:B------:R-:W-:Y:S01]  /*11b60*/  UMOV UR11, UR19 ;  /* 0x00000013000b7c82 */ /* 0x000fe20008000000 */
[----:B------:R-:W-:Y:S02]  /*11b70*/  UIADD3 UR15, UP0, UPT, UR10, UR15, URZ ;  /* 0x0000000f0a0f7290 */ /* 0x000fe4000ff1e0ff */
[----:B------:R-:W-:Y:S02]  /*11b80*/  UIADD3.X UR11, UPT, UPT, UR11, UR13, URZ, UP2, !UPT ;  /* 0x0000000d0b0b7290 */ /* 0x000fe400097fe4ff */
[----:B------:R-:W-:Y:S02]  /*11b90*/  UIMAD.WIDE.U32 UR18, UR15, UR4, URZ ;  /* 0x000000040f1272a5 */ /* 0x000fe4000f8e00ff */
[----:B------:R-:W-:Y:S02]  /*11ba0*/  UIADD3.X UR12, UPT, UPT, URZ, URZ, UR11, UP0, UP1 ;  /* 0x000000ffff0c7290 */ /* 0x000fe400087e240b */
[----:B------:R-:W-:Y:S02]  /*11bb0*/  UIADD3 UR10, UP0, UPT, URZ, -UR18, URZ ;  /* 0x80000012ff0a7290 */ /* 0x000fe4000ff1e0ff */
[----:B------:R-:W-:-:S02]  /*11bc0*/  UIMAD UR11, UR15, UR5, UR19 ;  /* 0x000000050f0b72a4 */ /* 0x000fc4000f8e0213 */
[----:B------:R-:W-:Y:S02]  /*11bd0*/  UIMAD.WIDE.U32 UR18, UR15, UR10, URZ ;  /* 0x0000000a0f1272a5 */ /* 0x000fe4000f8e00ff */
[----:B------:R-:W-:-:S04]  /*11be0*/  UIMAD UR11, UR12, UR4, UR11 ;  /* 0x000000040c0b72a4 */ /* 0x000fc8000f8e020b */
[----:B------:R-:W-:Y:S01]  /*11bf0*/  UIADD3.X UR11, UPT, UPT, URZ, ~UR11, URZ, UP0, !UPT ;  /* 0x8000000bff0b7290 */ /* 0x000fe200087fe4ff */
[----:B------:R-:W-:-:S03]  /*11c00*/  UMOV UR14, UR19 ;  /* 0x00000013000e7c82 */ /* 0x000fc60008000000 */
[----:B------:R-:W-:Y:S02]  /*11c10*/  UIMAD.WIDE.U32 UR18, UP2, UR15, UR11, UR14 ;  /* 0x0000000b0f1272a5 */ /* 0x000fe4000f84000e */
[----:B------:R-:W-:Y:S02]  /*11c20*/  UIMAD.WIDE.U32 UR14, UR12, UR11, URZ ;  /* 0x0000000b0c0e72a5 */ /* 0x000fe4000f8e00ff */
[----:B------:R-:W-:Y:S02]  /*11c30*/  UIMAD.WIDE.U32 UR18, UP1, UR12, UR10, UR18 ;  /* 0x0000000a0c1272a5 */ /* 0x000fe4000f820012 */
[----:B------:R-:W-:-:S05]  /*11c40*/  UIMAD UR10, UR12, UR11, URZ ;  /* 0x0000000b0c0a72a4 */ /* 0x000fca000f8e02ff */
[----:B------:R-:W-:Y:S02]  /*11c50*/  UMOV UR11, UR19 ;  /* 0x00000013000b7c82 */ /* 0x000fe40008000000 */
[----:B------:R-:W-:-:S03]  /*11c60*/  UIADD3 UR10, UP0, UPT, UR10, UR11, URZ ;  /* 0x0000000b0a0a7290 */ /* 0x000fc6000ff1e0ff */
[----:B------:R-:W-:Y:S01]  /*11c70*/  UMOV UR11, UR15 ;  /* 0x0000000f000b7c82 */ /* 0x000fe20008000000 */
[----:B------:R-:W-:Y:S02]  /*11c80*/  UIMAD.WIDE.U32 UR18, UR10, UR6, URZ ;  /* 0x000000060a1272a5 */ /* 0x000fe4000f8e00ff */
[----:B------:R-:W-:-:S04]  /*11c90*/  UIADD3.X UR11, UPT, UPT, UR11, UR12, URZ, UP2, !UPT ;  /* 0x0000000c0b0b7290 */ /* 0x000fc800097fe4ff */
[----:B------:R-:W-:Y:S01]  /*11ca0*/  UIADD3.X UR14, UPT, UPT, URZ, URZ, UR11, UP0, UP1 ;  /* 0x000000ffff0e7290 */ /* 0x000fe200087e240b */
[----:B------:R-:W-:Y:S01]  /*11cb0*/  UMOV UR18, UR19 ;  /* 0x0000001300127c82 */ /* 0x000fe20008000000 */
[----:B------:R-:W-:Y:S02]  /*11cc0*/  UMOV UR19, URZ ;  /* 0x000000ff00137c82 */ /* 0x000fe40008000000 */
[----:B------:R-:W-:Y:S02]  /*11cd0*/  UIMAD.WIDE.U32 UR12, UR14, UR9, URZ ;  /* 0x000000090e0c72a5 */ /* 0x000fe4000f8e00ff */
[----:B------:R-:W-:-:S04]  /*11ce0*/  UIMAD.WIDE.U32 UR10, UR10, UR9, UR18 ;  /* 0x000000090a0a72a5 */ /* 0x000fc8000f8e0012 */
[----:B------:R-:W-:Y:S02]  /*11cf0*/  UIMAD.WIDE.U32 UR10, UP1, UR14, UR6, UR10 ;  /* 0x000000060e0a72a5 */ /* 0x000fe4000f82000a */
[----:B------:R-:W-:-:S04]  /*11d00*/  UIMAD UR14, UR14, UR9, URZ ;  /* 0x000000090e0e72a4 */ /* 0x000fc8000f8e02ff */
[----:B------:R-:W-:-:S03]  /*11d10*/  UIADD3 UR14, UP0, UPT, UR14, UR11, URZ ;  /* 0x0000000b0e0e7290 */ /* 0x000fc6000ff1e0ff */
[----:B------:R-:W-:Y:S01]  /*11d20*/  UMOV UR11, UR13 ;  /* 0x0000000d000b7c82 */ /* 0x000fe20008000000 */
[----:B------:R-:W-:Y:S02]  /*11d30*/  UIMAD.WIDE.U32 UR18, UR14, UR4, URZ ;  /* 0x000000040e1272a5 */ /* 0x000fe4000f8e00ff */
[----:B------:R-:W-:Y:S02]  /*11d40*/  UIADD3.X UR11, UPT, UPT, UR11, URZ, URZ, UP1, !UPT ;  /* 0x000000ff0b0b7290 */ /* 0x000fe40008ffe4ff */
[----:B------:R-:W-:Y:S02]  /*11d50*/  UIADD3 UR13, UPT, UPT, UR14, 0x1, URZ ;  /* 0x000000010e0d7890 */ /* 0x000fe4000fffe0ff */
[----:B------:R-:W-:Y:S02]  /*11d60*/  UIADD3.X UR12, UPT, UPT, URZ, UR11, URZ, UP0, !UPT ;  /* 0x0000000bff0c7290 */ /* 0x000fe400087fe4ff */
[----:B------:R-:W-:Y:S02]  /*11d70*/  UIMAD UR11, UR14, UR5, UR19 ;  /* 0x000000050e0b72a4 */ /* 0x000fe4000f8e0213 */
[----:B------:R-:W-:-:S02]  /*11d80*/  UIADD3 UR10, UP0, UPT, -UR18, UR6, URZ ;  /* 0x00000006120a7290 */ /* 0x000fc4000ff1e1ff */
[----:B------:R-:W-:Y:S02]  /*11d90*/  UIMAD UR11, UR12, UR4, UR11 ;  /* 0x000000040c0b72a4 */ /* 0x000fe4000f8e020b */
[----:B------:R-:W-:Y:S02]  /*11da0*/  UISETP.GE.U32.AND UP1, UPT, UR10, UR4, UPT ;  /* 0x000000040a00728c */ /* 0x000fe4000bf26070 */
[----:B------:R-:W-:Y:S02]  /*11db0*/  UIADD3.X UR9, UPT, UPT, ~UR11, UR9, URZ, UP0, !UPT ;  /* 0x000000090b097290 */ /* 0x000fe400087fe5ff */
[----:B------:R-:W-:Y:S02]  /*11dc0*/  UIADD3 UR12, UP0, UPT, -UR4, UR10, URZ ;  /* 0x0000000a040c7290 */ /* 0x000fe4000ff1e1ff */
[----:B------:R-:W-:Y:S02]  /*11dd0*/  UISETP.GE.U32.AND.EX UP1, UPT, UR9, UR5, UPT, UP1 ;  /* 0x000000050900728c */ /* 0x000fe4000bf26110 */
[----:B------:R-:W-:-:S02]  /*11de0*/  UIADD3.X UR11, UPT, UPT, ~UR5, UR9, URZ, UP0, !UPT ;  /* 0x00000009050b7290 */ /* 0x000fc400087fe5ff */
[----:B------:R-:W-:Y:S02]  /*11df0*/  USEL UR12, UR12, UR10, UP1 ;  /* 0x0000000a0c0c7287 */ /* 0x000fe40008800000 */
[----:B------:R-:W-:Y:S02]  /*11e00*/  USEL UR11, UR11, UR9, UP1 ;  /* 0x000000090b0b7287 */ /* 0x000fe40008800000 */
[----:B------:R-:W-:Y:S02]  /*11e10*/  USEL UR13, UR13, UR14, UP1 ;  /* 0x0000000e0d0d7287 */ /* 0x000fe40008800000 */
[----:B------:R-:W-:Y:S02]  /*11e20*/  UISETP.GE.U32.AND UP1, UPT, UR12, UR4, UPT ;  /* 0x000000040c00728c */ /* 0x000fe4000bf26070 */
[----:B------:R-:W-:Y:S02]  /*11e30*/  UISETP.NE.U32.AND UP0, UPT, UR4, URZ, UPT ;  /* 0x000000ff0400728c */ /* 0x000fe4000bf05070 */
[----:B------:R-:W-:-:S02]  /*11e40*/  UIADD3 UR9, UPT, UPT, UR13, 0x1, URZ ;  /* 0x000000010d097890 */ /* 0x000fc4000fffe0ff */
[----:B------:R-:W-:Y:S02]  /*11e50*/  UISETP.GE.U32.AND.EX UP1, UPT, UR11, UR5, UPT, UP1 ;  /* 0x000000050b00728c */ /* 0x000fe4000bf26110 */
[----:B------:R-:W-:Y:S02]  /*11e60*/  UISETP.NE.AND.EX UP0, UPT, UR5, URZ, UPT, UP0 ;  /* 0x000000ff0500728c */ /* 0x000fe4000bf05300 */
[----:B------:R-:W-:-:S04]  /*11e70*/  USEL UR9, UR9, UR13, UP1 ;  /* 0x0000000d09097287 */ /* 0x000fc80008800000 */
[----:B------:R-:W-:Y:S01]  /*11e80*/  USEL UR12, UR9, 0xffffffff, UP0 ;  /* 0xffffffff090c7887 */ /* 0x000fe20008000000 */
[----:B------:R-:W-:Y:S11]  /*11e90*/  RET.REL.NODEC R2 `(_ZN7cutlass13device_kernelINS_4gemm6kernel13GemmUniversalINS1_17GroupProblemShapeIN4cute5tupleIJiiiEEEEENS1_10collective13CollectiveMmaINS1_40MainloopSm100ArrayTmaUmmaWarpSpecializedILi6ELi8ELi4ENS6_IJNS5_1CILi2EEENSC_ILi1EEESE_EEEEENS6_IJNSC_ILi128EEESH_SH_EEENS_6half_tEPNS6_IJlSE_NSC_ILi0EEEEEESJ_SM_NS5_8TiledMMAINS5_8MMA_AtomIJNS5_26SM100_MMA_F16BF16_2x1SM_SSISJ_SJ_fLi128ELi128ELNS5_4UMMA5MajorE0ELSR_0ELNSQ_7ScaleInE0ELSS_0EEEEEENS5_6LayoutINS6_IJSE_SE_SE_EEENS6_IJSK_SK_SK_EEEEENS6_IJNS5_10UnderscoreESZ_SZ_EEEEENS5_18SM100_TMA_2SM_LOADENS5_14ComposedLayoutINS5_7SwizzleILi3ELi4ELi3EEENS5_18smem_ptr_flag_bitsILi16EEENSV_INS6_IJNSC_ILi8EEENSC_ILi64EEEEEENS6_IJS19_SE_EEEEEEEvNS5_8identityES12_S1D_vS1E_EENS_8epilogue10collective18CollectiveEpilogueINS1G_31Sm100PtrArrayTmaWarpSpecializedILi4ELi2ELi16ELb1ELb0EEEJNS6_IJS19_SH_SH_EEENS6_IJNSV_IS19_SE_EENSV_INS6_IJNSC_ILi16EEESD_EEENS6_IJSE_S19_EEEEEEEESJ_PNS6_IJSE_lSK_EEESJ_S1T_NS1G_6fusion15FusionCallbacksIS1K_NS1U_17LinearCombinationISJ_fSJ_fLNS_15FloatRoundStyleE2EEES1L_S1R_JEEENS5_5SM1004TMEM4LOAD26SM100_TMEM_LOAD_16dp256b2xENS5_13SM90_TMA_LOADENS13_IS15_S17_NSV_INS6_IJS19_S18_EEES1P_EEEENS5_17SM75_U16x8_LDSM_TENS5_14SM90_TMA_STOREES27_NS5_17SM90_U16x8_STSM_TENS5_39AutoVectorizingCopyWithAssumedAlignmentILi128EEEEEEvvEEEEvNT_6ParamsE) ;  /* 0xfffffee002587950 */ /* 0x000ff60003c3ffff */
.L_x_67:
[----:B------:R-:W-:Y:S01]  /*11ea0*/  MOV R30, R18 ;  /* 0x00000012001e7202 */ /* 0x000fe20000000f00 */
[----:B------:R-:W-:-:S04]  /*11eb0*/  IMAD.MOV.U32 R31, RZ, RZ, R3 ;  /* 0x000000ffff1f7224 */ /* 0x000fc800078e0003 */
[----:B------:R-:W1:Y:S08]  /*11ec0*/  I2F.U64.RP R22, R30 ;  /* 0x0000001e00167312 */ /* 0x000e700000309000 */
[----:B-1----:R-:W1:Y:S02]  /*11ed0*/  MUFU.RCP R24, R22 ;  /* 0x0000001600187308 */ /* 0x002e640000001000 */
[----:B-1----:R-:W-:-:S06]  /*11ee0*/  IADD3 R24, PT, PT, R24, 0x1ffffffe, RZ ;  /* 0x1ffffffe18187810 */ /* 0x002fcc0007ffe0ff */
[----:B------:R-:W1:Y:S02]  /*11ef0*/  F2I.U64.TRUNC R24, R24 ;  /* 0x0000001800187311 */ /* 0x000e64000020d800 */
[----:B-1----:R-:W-:Y:S01]  /*11f00*/  IMAD.WIDE.U32 R20, R24, R18, RZ ;  /* 0x0000001218147225 */ /* 0x002fe200078e00ff */
[----:B------:R-:W-:-:S03]  /*11f10*/  MOV R29, R24 ;  /* 0x00000018001d7202 */ /* 0x000fc60000000f00 */
[----:B------:R-:W-:Y:S01]  /*11f20*/  IMAD R21, R24, R3, R21 ;  /* 0x0000000318157224 */ /* 0x000fe200078e0215 */
[----:B------:R-:W-:-:S03]  /*11f30*/  IADD3 R27, P0, PT, RZ, -R20, RZ ;  /* 0x80000014ff1b7210 */ /* 0x000fc60007f1e0ff */
[----:B------:R-:W-:Y:S02]  /*11f40*/  IMAD R20, R25, R18, R21 ;  /* 0x0000001219147224 */ /* 0x000fe400078e0215 */
[----:B------:R-:W-:-:S04]  /*11f50*/  IMAD.HI.U32 R28, R24, R27, RZ ;  /* 0x0000001b181c7227 */ /* 0x000fc800078e00ff */
[----:B------:R-:W-:-:S04]  /*11f60*/  IMAD.X R20, RZ, RZ, ~R20, P0 ;  /* 0x000000ffff147224 */ /* 0x000fc800000e0e14 */
[----:B------:R-:W-:-:S04]  /*11f70*/  IMAD.WIDE.U32 R28, P2, R24, R20, R28 ;  /* 0x00000014181c7225 */ /* 0x000fc8000784001c */
[C---:B------:R-:W-:Y:S02]  /*11f80*/  IMAD R26, R25.reuse, R20, RZ ;  /* 0x00000014191a7224 */ /* 0x040fe400078e02ff */
[----:B------:R-:W-:-:S04]  /*11f90*/  IMAD.HI.U32 R27, P1, R25, R27, R28 ;  /* 0x0000001b191b7227 */ /* 0x000fc8000782001c */
[----:B------:R-:W-:Y:S01]  /*11fa0*/  IMAD.HI.U32 R20, R25, R20, RZ ;  /* 0x0000001419147227 */ /* 0x000fe200078e00ff */
[----:B------:R-:W-:-:S03]  /*11fb0*/  IADD3 R27, P0, PT, R26, R27, RZ ;  /* 0x0000001b1a1b7210 */ /* 0x000fc60007f1e0ff */
[----:B------:R-:W-:Y:S02]  /*11fc0*/  IMAD.X R25, R20, 0x1, R25, P2 ;  /* 0x0000000114197824 */ /* 0x000fe400010e0619 */
[----:B------:R-:W-:-:S03]  /*11fd0*/  IMAD.WIDE.U32 R28, R27, R18, RZ ;  /* 0x000000121b1c7225 */ /* 0x000fc600078e00ff */
[----:B------:R-:W-:Y:S01]  /*11fe0*/  IADD3.X R25, PT, PT, RZ, RZ, R25, P0, P1 ;  /* 0x000000ffff197210 */ /* 0x000fe200007e2419 */
[----:B------:R-:W-:Y:S01]  /*11ff0*/  IMAD R20, R27, R3, R29 ;  /* 0x000000031b147224 */ /* 0x000fe200078e021d */
[----:B------:R-:W-:-:S03]  /*12000*/  IADD3 R21, P0, PT, RZ, -R28, RZ ;  /* 0x8000001cff157210 */ /* 0x000fc60007f1e0ff */
[----:B------:R-:W-:Y:S02]  /*12010*/  IMAD R20, R25, R18, R20 ;  /* 0x0000001219147224 */ /* 0x000fe400078e0214 */
[----:B------:R-:W-:-:S03]  /*12020*/  IMAD.HI.U32 R26, R27, R21, RZ ;  /* 0x000000151b1a7227 */ /* 0x000fc600078e00ff */
[----:B------:R-:W-:-:S05]  /*12030*/  IADD3.X R20, PT, PT, RZ, ~R20, RZ, P0, !PT ;  /* 0x80000014ff147210 */ /* 0x000fca00007fe4ff */
[----:B------:R-:W-:-:S04]  /*12040*/  IMAD.WIDE.U32 R26, P2, R27, R20, R26 ;  /* 0x000000141b1a7225 */ /* 0x000fc8000784001a */
[C---:B------:R-:W-:Y:S02]  /*12050*/  IMAD R22, R25.reuse, R20, RZ ;  /* 0x0000001419167224 */ /* 0x040fe400078e02ff */
[----:B------:R-:W-:-:S04]  /*12060*/  IMAD.HI.U32 R21, P1, R25, R21, R26 ;  /* 0x0000001519157227 */ /* 0x000fc8000782001a */
[----:B------:R-:W-:Y:S02]  /*12070*/  HFMA2 R27, -RZ, RZ, 0, 0 ;  /* 0x00000000ff1b7431 */ /* 0x000fe400000001ff */
[----:B------:R-:W-:Y:S01]  /*12080*/  IMAD.HI.U32 R20, R25, R20, RZ ;  /* 0x0000001419147227 */ /* 0x000fe200078e00ff */
[----:B------:R-:W-:-:S03]  /*12090*/  IADD3 R24, P0, PT, R22, R21, RZ ;  /* 0x0000001516187210 */ /* 0x000fc60007f1e0ff */
[----:B------:R-:W-:Y:S02]  /*120a0*/  IMAD.X R20, R20, 0x1, R25, P2 ;  /* 0x0000000114147824 */ /* 0x000fe400010e0619 */
[----:B------:R-:W-:-:S03]  /*120b0*/  IMAD.HI.U32 R26, R24, R19, RZ ;  /* 0x00000013181a7227 */ /* 0x000fc600078e00ff */
[----:B------:R-:W-:Y:S01]  /*120c0*/  IADD3.X R22, PT, PT, RZ, RZ, R20, P0, P1 ;  /* 0x000000ffff167210 */ /* 0x000fe200007e2414 */
[----:B------:R-:W-:-:S04]  /*120d0*/  IMAD.WIDE.U32 R24, R24, R15, R26 ;  /* 0x0000000f18187225 */ /* 0x000fc800078e001a */
[C---:B------:R-:W-:Y:S02]  /*120e0*/  IMAD R20, R22.reuse, R15, RZ ;  /* 0x0000000f16147224 */ /* 0x040fe400078e02ff */
[----:B------:R-:W-:-:S04]  /*120f0*/  IMAD.HI.U32 R25, P1, R22, R19, R24 ;  /* 0x0000001316197227 */ /* 0x000fc80007820018 */
[----:B------:R-:W-:Y:S01]  /*12100*/  IMAD.HI.U32 R21, R22, R15, RZ ;  /* 0x0000000f16157227 */ /* 0x000fe200078e00ff */
[----:B------:R-:W-:-:S04]  /*12110*/  IADD3 R20, P0, PT, R20, R25, RZ ;  /* 0x0000001914147210 */ /* 0x000fc80007f1e0ff */
[----:B------:R-:W-:Y:S01]  /*12120*/  IADD3.X R21, PT, PT, R21, RZ, RZ, P1, !PT ;  /* 0x000000ff15157210 */ /* 0x000fe20000ffe4ff */
[----:B------:R-:W-:-:S04]  /*12130*/  IMAD.WIDE.U32 R24, R20, R18, RZ ;  /* 0x0000001214187225 */ /* 0x000fc800078e00ff */
[----:B------:R-:W-:Y:S01]  /*12140*/  IMAD.X R22, RZ, RZ, R21, P0 ;  /* 0x000000ffff167224 */ /* 0x000fe200000e0615 */
[----:B------:R-:W-:Y:S01]  /*12150*/  IADD3 R19, P0, PT, -R24, R19, RZ ;  /* 0x0000001318137210 */ /* 0x000fe20007f1e1ff */
[----:B------:R-:W-:-:S03]  /*12160*/  IMAD R21, R20, R3, R25 ;  /* 0x0000000314157224 */ /* 0x000fc600078e0219 */
[-C--:B------:R-:W-:Y:S01]  /*12170*/  ISETP.GE.U32.AND P2, PT, R19, R18.reuse, PT ;  /* 0x000000121300720c */ /* 0x080fe20003f46070 */
[----:B------:R-:W-:Y:S01]  /*12180*/  IMAD R22, R22, R18, R21 ;  /* 0x0000001216167224 */ /* 0x000fe200078e0215 */
[----:B------:R-:W-:Y:S01]  /*12190*/  IADD3 R24, P1, PT, -R18, R19, RZ ;  /* 0x0000001312187210 */ /* 0x000fe20007f3e1ff */
[----:B------:R-:W-:-:S03]  /*121a0*/  VIADD R21, R20, 0x1 ;  /* 0x0000000114157836 */ /* 0x000fc60000000000 */
[----:B------:R-:W-:-:S04]  /*121b0*/  IADD3.X R22, PT, PT, ~R22, R15, RZ, P0, !PT ;  /* 0x0000000f16167210 */ /* 0x000fc800007fe5ff */
[----:B------:R-:W-:Y:S02]  /*121c0*/  ISETP.GE.U32.AND.EX P0, PT, R22, R3, PT, P2 ;  /* 0x000000031600720c */ /* 0x000fe40003f06120 */
[-C--:B------:R-:W-:Y:S02]  /*121d0*/  IADD3.X R15, PT, PT, ~R3, R22.reuse, RZ, P1, !PT ;  /* 0x00000016030f7210 */ /* 0x080fe40000ffe5ff */
[----:B------:R-:W-:Y:S02]  /*121e0*/  SEL R19, R24, R19, P0 ;  /* 0x0000001318137207 */ /* 0x000fe40000000000 */
[----:B------:R-:W-:Y:S02]  /*121f0*/  SEL R22, R15, R22, P0 ;  /* 0x000000160f167207 */ /* 0x000fe40000000000 */
[----:B------:R-:W-:Y:S02]  /*12200*/  SEL R21, R21, R20, P0 ;  /* 0x0000001415157207 */ /* 0x000fe40000000000 */
[----:B------:R-:W-:-:S02]  /*12210*/  ISETP.GE.U32.AND P1, PT, R19, R18, PT ;  /* 0x000000121300720c */ /* 0x000fc40003f26070 */
[----:B------:R-:W-:Y:S02]  /*12220*/  ISETP.NE.U32.AND P0, PT, R18, RZ, PT ;  /* 0x000000ff1200720c */ /* 0x000fe40003f05070 */
[----:B------:R-:W-:Y:S02]  /*12230*/  IADD3 R20, PT, PT, R21, 0x1, RZ ;  /* 0x0000000115147810 */ /* 0x000fe40007ffe0ff */
[----:B------:R-:W-:Y:S02]  /*12240*/  ISETP.GE.U32.AND.EX P1, PT, R22, R3, PT, P1 ;  /* 0x000000031600720c */ /* 0x000fe40003f26110 */
[----:B------:R-:W-:Y:S02]  /*12250*/  ISETP.NE.AND.EX P0, PT, R3, RZ, PT, P0 ;  /* 0x000000ff0300720c */ /* 0x000fe40003f05300 */
[----:B------:R-:W-:Y:S02]  /*12260*/  MOV R3, 0x0 ;  /* 0x0000000000037802 */ /* 0x000fe40000000f00 */
[----:B------:R-:W-:-:S04]  /*12270*/  SEL R20, R20, R21, P1 ;  /* 0x0000001514147207 */ /* 0x000fc80000800000 */
[----:B------:R-:W-:Y:S01]  /*12280*/  SEL R20, R20, 0xffffffff, P0 ;  /* 0xffffffff14147807 */ /* 0x000fe20000000000 */
[----:B------:R-:W-:Y:S06]  /*12290*/  RET.REL.NODEC R2 `(_ZN7cutlass13device_kernelINS_4gemm6kernel13GemmUniversalINS1_17GroupProblemShapeIN4cute5tupleIJiiiEEEEENS1_10collective13CollectiveMmaINS1_40MainloopSm100ArrayTmaUmmaWarpSpecializedILi6ELi8ELi4ENS6_IJNS5_1CILi2EEENSC_ILi1EEESE_EEEEENS6_IJNSC_ILi128EEESH_SH_EEENS_6half_tEPNS6_IJlSE_NSC_ILi0EEEEEESJ_SM_NS5_8TiledMMAINS5_8MMA_AtomIJNS5_26SM100_MMA_F16BF16_2x1SM_SSISJ_SJ_fLi128ELi128ELNS5_4UMMA5MajorE0ELSR_0ELNSQ_7ScaleInE0ELSS_0EEEEEENS5_6LayoutINS6_IJSE_SE_SE_EEENS6_IJSK_SK_SK_EEEEENS6_IJNS5_10UnderscoreESZ_SZ_EEEEENS5_18SM100_TMA_2SM_LOADENS5_14ComposedLayoutINS5_7SwizzleILi3ELi4ELi3EEENS5_18smem_ptr_flag_bitsILi16EEENSV_INS6_IJNSC_ILi8EEENSC_ILi64EEEEEENS6_IJS19_SE_EEEEEEEvNS5_8identityES12_S1D_vS1E_EENS_8epilogue10collective18CollectiveEpilogueINS1G_31Sm100PtrArrayTmaWarpSpecializedILi4ELi2ELi16ELb1ELb0EEEJNS6_IJS19_SH_SH_EEENS6_IJNSV_IS19_SE_EENSV_INS6_IJNSC_ILi16EEESD_EEENS6_IJSE_S19_EEEEEEEESJ_PNS6_IJSE_lSK_EEESJ_S1T_NS1G_6fusion15FusionCallbacksIS1K_NS1U_17LinearCombinationISJ_fSJ_fLNS_15FloatRoundStyleE2EEES1L_S1R_JEEENS5_5SM1004TMEM4LOAD26SM100_TMEM_LOAD_16dp256b2xENS5_13SM90_TMA_LOADENS13_IS15_S17_NSV_INS6_IJS19_S18_EEES1P_EEEENS5_17SM75_U16x8_LDSM_TENS5_14SM90_TMA_STOREES27_NS5_17SM90_U16x8_STSM_TENS5_39AutoVectorizingCopyWithAssumedAlignmentILi128EEEEEEvvEEEEvNT_6ParamsE) ;  /* 0xfffffedc02587950 */ /* 0x000fec0003c3ffff */
.L_x_299:
[----:B------:R-:W-:-:S00]  /*122a0*/  BRA `(.L_x_299) ;  /* 0xfffffffc00fc7947 */ /* 0x000fc0000383ffff */
[----:B------:R-:W-:-:S00]  /*122b0*/  NOP ;  /* 0x0000000000007918 */ /* 0x000fc00000000000 */
        /* <DEDUP_REMOVED lines=12> */
.L_x_311:


//--------------------- .nv.global.init           --------------------------
	.section	.nv.global.init,"aw",@progbits
.nv.global.init:
	.type		$str$26,@object
	.size		$str$26,($str$27 - $str$26)
$str$26:
        /*0000*/ 	.byte	0x28, 0x61, 0x64, 0x64, 0x72, 0x65, 0x73, 0x73, 0x20, 0x26, 0x20, 0x6d, 0x61, 0x73, 0x6b, 0x29
        /*0010*/ 	.byte	0x20, 0x3d, 0x3d, 0x20, 0x30, 0x00
	.type		$str$27,@object
	.size		$str$27,($str$25 - $str$27)
$str$27:
        /*0016*/ 	.byte	0x2f, 0x74, 0x6d, 0x70, 0x2f, 0x63, 0x75, 0x74, 0x6c, 0x61, 0x73, 0x73, 0x5f, 0x73, 0x77, 0x65
        /*0026*/ 	.byte	0x65, 0x70, 0x5f, 0x73, 0x72, 0x63, 0x2f, 0x69, 0x6e, 0x63, 0x6c, 0x75, 0x64, 0x65, 0x2f, 0x63
        /*0036*/ 	.byte	0x75, 0x74, 0x65, 0x2f, 0x70, 0x6f, 0x69, 0x6e, 0x74, 0x65, 0x72, 0x5f, 0x66, 0x6c, 0x61, 0x67
        /*0046*/ 	.byte	0x67, 0x65, 0x64, 0x2e, 0x68, 0x70, 0x70, 0x00
	.type		$str$25,@object
	.size		$str$25,($str$24 - $str$25)
$str$25:
        /*004e*/ 	.byte	0x2f, 0x74, 0x6d, 0x70, 0x2f, 0x63, 0x75, 0x74, 0x6c, 0x61, 0x73, 0x73, 0x5f, 0x73, 0x77, 0x65
        /*005e*/ 	.byte	0x65, 0x70, 0x5f, 0x73, 0x72, 0x63, 0x2f, 0x69, 0x6e, 0x63, 0x6c, 0x75, 0x64, 0x65, 0x2f, 0x63
        /*006e*/ 	.byte	0x75, 0x74, 0x65, 0x2f, 0x61, 0x74, 0x6f, 0x6d, 0x2f, 0x63, 0x6f, 0x70, 0x79, 0x5f, 0x74, 0x72
        /*007e*/ 	.byte	0x61, 0x69, 0x74, 0x73, 0x5f, 0x73, 0x6d, 0x31, 0x30, 0x30, 0x2e, 0x68, 0x70, 0x70, 0x00
	.type		$str$24,@object
	.size		$str$24,(__unnamed_1 - $str$24)
$str$24:
        /*008d*/ 	.byte	0x28, 0x28, 0x75, 0x69, 0x6e, 0x74, 0x33, 0x32, 0x5f, 0x74, 0x28, 0x74, 0x68, 0x72, 0x65, 0x61
        /*009d*/ 	.byte	0x64, 0x49, 0x64, 0x78, 0x2e, 0x78, 0x29, 0x20, 0x2f, 0x20, 0x33, 0x32, 0x29, 0x20, 0x25, 0x20
        /*00ad*/ 	.byte	0x34, 0x29, 0x20, 0x3d, 0x3d, 0x20, 0x28, 0x28, 0x28, 0x74, 0x6d, 0x65, 0x6d, 0x5f, 0x61, 0x64
        /*00bd*/ 	.byte	0x64, 0x72, 0x20, 0x3e, 0x3e, 0x20, 0x31, 0x36, 0x29, 0x20, 0x2f, 0x20, 0x33, 0x32, 0x29, 0x20
        /*00cd*/ 	.byte	0x25, 0x20, 0x34, 0x29, 0x00
	.type		__unnamed_1,@object
	.size		__unnamed_1,(__unnamed_2 - __unnamed_1)
__unnamed_1:
        /*00d2*/ 	.byte	0x61, 0x75, 0x74, 0x6f, 0x20, 0x63, 0x75, 0x74, 0x65, 0x3a, 0x3a, 0x61, 0x73, 0x5f, 0x70, 0x6f
        /* <DEDUP_REMOVED lines=24> */
        /*0262*/ 	.byte	0x3e, 0x3e, 0x3e, 0x5d, 0x00
	.type		__unnamed_2,@object
	.size		__unnamed_2,(.L_2 - __unnamed_2)
__unnamed_2:
        /* <DEDUP_REMOVED lines=42> */
        /*0507*/ 	.byte	0x3e, 0x5d, 0x00
.L_2:


//--------------------- .nv.shared._ZN7cutlass13device_kernelINS_4gemm6kernel13GemmUniversalINS1_17GroupProblemShapeIN4cute5tupleIJiiiEEEEENS1_10collective13CollectiveMmaINS1_40MainloopSm100ArrayTmaUmmaWarpSpecializedILi6ELi8ELi4ENS6_IJNS5_1CILi2EEENSC_ILi1EEESE_EEEEENS6_IJNSC_ILi128EEESH_SH_EEENS_6half_tEPNS6_IJlSE_NSC_ILi0EEEEEESJ_SM_NS5_8TiledMMAINS5_8MMA_AtomIJNS5_26SM100_MMA_F16BF16_2x1SM_SSISJ_SJ_fLi128ELi128ELNS5_4UMMA5MajorE0ELSR_0ELNSQ_7ScaleInE0ELSS_0EEEEEENS5_6LayoutINS6_IJSE_SE_SE_EEENS6_IJSK_SK_SK_EEEEENS6_IJNS5_10UnderscoreESZ_SZ_EEEEENS5_18SM100_TMA_2SM_LOADENS5_14ComposedLayoutINS5_7SwizzleILi3ELi4ELi3EEENS5_18smem_ptr_flag_bitsILi16EEENSV_INS6_IJNSC_ILi8EEENSC_ILi64EEEEEENS6_IJS19_SE_EEEEEEEvNS5_8identityES12_S1D_vS1E_EENS_8epilogue10collective18CollectiveEpilogueINS1G_31Sm100PtrArrayTmaWarpSpecializedILi4ELi2ELi16ELb1ELb0EEEJNS6_IJS19_SH_SH_EEENS6_IJNSV_IS19_SE_EENSV_INS6_IJNSC_ILi16EEESD_EEENS6_IJSE_S19_EEEEEEEESJ_PNS6_IJSE_lSK_EEESJ_S1T_NS1G_6fusion15FusionCallbacksIS1K_NS1U_17LinearCombinationISJ_fSJ_fLNS_15FloatRoundStyleE2EEES1L_S1R_JEEENS5_5SM1004TMEM4LOAD26SM100_TMEM_LOAD_16dp256b2xENS5_13SM90_TMA_LOADENS13_IS15_S17_NSV_INS6_IJS19_S18_EEES1P_EEEENS5_17SM75_U16x8_LDSM_TENS5_14SM90_TMA_STOREES27_NS5_17SM90_U16x8_STSM_TENS5_39AutoVectorizingCopyWithAssumedAlignmentILi128EEEEEEvvEEEEvNT_6ParamsE --------------------------
	.section	.nv.shared._ZN7cutlass13device_kernelINS_4gemm6kernel13GemmUniversalINS1_17GroupProblemShapeIN4cute5tupleIJiiiEEEEENS1_10collective13CollectiveMmaINS1_40MainloopSm100ArrayTmaUmmaWarpSpecializedILi6ELi8ELi4ENS6_IJNS5_1CILi2EEENSC_ILi1EEESE_EEEEENS6_IJNSC_ILi128EEESH_SH_EEENS_6half_tEPNS6_IJlSE_NSC_ILi0EEEEEESJ_SM_NS5_8TiledMMAINS5_8MMA_AtomIJNS5_26SM100_MMA_F16BF16_2x1SM_SSISJ_SJ_fLi128ELi128ELNS5_4UMMA5MajorE0ELSR_0ELNSQ_7ScaleInE0ELSS_0EEEEEENS5_6LayoutINS6_IJSE_SE_SE_EEENS6_IJSK_SK_SK_EEEEENS6_IJNS5_10UnderscoreESZ_SZ_EEEEENS5_18SM100_TMA_2SM_LOADENS5_14ComposedLayoutINS5_7SwizzleILi3ELi4ELi3EEENS5_18smem_ptr_flag_bitsILi16EEENSV_INS6_IJNSC_ILi8EEENSC_ILi64EEEEEENS6_IJS19_SE_EEEEEEEvNS5_8identityES12_S1D_vS1E_EENS_8epilogue10collective18CollectiveEpilogueINS1G_31Sm100PtrArrayTmaWarpSpecializedILi4ELi2ELi16ELb1ELb0EEEJNS6_IJS19_SH_SH_EEENS6_IJNSV_IS19_SE_EENSV_INS6_IJNSC_ILi16EEESD_EEENS6_IJSE_S19_EEEEEEEESJ_PNS6_IJSE_lSK_EEESJ_S1T_NS1G_6fusion15FusionCallbacksIS1K_NS1U_17LinearCombinationISJ_fSJ_fLNS_15FloatRoundStyleE2EEES1L_S1R_JEEENS5_5SM1004TMEM4LOAD26SM100_TMEM_LOAD_16dp256b2xENS5_13SM90_TMA_LOADENS13_IS15_S17_NSV_INS6_IJS19_S18_EEES1P_EEEENS5_17SM75_U16x8_LDSM_TENS5_14SM90_TMA_STOREES27_NS5_17SM90_U16x8_STSM_TENS5_39AutoVectorizingCopyWithAssumedAlignmentILi128EEEEEEvvEEEEvNT_6ParamsE,"aw",@nobits
	.sectionflags	@""
	.align	16
	.zero		1024


//--------------------- .nv.shared.reserved.0     --------------------------
	.section	.nv.shared.reserved.0,"aw",@nobits
	.weak		__nv_reservedSMEM_offset_0_alias
	.size		__nv_reservedSMEM_offset_0_alias, 0, 64
	.other		__nv_reservedSMEM_offset_0_alias,@"STO_CUDA_RESERVED_SHARED STV_DEFAULT"
__nv_reservedSMEM_offset_0_alias:
	.zero		0
.nv.shared.reserved.0:
	.zero		64
	.weak		__nv_reservedSMEM_tcgen05_partition
	.type		__nv_reservedSMEM_tcgen05_partition,@object
	.size		__nv_reservedSMEM_tcgen05_partition,(.L_0 - __nv_reservedSMEM_tcgen05_partition)
__nv_reservedSMEM_tcgen05_partition:
	.zero		32
.L_0:


//--------------------- .nv.global                --------------------------
	.section	.nv.global,"aw",@nobits
.nv.global:
	.type		_ZN39_INTERNAL_797ed0d5_4_k_cu_ea0a36d4_27924cute1_E,@object
	.size		_ZN39_INTERNAL_797ed0d5_4_k_cu_ea0a36d4_27924cute1_E,(_ZN39_INTERNAL_797ed0d5_4_k_cu_ea0a36d4_27924cuda3std3__45__cpo6cbeginE - _ZN39_INTERNAL_797ed0d5_4_k_cu_ea0a36d4_27924cute1_E)
_ZN39_INTERNAL_797ed0d5_4_k_cu_ea0a36d4_27924cute1_E:
	.zero		1
	.type		_ZN39_INTERNAL_797ed0d5_4_k_cu_ea0a36d4_27924cuda3std3__45__cpo6cbeginE,@object
	.size		_ZN39_INTERNAL_797ed0d5_4_k_cu_ea0a36d4_27924cuda3std3__45__cpo6cbeginE,(_ZN39_INTERNAL_797ed0d5_4_k_cu_ea0a36d4_27924cuda3std3__48in_placeE - _ZN39_INTERNAL_797ed0d5_4_k_cu_ea0a36d4_27924cuda3std3__45__cpo6cbeginE)
_ZN39_INTERNAL_797ed0d5_4_k_cu_ea0a36d4_27924cuda3std3__45__cpo6cbeginE:
	.zero		1
	.type		_ZN39_INTERNAL_797ed0d5_4_k_cu_ea0a36d4_27924cuda3std3__48in_placeE,@object
	.size		_ZN39_INTERNAL_797ed0d5_4_k_cu_ea0a36d4_27924cuda3std3__48in_placeE,(_ZN39_INTERNAL_797ed0d5_4_k_cu_ea0a36d4_27924cuda3std6ranges3__45__cpo9iter_moveE - _ZN39_INTERNAL_797ed0d5_4_k_cu_ea0a36d4_27924cuda3std3__48in_placeE)
_ZN39_INTERNAL_797ed0d5_4_k_cu_ea0a36d4_27924cuda3std3__48in_placeE:
	.zero		1
	.type		_ZN39_INTERNAL_797ed0d5_4_k_cu_ea0a36d4_27924cuda3std6ranges3__45__cpo9iter_moveE,@object
	.size		_ZN39_INTERNAL_797ed0d5_4_k_cu_ea0a36d4_27924cuda3std6ranges3__45__cpo9iter_moveE,(_ZN39_INTERNAL_797ed0d5_4_k_cu_ea0a36d4_27924cuda3std3__45__cpo5beginE - _ZN39_INTERNAL_797ed0d5_4_k_cu_ea0a36d4_27924cuda3std6ranges3__45__cpo9iter_moveE)
_ZN39_INTERNAL_797ed0d5_4_k_cu_ea0a36d4_27924cuda3std6ranges3__45__cpo9iter_moveE:
	.zero		1
	.type		_ZN39_INTERNAL_797ed0d5_4_k_cu_ea0a36d4_27924cuda3std3__45__cpo5beginE,@object
	.size		_ZN39_INTERNAL_797ed0d5_4_k_cu_ea0a36d4_27924cuda3std3__45__cpo5beginE,(_ZN39_INTERNAL_797ed0d5_4_k_cu_ea0a36d4_27924cuda3std3__441_GLOBAL__N__797ed0d5_4_k_cu_ea0a36d4_27926ignoreE - _ZN39_INTERNAL_797ed0d5_4_k_cu_ea0a36d4_27924cuda3std3__45__cpo5beginE)
_ZN39_INTERNAL_797ed0d5_4_k_cu_ea0a36d4_27924cuda3std3__45__cpo5beginE:
	.zero		1
	.type		_ZN39_INTERNAL_797ed0d5_4_k_cu_ea0a36d4_27924cuda3std3__441_GLOBAL__N__797ed0d5_4_k_cu_ea0a36d4_27926ignoreE,@object
	.size		_ZN39_INTERNAL_797ed0d5_4_k_cu_ea0a36d4_27924cuda3std3__441_GLOBAL__N__797ed0d5_4_k_cu_ea0a36d4_27926ignoreE,(_ZN39_INTERNAL_797ed0d5_4_k_cu_ea0a36d4_27924cute7productE - _ZN39_INTERNAL_797ed0d5_4_k_cu_ea0a36d4_27924cuda3std3__441_GLOBAL__N__797ed0d5_4_k_cu_ea0a36d4_27926ignoreE)
_ZN39_INTERNAL_797ed0d5_4_k_cu_ea0a36d4_27924cuda3std3__441_GLOBAL__N__797ed0d5_4_k_cu_ea0a36d4_27926ignoreE:
	.zero		1
	.type		_ZN39_INTERNAL_797ed0d5_4_k_cu_ea0a36d4_27924cute7productE,@object
	.size		_ZN39_INTERNAL_797ed0d5_4_k_cu_ea0a36d4_27924cute7productE,(_ZN39_INTERNAL_797ed0d5_4_k_cu_ea0a36d4_27924cuda3std3__45__cpo3endE - _ZN39_INTERNAL_797ed0d5_4_k_cu_ea0a36d4_27924cute7productE)
_ZN39_INTERNAL_797ed0d5_4_k_cu_ea0a36d4_27924cute7productE:
	.zero		1
	.type		_ZN39_INTERNAL_797ed0d5_4_k_cu_ea0a36d4_27924cuda3std3__45__cpo3endE,@object
	.size		_ZN39_INTERNAL_797ed0d5_4_k_cu_ea0a36d4_27924cuda3std3__45__cpo3endE,(_ZN39_INTERNAL_797ed0d5_4_k_cu_ea0a36d4_27924cuda3std3__419piecewise_constructE - _ZN39_INTERNAL_797ed0d5_4_k_cu_ea0a36d4_27924cuda3std3__45__cpo3endE)
_ZN39_INTERNAL_797ed0d5_4_k_cu_ea0a36d4_27924cuda3std3__45__cpo3endE:
	.zero		1
	.type		_ZN39_INTERNAL_797ed0d5_4_k_cu_ea0a36d4_27924cuda3std3__419piecewise_constructE,@object
	.size		_ZN39_INTERNAL_797ed0d5_4_k_cu_ea0a36d4_27924cuda3std3__419piecewise_constructE,(_ZN39_INTERNAL_797ed0d5_4_k_cu_ea0a36d4_27924cuda3std3__45__cpo4cendE - _ZN39_INTERNAL_797ed0d5_4_k_cu_ea0a36d4_27924cuda3std3__419piecewise_constructE)
_ZN39_INTERNAL_797ed0d5_4_k_cu_ea0a36d4_27924cuda3std3__419piecewise_constructE:
	.zero		1
	.type		_ZN39_INTERNAL_797ed0d5_4_k_cu_ea0a36d4_27924cuda3std3__45__cpo4cendE,@object
	.size		_ZN39_INTERNAL_797ed0d5_4_k_cu_ea0a36d4_27924cuda3std3__45__cpo4cendE,(_ZN39_INTERNAL_797ed0d5_4_k_cu_ea0a36d4_27924cuda3std6ranges3__45__cpo4swapE - _ZN39_INTERNAL_797ed0d5_4_k_cu_ea0a36d4_27924cuda3std3__45__cpo4cendE)
_ZN39_INTERNAL_797ed0d5_4_k_cu_ea0a36d4_27924cuda3std3__45__cpo4cendE:
	.zero		1
	.type		_ZN39_INTERNAL_797ed0d5_4_k_cu_ea0a36d4_27924cuda3std6ranges3__45__cpo4swapE,@object
	.size		_ZN39_INTERNAL_797ed0d5_4_k_cu_ea0a36d4_27924cuda3std6ranges3__45__cpo4swapE,(.L_10 - _ZN39_INTERNAL_797ed0d5_4_k_cu_ea0a36d4_27924cuda3std6ranges3__45__cpo4swapE)
_ZN39_INTERNAL_797ed0d5_4_k_cu_ea0a36d4_27924cuda3std6ranges3__45__cpo4swapE:
	.zero		1
.L_10:


//--------------------- .nv.constant0._ZN7cutlass13device_kernelINS_4gemm6kernel13GemmUniversalINS1_17GroupProblemShapeIN4cute5tupleIJiiiEEEEENS1_10collective13CollectiveMmaINS1_40MainloopSm100ArrayTmaUmmaWarpSpecializedILi6ELi8ELi4ENS6_IJNS5_1CILi2EEENSC_ILi1EEESE_EEEEENS6_IJNSC_ILi128EEESH_SH_EEENS_6half_tEPNS6_IJlSE_NSC_ILi0EEEEEESJ_SM_NS5_8TiledMMAINS5_8MMA_AtomIJNS5_26SM100_MMA_F16BF16_2x1SM_SSISJ_SJ_fLi128ELi128ELNS5_4UMMA5MajorE0ELSR_0ELNSQ_7ScaleInE0ELSS_0EEEEEENS5_6LayoutINS6_IJSE_SE_SE_EEENS6_IJSK_SK_SK_EEEEENS6_IJNS5_10UnderscoreESZ_SZ_EEEEENS5_18SM100_TMA_2SM_LOADENS5_14ComposedLayoutINS5_7SwizzleILi3ELi4ELi3EEENS5_18smem_ptr_flag_bitsILi16EEENSV_INS6_IJNSC_ILi8EEENSC_ILi64EEEEEENS6_IJS19_SE_EEEEEEEvNS5_8identityES12_S1D_vS1E_EENS_8epilogue10collective18CollectiveEpilogueINS1G_31Sm100PtrArrayTmaWarpSpecializedILi4ELi2ELi16ELb1ELb0EEEJNS6_IJS19_SH_SH_EEENS6_IJNSV_IS19_SE_EENSV_INS6_IJNSC_ILi16EEESD_EEENS6_IJSE_S19_EEEEEEEESJ_PNS6_IJSE_lSK_EEESJ_S1T_NS1G_6fusion15FusionCallbacksIS1K_NS1U_17LinearCombinationISJ_fSJ_fLNS_15FloatRoundStyleE2EEES1L_S1R_JEEENS5_5SM1004TMEM4LOAD26SM100_TMEM_LOAD_16dp256b2xENS5_13SM90_TMA_LOADENS13_IS15_S17_NSV_INS6_IJS19_S18_EEES1P_EEEENS5_17SM75_U16x8_LDSM_TENS5_14SM90_TMA_STOREES27_NS5_17SM90_U16x8_STSM_TENS5_39AutoVectorizingCopyWithAssumedAlignmentILi128EEEEEEvvEEEEvNT_6ParamsE --------------------------
	.section	.nv.constant0._ZN7cutlass13device_kernelINS_4gemm6kernel13GemmUniversalINS1_17GroupProblemShapeIN4cute5tupleIJiiiEEEEENS1_10collective13CollectiveMmaINS1_40MainloopSm100ArrayTmaUmmaWarpSpecializedILi6ELi8ELi4ENS6_IJNS5_1CILi2EEENSC_ILi1EEESE_EEEEENS6_IJNSC_ILi128EEESH_SH_EEENS_6half_tEPNS6_IJlSE_NSC_ILi0EEEEEESJ_SM_NS5_8TiledMMAINS5_8MMA_AtomIJNS5_26SM100_MMA_F16BF16_2x1SM_SSISJ_SJ_fLi128ELi128ELNS5_4UMMA5MajorE0ELSR_0ELNSQ_7ScaleInE0ELSS_0EEEEEENS5_6LayoutINS6_IJSE_SE_SE_EEENS6_IJSK_SK_SK_EEEEENS6_IJNS5_10UnderscoreESZ_SZ_EEEEENS5_18SM100_TMA_2SM_LOADENS5_14ComposedLayoutINS5_7SwizzleILi3ELi4ELi3EEENS5_18smem_ptr_flag_bitsILi16EEENSV_INS6_IJNSC_ILi8EEENSC_ILi64EEEEEENS6_IJS19_SE_EEEEEEEvNS5_8identityES12_S1D_vS1E_EENS_8epilogue10collective18CollectiveEpilogueINS1G_31Sm100PtrArrayTmaWarpSpecializedILi4ELi2ELi16ELb1ELb0EEEJNS6_IJS19_SH_SH_EEENS6_IJNSV_IS19_SE_EENSV_INS6_IJNSC_ILi16EEESD_EEENS6_IJSE_S19_EEEEEEEESJ_PNS6_IJSE_lSK_EEESJ_S1T_NS1G_6fusion15FusionCallbacksIS1K_NS1U_17LinearCombinationISJ_fSJ_fLNS_15FloatRoundStyleE2EEES1L_S1R_JEEENS5_5SM1004TMEM4LOAD26SM100_TMEM_LOAD_16dp256b2xENS5_13SM90_TMA_LOADENS13_IS15_S17_NSV_INS6_IJS19_S18_EEES1P_EEEENS5_17SM75_U16x8_LDSM_TENS5_14SM90_TMA_STOREES27_NS5_17SM90_U16x8_STSM_TENS5_39AutoVectorizingCopyWithAssumedAlignmentILi128EEEEEEvvEEEEvNT_6ParamsE,"a",@progbits
	.sectionflags	@""
	.align	4
.nv.constant0._ZN7cutlass13device_kernelINS_4gemm6kernel13GemmUniversalINS1_17GroupProblemShapeIN4cute5tupleIJiiiEEEEENS1_10collective13CollectiveMmaINS1_40MainloopSm100ArrayTmaUmmaWarpSpecializedILi6ELi8ELi4ENS6_IJNS5_1CILi2EEENSC_ILi1EEESE_EEEEENS6_IJNSC_ILi128EEESH_SH_EEENS_6half_tEPNS6_IJlSE_NSC_ILi0EEEEEESJ_SM_NS5_8TiledMMAINS5_8MMA_AtomIJNS5_26SM100_MMA_F16BF16_2x1SM_SSISJ_SJ_fLi128ELi128ELNS5_4UMMA5MajorE0ELSR_0ELNSQ_7ScaleInE0ELSS_0EEEEEENS5_6LayoutINS6_IJSE_SE_SE_EEENS6_IJSK_SK_SK_EEEEENS6_IJNS5_10UnderscoreESZ_SZ_EEEEENS5_18SM100_TMA_2SM_LOADENS5_14ComposedLayoutINS5_7SwizzleILi3ELi4ELi3EEENS5_18smem_ptr_flag_bitsILi16EEENSV_INS6_IJNSC_ILi8EEENSC_ILi64EEEEEENS6_IJS19_SE_EEEEEEEvNS5_8identityES12_S1D_vS1E_EENS_8epilogue10collective18CollectiveEpilogueINS1G_31Sm100PtrArrayTmaWarpSpecializedILi4ELi2ELi16ELb1ELb0EEEJNS6_IJS19_SH_SH_EEENS6_IJNSV_IS19_SE_EENSV_INS6_IJNSC_ILi16EEESD_EEENS6_IJSE_S19_EEEEEEEESJ_PNS6_IJSE_lSK_EEESJ_S1T_NS1G_6fusion15FusionCallbacksIS1K_NS1U_17LinearCombinationISJ_fSJ_fLNS_15FloatRoundStyleE2EEES1L_S1R_JEEENS5_5SM1004TMEM4LOAD26SM100_TMEM_LOAD_16dp256b2xENS5_13SM90_TMA_LOADENS13_IS15_S17_NSV_INS6_IJS19_S18_EEES1P_EEEENS5_17SM75_U16x8_LDSM_TENS5_14SM90_TMA_STOREES27_NS5_17SM90_U16x8_STSM_TENS5_39AutoVectorizingCopyWithAssumedAlignmentILi128EEEEEEvvEEEEvNT_6ParamsE:
	.zero		3200


//--------------------- SYMBOLS --------------------------

	.type		.nv.reservedSmem.offset0,@object
	.size		.nv.reservedSmem.offset0,0x4
	.type		.nv.reservedSmem.cap,@object
	.size		.nv.reservedSmem.cap,0x4
	.type		__assertfail,@function
